def matmul_kernel(
    a_ptr,
    b_ptr,
    c_ptr,
    M,
    N,
    K,
    stride_am,
    stride_ak,
    stride_bk,
    stride_bn,
    stride_cm,
    stride_cn,
    BLOCK_M: tl.constexpr,
    BLOCK_N: tl.constexpr,
    BLOCK_K: tl.constexpr,
    GROUP_M: tl.constexpr,
):
    pid = tl.program_id(axis=0)
    num_pid_m = tl.cdiv(M, BLOCK_M)
    num_pid_n = tl.cdiv(N, BLOCK_N)
    num_pid_in_group = GROUP_M * num_pid_n
    group_id = pid // num_pid_in_group
    first_pid_m = group_id * GROUP_M
    group_size_m = min(num_pid_m - first_pid_m, GROUP_M)
    pid_m = first_pid_m + ((pid % num_pid_in_group) % group_size_m)
    pid_n = (pid % num_pid_in_group) // group_size_m

    offs_am = (pid_m * BLOCK_M + tl.arange(0, BLOCK_M)) % M
    offs_bn = (pid_n * BLOCK_N + tl.arange(0, BLOCK_N)) % N
    offs_k = tl.arange(0, BLOCK_K)
    a_ptrs = a_ptr + offs_am[:, None] * stride_am + offs_k[None, :] * stride_ak
    b_ptrs = b_ptr + offs_k[:, None] * stride_bk + offs_bn[None, :] * stride_bn

    acc = tl.zeros((BLOCK_M, BLOCK_N), dtype=tl.float32)
    for kk in range(0, tl.cdiv(K, BLOCK_K)):
        a = tl.load(a_ptrs, mask=offs_k[None, :] < K - kk * BLOCK_K, other=0.0)
        b = tl.load(b_ptrs, mask=offs_k[:, None] < K - kk * BLOCK_K, other=0.0)
        acc = tl.dot(a, b, acc)
        a_ptrs += BLOCK_K * stride_ak
        b_ptrs += BLOCK_K * stride_bk

    c = acc.to(c_ptr.dtype.element_ty)
    offs_cm = pid_m * BLOCK_M + tl.arange(0, BLOCK_M)
    offs_cn = pid_n * BLOCK_N + tl.arange(0, BLOCK_N)
    c_ptrs = c_ptr + offs_cm[:, None] * stride_cm + offs_cn[None, :] * stride_cn
    mask = (offs_cm[:, None] < M) & (offs_cn[None, :] < N)
    tl.store(c_ptrs, c, mask=mask)

# config = {"BLOCK_K": 32, "BLOCK_M": 256, "BLOCK_N": 512, "GROUP_M": 8, "arch": "sm_90", "dtype": "fp16", "num_ctas": 1, "num_stages": 3, "num_warps": 8}
# arch = sm_90


// ===== COMPILED SASS (sm_90a) =====

	.target	sm_90a

	.elftype	@"ET_EXEC"


//--------------------- .note.nv.tkinfo           --------------------------
	.section	.note.nv.tkinfo,"",@"SHT_NOTE"
	.sectionflags	@"SHF_NOTE_NV_TKINFO"
	.tkinfo
        /*0018*/ 	.word	0x00000002
        /*0030*/ 	.string	""
        /*0030*/ 	.string	"ptxas"
        /*0030*/ 	.string	"Cuda compilation tools, release 13.0, V13.0.88"
        /*0030*/ 	.string	"Build cuda_13.0.r13.0/compiler.36424714_0"
        /*0030*/ 	.string	"-v  -suppress-debug-info  -lineinfo  -arch sm_90a "



//--------------------- .note.nv.cuinfo           --------------------------
	.section	.note.nv.cuinfo,"",@"SHT_NOTE"
	.sectionflags	@"SHF_NOTE_NV_CUINFO"
        /*0018*/ 	.short	0x0002
        /*001a*/ 	.short	0x005a
        /*001c*/ 	.short	0x0082
	.zero		2


//--------------------- .nv.info                  --------------------------
	.section	.nv.info,"",@"SHT_CUDA_INFO"
	.align	4


	//----- nvinfo : EIATTR_REGCOUNT
	.align		4
        /*0000*/ 	.byte	0x04, 0x2f
        /*0002*/ 	.short	(.L_1 - .L_0)
	.align		4
.L_0:
        /*0004*/ 	.word	index@(matmul_kernel)
        /*0008*/ 	.word	0x000000ff


	//----- nvinfo : EIATTR_FRAME_SIZE
	.align		4
.L_1:
        /*000c*/ 	.byte	0x04, 0x11
        /*000e*/ 	.short	(.L_3 - .L_2)
	.align		4
.L_2:
        /*0010*/ 	.word	index@(matmul_kernel)
        /*0014*/ 	.word	0x000010f0


	//----- nvinfo : EIATTR_MIN_STACK_SIZE
	.align		4
.L_3:
        /*0018*/ 	.byte	0x04, 0x12
        /*001a*/ 	.short	(.L_5 - .L_4)
	.align		4
.L_4:
        /*001c*/ 	.word	index@(matmul_kernel)
        /*0020*/ 	.word	0x000010f0
.L_5:


//--------------------- .nv.compat                --------------------------
	.section	.nv.compat,"",@"SHT_CUDA_COMPAT_INFO"
	.align	4
        /*0000*/ 	.byte	0x02, 0x09, 0x01, 0x00, 0x02, 0x02, 0x04, 0x00, 0x02, 0x05, 0x05, 0x00, 0x03, 0x07, 0x01, 0x01
        /*0010*/ 	.byte	0x02, 0x03, 0x00, 0x00, 0x02, 0x06, 0x01, 0x00, 0x04, 0x0b, 0x08, 0x00, 0x00, 0x00, 0x00, 0x00
        /*0020*/ 	.byte	0x00, 0x00, 0x00, 0x00


//--------------------- .nv.info.matmul_kernel    --------------------------
	.section	.nv.info.matmul_kernel,"",@"SHT_CUDA_INFO"
	.sectionflags	@""
	.align	4


	//----- nvinfo : EIATTR_CUDA_API_VERSION
	.align		4
        /*0000*/ 	.byte	0x04, 0x37
        /*0002*/ 	.short	(.L_7 - .L_6)
.L_6:
        /*0004*/ 	.word	0x00000082


	//----- nvinfo : EIATTR_KPARAM_INFO
	.align		4
.L_7:
        /*0008*/ 	.byte	0x04, 0x17
        /*000a*/ 	.short	(.L_9 - .L_8)
.L_8:
        /*000c*/ 	.word	0x00000000
        /*0010*/ 	.short	0x000d
        /*0012*/ 	.short	0x0048
        /*0014*/ 	.byte	0x00, 0xf4, 0x21, 0x00


	//----- nvinfo : EIATTR_KPARAM_INFO
	.align		4
.L_9:
        /*0018*/ 	.byte	0x04, 0x17
        /*001a*/ 	.short	(.L_11 - .L_10)
.L_10:
        /*001c*/ 	.word	0x00000000
        /*0020*/ 	.short	0x000c
        /*0022*/ 	.short	0x0040
        /*0024*/ 	.byte	0x00, 0xf4, 0x21, 0x00


	//----- nvinfo : EIATTR_KPARAM_INFO
	.align		4
.L_11:
        /*0028*/ 	.byte	0x04, 0x17
        /*002a*/ 	.short	(.L_13 - .L_12)
.L_12:
        /*002c*/ 	.word	0x00000000
        /*0030*/ 	.short	0x000b
        /*0032*/ 	.short	0x0038
        /*0034*/ 	.byte	0x00, 0xf0, 0x11, 0x00


	//----- nvinfo : EIATTR_KPARAM_INFO
	.align		4
.L_13:
        /*0038*/ 	.byte	0x04, 0x17
        /*003a*/ 	.short	(.L_15 - .L_14)
.L_14:
        /*003c*/ 	.word	0x00000000
        /*0040*/ 	.short	0x000a
        /*0042*/ 	.short	0x0034
        /*0044*/ 	.byte	0x00, 0xf0, 0x11, 0x00


	//----- nvinfo : EIATTR_KPARAM_INFO
	.align		4
.L_15:
        /*0048*/ 	.byte	0x04, 0x17
        /*004a*/ 	.short	(.L_17 - .L_16)
.L_16:
        /*004c*/ 	.word	0x00000000
        /*0050*/ 	.short	0x0009
        /*0052*/ 	.short	0x0030
        /*0054*/ 	.byte	0x00, 0xf0, 0x11, 0x00


	//----- nvinfo : EIATTR_KPARAM_INFO
	.align		4
.L_17:
        /*0058*/ 	.byte	0x04, 0x17
        /*005a*/ 	.short	(.L_19 - .L_18)
.L_18:
        /*005c*/ 	.word	0x00000000
        /*0060*/ 	.short	0x0008
        /*0062*/ 	.short	0x002c
        /*0064*/ 	.byte	0x00, 0xf0, 0x11, 0x00


	//----- nvinfo : EIATTR_KPARAM_INFO
	.align		4
.L_19:
        /*0068*/ 	.byte	0x04, 0x17
        /*006a*/ 	.short	(.L_21 - .L_20)
.L_20:
        /*006c*/ 	.word	0x00000000
        /*0070*/ 	.short	0x0007
        /*0072*/ 	.short	0x0028
        /*0074*/ 	.byte	0x00, 0xf0, 0x11, 0x00


	//----- nvinfo : EIATTR_KPARAM_INFO
	.align		4
.L_21:
        /*0078*/ 	.byte	0x04, 0x17
        /*007a*/ 	.short	(.L_23 - .L_22)
.L_22:
        /*007c*/ 	.word	0x00000000
        /*0080*/ 	.short	0x0006
        /*0082*/ 	.short	0x0024
        /*0084*/ 	.byte	0x00, 0xf0, 0x11, 0x00


	//----- nvinfo : EIATTR_KPARAM_INFO
	.align		4
.L_23:
        /*0088*/ 	.byte	0x04, 0x17
        /*008a*/ 	.short	(.L_25 - .L_24)
.L_24:
        /*008c*/ 	.word	0x00000000
        /*0090*/ 	.short	0x0005
        /*0092*/ 	.short	0x0020
        /*0094*/ 	.byte	0x00, 0xf0, 0x11, 0x00


	//----- nvinfo : EIATTR_KPARAM_INFO
	.align		4
.L_25:
        /*0098*/ 	.byte	0x04, 0x17
        /*009a*/ 	.short	(.L_27 - .L_26)
.L_26:
        /*009c*/ 	.word	0x00000000
        /*00a0*/ 	.short	0x0004
        /*00a2*/ 	.short	0x001c
        /*00a4*/ 	.byte	0x00, 0xf0, 0x11, 0x00


	//----- nvinfo : EIATTR_KPARAM_INFO
	.align		4
.L_27:
        /*00a8*/ 	.byte	0x04, 0x17
        /*00aa*/ 	.short	(.L_29 - .L_28)
.L_28:
        /*00ac*/ 	.word	0x00000000
        /*00b0*/ 	.short	0x0003
        /*00b2*/ 	.short	0x0018
        /*00b4*/ 	.byte	0x00, 0xf0, 0x11, 0x00


	//----- nvinfo : EIATTR_KPARAM_INFO
	.align		4
.L_29:
        /*00b8*/ 	.byte	0x04, 0x17
        /*00ba*/ 	.short	(.L_31 - .L_30)
.L_30:
        /*00bc*/ 	.word	0x00000000
        /*00c0*/ 	.short	0x0002
        /*00c2*/ 	.short	0x0010
        /*00c4*/ 	.byte	0x00, 0xf4, 0x21, 0x00


	//----- nvinfo : EIATTR_KPARAM_INFO
	.align		4
.L_31:
        /*00c8*/ 	.byte	0x04, 0x17
        /*00ca*/ 	.short	(.L_33 - .L_32)
.L_32:
        /*00cc*/ 	.word	0x00000000
        /*00d0*/ 	.short	0x0001
        /*00d2*/ 	.short	0x0008
        /*00d4*/ 	.byte	0x00, 0xf4, 0x21, 0x00


	//----- nvinfo : EIATTR_KPARAM_INFO
	.align		4
.L_33:
        /*00d8*/ 	.byte	0x04, 0x17
        /*00da*/ 	.short	(.L_35 - .L_34)
.L_34:
        /*00dc*/ 	.word	0x00000000
        /*00e0*/ 	.short	0x0000
        /*00e2*/ 	.short	0x0000
        /*00e4*/ 	.byte	0x00, 0xf4, 0x21, 0x00


	//----- nvinfo : EIATTR_SPARSE_MMA_MASK
	.align		4
.L_35:
        /*00e8*/ 	.byte	0x03, 0x50
        /*00ea*/ 	.short	0x0000


	//----- nvinfo : EIATTR_MAXREG_COUNT
	.align		4
        /*00ec*/ 	.byte	0x03, 0x1b
        /*00ee*/ 	.short	0x00ff


	//----- nvinfo : EIATTR_NUM_BARRIERS
	.align		4
        /*00f0*/ 	.byte	0x02, 0x4c
        /*00f2*/ 	.byte	0x01
	.zero		1


	//----- nvinfo : EIATTR_ANNOTATIONS
	.align		4
        /*00f4*/ 	.byte	0x04, 0x55
        /*00f6*/ 	.short	(.L_37 - .L_36)


	//   ....[0]....
.L_36:
        /*00f8*/ 	.word	0x00000001
        /*00fc*/ 	.byte	0xa0, 0x0c, 0x00, 0x00, 0x01, 0x00, 0x00, 0x00, 0xb0, 0x0c, 0x00, 0x00, 0x01, 0x00, 0x00, 0x00
        /* <DEDUP_REMOVED lines=1475> */
        /*5d3c*/ 	.byte	0xd0, 0x8f, 0x02, 0x00


	//----- nvinfo : EIATTR_MERCURY_ISA_VERSION
	.align		4
.L_37:
        /*5d40*/ 	.byte	0x03, 0x5f
        /*5d42*/ 	.short	0x0101


	//----- nvinfo : EIATTR_EXIT_INSTR_OFFSETS
	.align		4
        /*5d44*/ 	.byte	0x04, 0x1c
        /*5d46*/ 	.short	(.L_39 - .L_38)


	//   ....[0]....
.L_38:
        /*5d48*/ 	.word	0x00029680


	//   ....[1]....
        /*5d4c*/ 	.word	0x000296b0


	//----- nvinfo : EIATTR_REQNTID
	.align		4
.L_39:
        /*5d50*/ 	.byte	0x04, 0x10
        /*5d52*/ 	.short	(.L_41 - .L_40)
.L_40:
        /*5d54*/ 	.word	0x00000100
        /*5d58*/ 	.word	0x00000001
        /*5d5c*/ 	.word	0x00000001


	//----- nvinfo : EIATTR_CBANK_PARAM_SIZE
	.align		4
.L_41:
        /*5d60*/ 	.byte	0x03, 0x19
        /*5d62*/ 	.short	0x0050


	//----- nvinfo : EIATTR_PARAM_CBANK
	.align		4
        /*5d64*/ 	.byte	0x04, 0x0a
        /*5d66*/ 	.short	(.L_43 - .L_42)
	.align		4
.L_42:
        /*5d68*/ 	.word	index@(.nv.constant0.matmul_kernel)
        /*5d6c*/ 	.short	0x0210
        /*5d6e*/ 	.short	0x0050


	//----- nvinfo : EIATTR_SW_WAR
	.align		4
.L_43:
        /*5d70*/ 	.byte	0x04, 0x36
        /*5d72*/ 	.short	(.L_45 - .L_44)
.L_44:
        /*5d74*/ 	.word	0x00000008
.L_45:


//--------------------- .nv.callgraph             --------------------------
	.section	.nv.callgraph,"",@"SHT_CUDA_CALLGRAPH"
	.align	4
	.sectionentsize	8
	.align		4
        /*0000*/ 	.word	0x00000000
	.align		4
        /*0004*/ 	.word	0xffffffff
	.align		4
        /*0008*/ 	.word	0x00000000
	.align		4
        /*000c*/ 	.word	0xfffffffe
	.align		4
        /*0010*/ 	.word	0x00000000
	.align		4
        /*0014*/ 	.word	0xfffffffd
	.align		4
        /*0018*/ 	.word	0x00000000
	.align		4
        /*001c*/ 	.word	0xfffffffc


//--------------------- .text.matmul_kernel       --------------------------
	.section	.text.matmul_kernel,"ax",@progbits
	.align	128
        .global         matmul_kernel
        .type           matmul_kernel,@function
        .size           matmul_kernel,(.L_x_3 - matmul_kernel)
        .other          matmul_kernel,@"STO_CUDA_ENTRY STV_DEFAULT"
matmul_kernel:
.text.matmul_kernel:
[----:B------:R-:W0:Y:S08]  /*0000*/  LDC R1, c[0x0][0x28] ;  /* 0x00000a00ff017b82 */ /* 0x000e300000000800 */
[----:B------:R-:W1:Y:S01]  /*0010*/  LDC.64 R2, c[0x0][0x228] ;  /* 0x00008a00ff027b82 */ /* 0x000e620000000a00 */
[----:B------:R-:W2:Y:S01]  /*0020*/  S2R R7, SR_CTAID.X ;  /* 0x0000000000077919 */ /* 0x000ea20000002500 */
[----:B0-----:R-:W-:Y:S01]  /*0030*/  VIADD R1, R1, 0xffffef10 ;  /* 0xffffef1001017836 */ /* 0x001fe20000000000 */
[----:B------:R-:W-:Y:S01]  /*0040*/  UMOV UR20, 0x400 ;  /* 0x0000040000147882 */ /* 0x000fe20000000000 */
[----:B------:R-:W-:Y:S01]  /*0050*/  ULDC.64 UR22, c[0x0][0x208] ;  /* 0x0000820000167ab9 */ /* 0x000fe20000000a00 */
[----:B------:R-:W0:Y:S01]  /*0060*/  S2R R249, SR_TID.X ;  /* 0x0000000000f97919 */ /* 0x000e220000002100 */
[----:B------:R-:W-:-:S02]  /*0070*/  CS2R R240, SRZ ;  /* 0x0000000000f07805 */ /* 0x000fc4000001ff00 */
[----:B------:R-:W-:Y:S01]  /*0080*/  CS2R R242, SRZ ;  /* 0x0000000000f27805 */ /* 0x000fe2000001ff00 */
[----:B------:R-:W3:Y:S01]  /*0090*/  S2UR UR4, SR_CgaCtaId ;  /* 0x00000000000479c3 */ /* 0x000ee20000008800 */
[----:B------:R-:W-:Y:S02]  /*00a0*/  CS2R R228, SRZ ;  /* 0x0000000000e47805 */ /* 0x000fe4000001ff00 */
[----:B------:R-:W-:Y:S02]  /*00b0*/  CS2R R230, SRZ ;  /* 0x0000000000e67805 */ /* 0x000fe4000001ff00 */
[----:B------:R-:W-:Y:S02]  /*00c0*/  CS2R R216, SRZ ;  /* 0x0000000000d87805 */ /* 0x000fe4000001ff00 */
[----:B------:R-:W-:Y:S02]  /*00d0*/  CS2R R218, SRZ ;  /* 0x0000000000da7805 */ /* 0x000fe4000001ff00 */
[----:B------:R-:W-:-:S02]  /*00e0*/  CS2R R64, SRZ ;  /* 0x0000000000407805 */ /* 0x000fc4000001ff00 */
[----:B------:R-:W-:Y:S02]  /*00f0*/  CS2R R66, SRZ ;  /* 0x0000000000427805 */ /* 0x000fe4000001ff00 */
        /* <DEDUP_REMOVED lines=8> */
[----:B------:R-:W-:Y:S01]  /*0180*/  CS2R R84, SRZ ;  /* 0x0000000000547805 */ /* 0x000fe2000001ff00 */
[----:B-1----:R-:W-:Y:S01]  /*0190*/  VIADD R0, R3, 0x1ff ;  /* 0x000001ff03007836 */ /* 0x002fe20000000000 */
[----:B------:R-:W-:Y:S02]  /*01a0*/  CS2R R86, SRZ ;  /* 0x0000000000567805 */ /* 0x000fe4000001ff00 */
[----:B------:R-:W-:-:S02]  /*01b0*/  CS2R R96, SRZ ;  /* 0x0000000000607805 */ /* 0x000fc4000001ff00 */
[----:B------:R-:W-:Y:S02]  /*01c0*/  CS2R R98, SRZ ;  /* 0x0000000000627805 */ /* 0x000fe4000001ff00 */
[----:B------:R-:W-:Y:S02]  /*01d0*/  CS2R R68, SRZ ;  /* 0x0000000000447805 */ /* 0x000fe4000001ff00 */
[----:B------:R-:W-:Y:S02]  /*01e0*/  SHF.R.S32.HI R5, RZ, 0x1f, R0 ;  /* 0x0000001fff057819 */ /* 0x000fe40000011400 */
[----:B------:R-:W-:Y:S02]  /*01f0*/  CS2R R70, SRZ ;  /* 0x0000000000467805 */ /* 0x000fe4000001ff00 */
[----:B------:R-:W-:Y:S01]  /*0200*/  CS2R R80, SRZ ;  /* 0x0000000000507805 */ /* 0x000fe2000001ff00 */
[----:B---3--:R-:W-:Y:S01]  /*0210*/  ULEA UR20, UR4, UR20, 0x18 ;  /* 0x0000001404147291 */ /* 0x008fe2000f8ec03f */
[----:B------:R-:W-:-:S02]  /*0220*/  LEA.HI R5, R5, R0, RZ, 0x9 ;  /* 0x0000000005057211 */ /* 0x000fc400078f48ff */
[----:B------:R-:W-:Y:S02]  /*0230*/  CS2R R82, SRZ ;  /* 0x0000000000527805 */ /* 0x000fe4000001ff00 */
[----:B--2---:R-:W-:Y:S02]  /*0240*/  IABS R10, R7 ;  /* 0x00000007000a7213 */ /* 0x004fe40000000000 */
[----:B------:R-:W-:Y:S02]  /*0250*/  CS2R R100, SRZ ;  /* 0x0000000000647805 */ /* 0x000fe4000001ff00 */
[----:B------:R-:W-:Y:S02]  /*0260*/  SHF.R.S32.HI R5, RZ, 0x9, R5 ;  /* 0x00000009ff057819 */ /* 0x000fe40000011405 */
[----:B------:R-:W-:Y:S02]  /*0270*/  CS2R R102, SRZ ;  /* 0x0000000000667805 */ /* 0x000fe4000001ff00 */
[----:B------:R-:W-:-:S02]  /*0280*/  CS2R R92, SRZ ;  /* 0x00000000005c7805 */ /* 0x000fc4000001ff00 */
[----:B------:R-:W-:Y:S02]  /*0290*/  CS2R R94, SRZ ;  /* 0x00000000005e7805 */ /* 0x000fe4000001ff00 */
[----:B------:R-:W-:Y:S01]  /*02a0*/  CS2R R88, SRZ ;  /* 0x0000000000587805 */ /* 0x000fe2000001ff00 */
[----:B------:R-:W-:Y:S01]  /*02b0*/  IMAD.SHL.U32 R6, R5, 0x8, RZ ;  /* 0x0000000805067824 */ /* 0x000fe200078e00ff */
[----:B------:R-:W-:Y:S02]  /*02c0*/  CS2R R90, SRZ ;  /* 0x00000000005a7805 */ /* 0x000fe4000001ff00 */
[----:B------:R-:W-:Y:S02]  /*02d0*/  CS2R R56, SRZ ;  /* 0x0000000000387805 */ /* 0x000fe4000001ff00 */
[----:B------:R-:W-:Y:S02]  /*02e0*/  CS2R R58, SRZ ;  /* 0x00000000003a7805 */ /* 0x000fe4000001ff00 */
[----:B------:R-:W-:-:S02]  /*02f0*/  CS2R R60, SRZ ;  /* 0x00000000003c7805 */ /* 0x000fc4000001ff00 */
[-C--:B------:R-:W-:Y:S02]  /*0300*/  IABS R9, R6.reuse ;  /* 0x0000000600097213 */ /* 0x080fe40000000000 */
[----:B------:R-:W-:Y:S02]  /*0310*/  CS2R R62, SRZ ;  /* 0x00000000003e7805 */ /* 0x000fe4000001ff00 */
[----:B------:R-:W-:Y:S02]  /*0320*/  IABS R12, R6 ;  /* 0x00000006000c7213 */ /* 0x000fe40000000000 */
[----:B------:R-:W-:Y:S01]  /*0330*/  CS2R R52, SRZ ;  /* 0x0000000000347805 */ /* 0x000fe2000001ff00 */
[----:B------:R-:W1:Y:S01]  /*0340*/  I2F.RP R0, R9 ;  /* 0x0000000900007306 */ /* 0x000e620000209400 */
        /* <DEDUP_REMOVED lines=13> */
[----:B------:R-:W-:Y:S01]  /*0420*/  CS2R R24, SRZ ;  /* 0x0000000000187805 */ /* 0x000fe2000001ff00 */
[----:B-1----:R-:W1:Y:S01]  /*0430*/  MUFU.RCP R0, R0 ;  /* 0x0000000000007308 */ /* 0x002e620000001000 */
        /* <DEDUP_REMOVED lines=15> */
[----:B------:R-:W-:Y:S01]  /*0530*/  CS2R R130, SRZ ;  /* 0x0000000000827805 */ /* 0x000fe2000001ff00 */
[----:B-1----:R-:W-:Y:S01]  /*0540*/  VIADD R4, R0, 0xffffffe ;  /* 0x0ffffffe00047836 */ /* 0x002fe20000000000 */
[----:B------:R-:W-:Y:S01]  /*0550*/  CS2R R132, SRZ ;  /* 0x0000000000847805 */ /* 0x000fe2000001ff00 */
[----:B------:R-:W-:Y:S01]  /*0560*/  IMAD.MOV R0, RZ, RZ, -R12 ;  /* 0x000000ffff007224 */ /* 0x000fe200078e0a0c */
[----:B------:R-:W-:Y:S01]  /*0570*/  CS2R R134, SRZ ;  /* 0x0000000000867805 */ /* 0x000fe2000001ff00 */
[----:B------:R1:W2:Y:S01]  /*0580*/  F2I.FTZ.U32.TRUNC.NTZ R5, R4 ;  /* 0x0000000400057305 */ /* 0x0002a2000021f000 */
[----:B------:R-:W-:-:S02]  /*0590*/  CS2R R136, SRZ ;  /* 0x0000000000887805 */ /* 0x000fc4000001ff00 */
[----:B------:R-:W-:Y:S02]  /*05a0*/  CS2R R138, SRZ ;  /* 0x00000000008a7805 */ /* 0x000fe4000001ff00 */
[----:B------:R-:W-:Y:S02]  /*05b0*/  CS2R R140, SRZ ;  /* 0x00000000008c7805 */ /* 0x000fe4000001ff00 */
[----:B------:R-:W-:Y:S02]  /*05c0*/  CS2R R142, SRZ ;  /* 0x00000000008e7805 */ /* 0x000fe4000001ff00 */
[----:B------:R-:W-:Y:S02]  /*05d0*/  CS2R R144, SRZ ;  /* 0x0000000000907805 */ /* 0x000fe4000001ff00 */
[----:B------:R-:W-:Y:S02]  /*05e0*/  CS2R R146, SRZ ;  /* 0x0000000000927805 */ /* 0x000fe4000001ff00 */
[----:B------:R-:W-:-:S02]  /*05f0*/  CS2R R148, SRZ ;  /* 0x0000000000947805 */ /* 0x000fc4000001ff00 */
[----:B------:R-:W-:Y:S01]  /*0600*/  CS2R R150, SRZ ;  /* 0x0000000000967805 */ /* 0x000fe2000001ff00 */
[----:B-1----:R-:W-:Y:S01]  /*0610*/  IMAD.MOV.U32 R4, RZ, RZ, RZ ;  /* 0x000000ffff047224 */ /* 0x002fe200078e00ff */
[----:B------:R-:W-:Y:S02]  /*0620*/  CS2R R152, SRZ ;  /* 0x0000000000987805 */ /* 0x000fe4000001ff00 */
[----:B------:R-:W-:Y:S02]  /*0630*/  CS2R R154, SRZ ;  /* 0x00000000009a7805 */ /* 0x000fe4000001ff00 */
[----:B------:R-:W-:Y:S02]  /*0640*/  CS2R R156, SRZ ;  /* 0x00000000009c7805 */ /* 0x000fe4000001ff00 */
[----:B------:R-:W-:Y:S02]  /*0650*/  CS2R R158, SRZ ;  /* 0x00000000009e7805 */ /* 0x000fe4000001ff00 */
[----:B------:R-:W-:Y:S01]  /*0660*/  CS2R R160, SRZ ;  /* 0x0000000000a07805 */ /* 0x000fe2000001ff00 */
[----:B--2---:R-:W-:Y:S01]  /*0670*/  IMAD.MOV R8, RZ, RZ, -R5 ;  /* 0x000000ffff087224 */ /* 0x004fe200078e0a05 */
[----:B------:R-:W-:-:S02]  /*0680*/  CS2R R162, SRZ ;  /* 0x0000000000a27805 */ /* 0x000fc4000001ff00 */
[----:B------:R-:W-:Y:S02]  /*0690*/  CS2R R164, SRZ ;  /* 0x0000000000a47805 */ /* 0x000fe4000001ff00 */
[----:B------:R-:W-:Y:S01]  /*06a0*/  CS2R R166, SRZ ;  /* 0x0000000000a67805 */ /* 0x000fe2000001ff00 */
[----:B------:R-:W-:Y:S01]  /*06b0*/  IMAD R11, R8, R9, RZ ;  /* 0x00000009080b7224 */ /* 0x000fe200078e02ff */
[----:B------:R-:W-:Y:S01]  /*06c0*/  CS2R R168, SRZ ;  /* 0x0000000000a87805 */ /* 0x000fe2000001ff00 */
[----:B------:R-:W-:Y:S01]  /*06d0*/  IMAD.MOV.U32 R8, RZ, RZ, R10 ;  /* 0x000000ffff087224 */ /* 0x000fe200078e000a */
[----:B------:R-:W-:Y:S01]  /*06e0*/  CS2R R170, SRZ ;  /* 0x0000000000aa7805 */ /* 0x000fe2000001ff00 */
[----:B------:R-:W-:Y:S01]  /*06f0*/  IMAD.HI.U32 R5, R5, R11, R4 ;  /* 0x0000000b05057227 */ /* 0x000fe200078e0004 */
[----:B------:R-:W-:Y:S02]  /*0700*/  CS2R R172, SRZ ;  /* 0x0000000000ac7805 */ /* 0x000fe4000001ff00 */
[----:B------:R-:W-:-:S02]  /*0710*/  CS2R R174, SRZ ;  /* 0x0000000000ae7805 */ /* 0x000fc4000001ff00 */
[----:B------:R-:W-:Y:S02]  /*0720*/  CS2R R176, SRZ ;  /* 0x0000000000b07805 */ /* 0x000fe4000001ff00 */
[----:B------:R-:W-:Y:S02]  /*0730*/  CS2R R178, SRZ ;  /* 0x0000000000b27805 */ /* 0x000fe4000001ff00 */
[----:B------:R-:W-:Y:S01]  /*0740*/  CS2R R180, SRZ ;  /* 0x0000000000b47805 */ /* 0x000fe2000001ff00 */
[----:B------:R-:W-:Y:S01]  /*0750*/  IMAD.HI.U32 R5, R5, R8, RZ ;  /* 0x0000000805057227 */ /* 0x000fe200078e00ff */
[----:B------:R-:W-:Y:S02]  /*0760*/  CS2R R182, SRZ ;  /* 0x0000000000b67805 */ /* 0x000fe4000001ff00 */
[----:B------:R-:W-:Y:S02]  /*0770*/  CS2R R184, SRZ ;  /* 0x0000000000b87805 */ /* 0x000fe4000001ff00 */
[----:B------:R-:W-:Y:S01]  /*0780*/  CS2R R186, SRZ ;  /* 0x0000000000ba7805 */ /* 0x000fe2000001ff00 */
[----:B------:R-:W-:Y:S01]  /*0790*/  IMAD R0, R5, R0, R8 ;  /* 0x0000000005007224 */ /* 0x000fe200078e0208 */
[----:B------:R-:W-:-:S02]  /*07a0*/  CS2R R188, SRZ ;  /* 0x0000000000bc7805 */ /* 0x000fc4000001ff00 */
[----:B------:R-:W-:Y:S02]  /*07b0*/  CS2R R190, SRZ ;  /* 0x0000000000be7805 */ /* 0x000fe4000001ff00 */
[----:B------:R-:W-:Y:S02]  /*07c0*/  CS2R R192, SRZ ;  /* 0x0000000000c07805 */ /* 0x000fe4000001ff00 */
[----:B------:R-:W-:Y:S02]  /*07d0*/  CS2R R194, SRZ ;  /* 0x0000000000c27805 */ /* 0x000fe4000001ff00 */
[----:B------:R-:W-:Y:S02]  /*07e0*/  ISETP.GT.U32.AND P1, PT, R9, R0, PT ;  /* 0x000000000900720c */ /* 0x000fe40003f24070 */
        /* <DEDUP_REMOVED lines=12> */
[----:B------:R-:W-:Y:S01]  /*08b0*/  @!P1 IMAD.IADD R0, R0, 0x1, -R9 ;  /* 0x0000000100009824 */ /* 0x000fe200078e0a09 */
[----:B------:R-:W-:Y:S01]  /*08c0*/  CS2R R224, SRZ ;  /* 0x0000000000e07805 */ /* 0x000fe2000001ff00 */
[----:B------:R-:W-:Y:S01]  /*08d0*/  @!P1 VIADD R5, R5, 0x1 ;  /* 0x0000000105059836 */ /* 0x000fe20000000000 */
[----:B------:R-:W-:-:S02]  /*08e0*/  ISETP.NE.AND P1, PT, R6, RZ, PT ;  /* 0x000000ff0600720c */ /* 0x000fc40003f25270 */
[----:B------:R-:W-:Y:S02]  /*08f0*/  CS2R R226, SRZ ;  /* 0x0000000000e27805 */ /* 0x000fe4000001ff00 */
[----:B------:R-:W-:Y:S02]  /*0900*/  ISETP.GE.U32.AND P0, PT, R0, R9, PT ;  /* 0x000000090000720c */ /* 0x000fe40003f06070 */
[----:B------:R-:W-:Y:S02]  /*0910*/  CS2R R232, SRZ ;  /* 0x0000000000e87805 */ /* 0x000fe4000001ff00 */
[----:B------:R-:W-:Y:S02]  /*0920*/  LOP3.LUT R0, R7, R6, RZ, 0x3c, !PT ;  /* 0x0000000607007212 */ /* 0x000fe400078e3cff */
[----:B------:R-:W-:Y:S02]  /*0930*/  CS2R R234, SRZ ;  /* 0x0000000000ea7805 */ /* 0x000fe4000001ff00 */
[----:B------:R-:W-:-:S02]  /*0940*/  CS2R R236, SRZ ;  /* 0x0000000000ec7805 */ /* 0x000fc4000001ff00 */
[----:B------:R-:W-:Y:S02]  /*0950*/  CS2R R238, SRZ ;  /* 0x0000000000ee7805 */ /* 0x000fe4000001ff00 */
[----:B------:R-:W-:Y:S01]  /*0960*/  ISETP.GE.AND P2, PT, R0, RZ, PT ;  /* 0x000000ff0000720c */ /* 0x000fe20003f46270 */
[----:B------:R-:W-:Y:S01]  /*0970*/  VIADD R0, R2, 0xff ;  /* 0x000000ff02007836 */ /* 0x000fe20000000000 */
[----:B------:R-:W-:Y:S02]  /*0980*/  CS2R R244, SRZ ;  /* 0x0000000000f47805 */ /* 0x000fe4000001ff00 */
[----:B------:R-:W-:Y:S01]  /*0990*/  CS2R R246, SRZ ;  /* 0x0000000000f67805 */ /* 0x000fe2000001ff00 */
[----:B------:R-:W-:-:S04]  /*09a0*/  @P0 VIADD R5, R5, 0x1 ;  /* 0x0000000105050836 */ /* 0x000fc80000000000 */
[----:B------:R-:W-:Y:S01]  /*09b0*/  IMAD.MOV.U32 R4, RZ, RZ, R5 ;  /* 0x000000ffff047224 */ /* 0x000fe200078e0005 */
[----:B------:R-:W-:-:S03]  /*09c0*/  SHF.R.S32.HI R5, RZ, 0x1f, R0 ;  /* 0x0000001fff057819 */ /* 0x000fc60000011400 */
[----:B------:R-:W-:Y:S01]  /*09d0*/  @!P2 IMAD.MOV R4, RZ, RZ, -R4 ;  /* 0x000000ffff04a224 */ /* 0x000fe200078e0a04 */
[----:B------:R-:W-:Y:S02]  /*09e0*/  @!P1 LOP3.LUT R4, RZ, R6, RZ, 0x33, !PT ;  /* 0x00000006ff049212 */ /* 0x000fe400078e33ff */
[----:B------:R-:W-:-:S03]  /*09f0*/  LEA.HI R5, R5, R0, RZ, 0x8 ;  /* 0x0000000005057211 */ /* 0x000fc600078f40ff */
[----:B------:R-:W-:Y:S02]  /*0a00*/  IMAD.SHL.U32 R8, R4, 0x8, RZ ;  /* 0x0000000804087824 */ /* 0x000fe400078e00ff */
[----:B------:R-:W-:-:S03]  /*0a10*/  IMAD.MOV R4, RZ, RZ, -R4 ;  /* 0x000000ffff047224 */ /* 0x000fc600078e0a04 */
[----:B------:R-:W-:Y:S01]  /*0a20*/  LEA.HI.SX32 R5, R5, -R8, 0x18 ;  /* 0x8000000805057211 */ /* 0x000fe200078fc2ff */
[----:B------:R-:W-:-:S03]  /*0a30*/  IMAD R6, R6, R4, R7 ;  /* 0x0000000406067224 */ /* 0x000fc600078e0207 */
[----:B------:R-:W-:Y:S02]  /*0a40*/  VIMNMX R13, R5, 0x8, PT ;  /* 0x00000008050d7848 */ /* 0x000fe40003fe0100 */
[----:B------:R-:W-:Y:S02]  /*0a50*/  IABS R11, R6 ;  /* 0x00000006000b7213 */ /* 0x000fe40000000000 */
[----:B------:R-:W-:-:S04]  /*0a60*/  IABS R9, R13 ;  /* 0x0000000d00097213 */ /* 0x000fc80000000000 */
[----:B------:R-:W1:Y:S08]  /*0a70*/  I2F.RP R0, R9 ;  /* 0x0000000900007306 */ /* 0x000e700000209400 */
[----:B-1----:R-:W1:Y:S02]  /*0a80*/  MUFU.RCP R0, R0 ;  /* 0x0000000000007308 */ /* 0x002e640000001000 */
[----:B-1----:R-:W-:-:S06]  /*0a90*/  VIADD R5, R0, 0xffffffe ;  /* 0x0ffffffe00057836 */ /* 0x002fcc0000000000 */
[----:B------:R-:W1:Y:S02]  /*0aa0*/  F2I.FTZ.U32.TRUNC.NTZ R5, R5 ;  /* 0x0000000500057305 */ /* 0x000e64000021f000 */
[----:B-1----:R-:W-:-:S04]  /*0ab0*/  IMAD.MOV R10, RZ, RZ, -R5 ;  /* 0x000000ffff0a7224 */ /* 0x002fc800078e0a05 */
[----:B------:R-:W-:Y:S01]  /*0ac0*/  IMAD.MOV.U32 R4, RZ, RZ, R10 ;  /* 0x000000ffff047224 */ /* 0x000fe200078e000a */
[----:B------:R-:W-:-:S03]  /*0ad0*/  IABS R10, R13 ;  /* 0x0000000d000a7213 */ /* 0x000fc60000000000 */
[----:B------:R-:W-:Y:S02]  /*0ae0*/  IMAD R7, R4, R9, RZ ;  /* 0x0000000904077224 */ /* 0x000fe400078e02ff */
[----:B------:R-:W-:Y:S02]  /*0af0*/  IMAD.MOV.U32 R4, RZ, RZ, RZ ;  /* 0x000000ffff047224 */ /* 0x000fe400078e00ff */
[----:B------:R-:W-:Y:S02]  /*0b00*/  IMAD.MOV R0, RZ, RZ, -R10 ;  /* 0x000000ffff007224 */ /* 0x000fe400078e0a0a */
[----:B------:R-:W-:-:S06]  /*0b10*/  IMAD.HI.U32 R4, R5, R7, R4 ;  /* 0x0000000705047227 */ /* 0x000fcc00078e0004 */
[----:B------:R-:W-:-:S04]  /*0b20*/  IMAD.HI.U32 R4, R4, R11, RZ ;  /* 0x0000000b04047227 */ /* 0x000fc800078e00ff */
[----:B------:R-:W-:Y:S01]  /*0b30*/  IMAD R0, R4, R0, R11 ;  /* 0x0000000004007224 */ /* 0x000fe200078e020b */
[----:B------:R-:W-:-:S04]  /*0b40*/  CS2R R10, SRZ ;  /* 0x00000000000a7805 */ /* 0x000fc8000001ff00 */
[----:B------:R-:W-:-:S13]  /*0b50*/  ISETP.GT.U32.AND P1, PT, R9, R0, PT ;  /* 0x000000000900720c */ /* 0x000fda0003f24070 */
[----:B------:R-:W-:Y:S02]  /*0b60*/  @!P1 IMAD.IADD R0, R0, 0x1, -R9 ;  /* 0x0000000100009824 */ /* 0x000fe400078e0a09 */
[----:B------:R-:W-:Y:S01]  /*0b70*/  @!P1 VIADD R4, R4, 0x1 ;  /* 0x0000000104049836 */ /* 0x000fe20000000000 */
[----:B------:R-:W-:Y:S02]  /*0b80*/  ISETP.NE.AND P1, PT, R13, RZ, PT ;  /* 0x000000ff0d00720c */ /* 0x000fe40003f25270 */
[----:B------:R-:W-:Y:S02]  /*0b90*/  ISETP.GE.U32.AND P0, PT, R0, R9, PT ;  /* 0x000000090000720c */ /* 0x000fe40003f06070 */
[----:B------:R-:W-:-:S04]  /*0ba0*/  LOP3.LUT R0, R6, R13, RZ, 0x3c, !PT ;  /* 0x0000000d06007212 */ /* 0x000fc800078e3cff */
[----:B------:R-:W-:-:S07]  /*0bb0*/  ISETP.GE.AND P2, PT, R0, RZ, PT ;  /* 0x000000ff0000720c */ /* 0x000fce0003f46270 */
[----:B------:R-:W-:-:S04]  /*0bc0*/  @P0 VIADD R4, R4, 0x1 ;  /* 0x0000000104040836 */ /* 0x000fc80000000000 */
[----:B------:R-:W-:Y:S01]  /*0bd0*/  IMAD.MOV.U32 R7, RZ, RZ, R4 ;  /* 0x000000ffff077224 */ /* 0x000fe200078e0004 */
[----:B0-----:R-:W-:-:S03]  /*0be0*/  LOP3.LUT R4, R249, 0xff, RZ, 0xc0, !PT ;  /* 0x000000fff9047812 */ /* 0x001fc600078ec0ff */
[----:B------:R-:W-:Y:S01]  /*0bf0*/  @!P2 IMAD.MOV R7, RZ, RZ, -R7 ;  /* 0x000000ffff07a224 */ /* 0x000fe200078e0a07 */
[----:B------:R-:W-:-:S05]  /*0c00*/  @!P1 LOP3.LUT R7, RZ, R13, RZ, 0x33, !PT ;  /* 0x0000000dff079212 */ /* 0x000fca00078e33ff */
[----:B------:R-:W-:Y:S02]  /*0c10*/  IMAD.MOV R0, RZ, RZ, -R7 ;  /* 0x000000ffff007224 */ /* 0x000fe400078e0a07 */
[----:B------:R-:W-:Y:S02]  /*0c20*/  IMAD.SHL.U32 R7, R7, 0x200, RZ ;  /* 0x0000020007077824 */ /* 0x000fe400078e00ff */
[----:B------:R-:W-:Y:S01]  /*0c30*/  IMAD R0, R13, R0, R6 ;  /* 0x000000000d007224 */ /* 0x000fe200078e0206 */
[----:B------:R-:W-:-:S03]  /*0c40*/  CS2R R12, SRZ ;  /* 0x00000000000c7805 */ /* 0x000fc6000001ff00 */
[----:B------:R-:W-:Y:S01]  /*0c50*/  IMAD.IADD R5, R8, 0x1, R0 ;  /* 0x0000000108057824 */ /* 0x000fe200078e0200 */
[----:B------:R-:W-:Y:S01]  /*0c60*/  CS2R R8, SRZ ;  /* 0x0000000000087805 */ /* 0x000fe2000001ff00 */
[----:B------:R-:W0:Y:S02]  /*0c70*/  LDC R0, c[0x0][0x230] ;  /* 0x00008c00ff007b82 */ /* 0x000e240000000800 */
[----:B------:R-:W-:Y:S01]  /*0c80*/  IMAD R248, R5, 0x100, R4 ;  /* 0x0000010005f87824 */ /* 0x000fe200078e0204 */
[----:B------:R-:W-:-:S04]  /*0c90*/  LOP3.LUT R5, R249, 0xe0, RZ, 0xc0, !PT ;  /* 0x000000e0f9057812 */ /* 0x000fc800078ec0ff */
[----:B------:R1:W-:Y:S04]  /*0ca0*/  STL [R1+0x720], R248 ;  /* 0x000720f801007387 */ /* 0x0003e80000100800 */
[----:B------:R1:W-:Y:S04]  /*0cb0*/  STL [R1+0x3d0], RZ ;  /* 0x0003d0ff01007387 */ /* 0x0003e80000100800 */
[----:B------:R1:W-:Y:S04]  /*0cc0*/  STL [R1+0x3d4], RZ ;  /* 0x0003d4ff01007387 */ /* 0x0003e80000100800 */
[----:B------:R1:W-:Y:S04]  /*0cd0*/  STL [R1+0x3d8], RZ ;  /* 0x0003d8ff01007387 */ /* 0x0003e80000100800 */
[----:B------:R1:W-:Y:S01]  /*0ce0*/  STL [R1+0x3dc], RZ ;  /* 0x0003dcff01007387 */ /* 0x0003e20000100800 */
[----:B0-----:R-:W-:-:S03]  /*0cf0*/  VIADD R0, R0, 0x1f ;  /* 0x0000001f00007836 */ /* 0x001fc60000000000 */
[----:B------:R1:W-:Y:S02]  /*0d00*/  STL [R1+0x3e0], RZ ;  /* 0x0003e0ff01007387 */ /* 0x0003e40000100800 */
[----:B------:R-:W-:Y:S02]  /*0d10*/  ISETP.GE.AND P0, PT, R0, 0x20, PT ;  /* 0x000000200000780c */ /* 0x000fe40003f06270 */
[----:B------:R1:W-:Y:S04]  /*0d20*/  STL [R1+0x3e4], RZ ;  /* 0x0003e4ff01007387 */ /* 0x0003e80000100800 */
        /* <DEDUP_REMOVED lines=9> */
[----:B------:R1:W-:Y:S01]  /*0dc0*/  STL [R1+0x60c], RZ ;  /* 0x00060cff01007387 */ /* 0x0003e20000100800 */
[----:B------:R-:W-:Y:S05]  /*0dd0*/  @!P0 BRA `(.L_x_0) ;  /* 0x0000011400648947 */ /* 0x000fea0003800000 */
[----:B------:R-:W-:Y:S01]  /*0de0*/  IABS R19, R2 ;  /* 0x0000000200137213 */ /* 0x000fe20000000000 */
[----:B------:R-:W0:Y:S01]  /*0df0*/  S2R R195, SR_TID.X ;  /* 0x0000000000c37919 */ /* 0x000e220000002100 */
[----:B------:R-:W-:Y:S01]  /*0e00*/  IABS R9, R3 ;  /* 0x0000000300097213 */ /* 0x000fe20000000000 */
[----:B------:R-:W-:Y:S01]  /*0e10*/  IMAD.SHL.U32 R4, R4, 0x2, RZ ;  /* 0x0000000204047824 */ /* 0x000fe200078e00ff */
[----:B------:R-:W2:Y:S01]  /*0e20*/  I2F.RP R8, R19 ;  /* 0x0000001300087306 */ /* 0x000ea20000209400 */
[----:B------:R-:W-:Y:S01]  /*0e30*/  IABS R16, R248 ;  /* 0x000000f800107213 */ /* 0x000fe20000000000 */
[----:B------:R-:W-:Y:S01]  /*0e40*/  USHF.R.U32.HI UR18, URZ, 0x4, UR20 ;  /* 0x000000043f127899 */ /* 0x000fe20008011614 */
[----:B------:R-:W-:Y:S01]  /*0e50*/  LEA.HI R5, R5, R7, RZ, 0x1b ;  /* 0x0000000705057211 */ /* 0x000fe200078fd8ff */
[----:B------:R-:W-:Y:S01]  /*0e60*/  ULDC UR4, c[0x0][0x234] ;  /* 0x00008d0000047ab9 */ /* 0x000fe20000000800 */
[----:B------:R-:W-:Y:S01]  /*0e70*/  ULDC UR8, c[0x0][0x230] ;  /* 0x00008c0000087ab9 */ /* 0x000fe20000000800 */
[----:B------:R-:W-:Y:S01]  /*0e80*/  USGXT.U32 UR18, UR18, 0xe ;  /* 0x0000000e1212789a */ /* 0x000fe20008000000 */
[----:B------:R-:W-:Y:S01]  /*0e90*/  IABS R98, R5 ;  /* 0x0000000500627213 */ /* 0x000fe20000000000 */
[----:B------:R-:W3:Y:S01]  /*0ea0*/  I2F.RP R6, R9 ;  /* 0x0000000900067306 */ /* 0x000ee20000209400 */
[C---:B------:R-:W-:Y:S01]  /*0eb0*/  VIADD R20, R5.reuse, 0x1e8 ;  /* 0x000001e805147836 */ /* 0x040fe20000000000 */
[----:B------:R-:W-:Y:S01]  /*0ec0*/  UIADD3 UR6, UP0, UR18, 0x2, URZ ;  /* 0x0000000212067890 */ /* 0x000fe2000ff1e03f */
[C---:B------:R-:W-:Y:S01]  /*0ed0*/  VIADD R22, R5.reuse, 0x1d8 ;  /* 0x000001d805167836 */ /* 0x040fe20000000000 */
[----:B------:R-:W-:Y:S01]  /*0ee0*/  CS2R R100, SRZ ;  /* 0x0000000000647805 */ /* 0x000fe2000001ff00 */
[C---:B------:R-:W-:Y:S01]  /*0ef0*/  VIADD R21, R5.reuse, 0x1e0 ;  /* 0x000001e005157836 */ /* 0x040fe20000000000 */
[----:B------:R-:W-:Y:S01]  /*0f00*/  CS2R R102, SRZ ;  /* 0x0000000000667805 */ /* 0x000fe2000001ff00 */
[C---:B------:R-:W-:Y:S01]  /*0f10*/  VIADD R23, R5.reuse, 0x1d0 ;  /* 0x000001d005177836 */ /* 0x040fe20000000000 */
[----:B--2---:R-:W2:Y:S01]  /*0f20*/  MUFU.RCP R8, R8 ;  /* 0x0000000800087308 */ /* 0x004ea20000001000 */
[----:B------:R-:W-:Y:S01]  /*0f30*/  IABS R17, R22 ;  /* 0x0000001600117213 */ /* 0x000fe20000000000 */
[C---:B------:R-:W-:Y:S01]  /*0f40*/  VIADD R25, R5.reuse, 0x1b8 ;  /* 0x000001b805197836 */ /* 0x040fe20000000000 */
[----:B------:R-:W-:Y:S01]  /*0f50*/  CS2R R104, SRZ ;  /* 0x0000000000687805 */ /* 0x000fe2000001ff00 */
[C---:B------:R-:W-:Y:S01]  /*0f60*/  VIADD R26, R5.reuse, 0x1b0 ;  /* 0x000001b0051a7836 */ /* 0x040fe20000000000 */
[----:B------:R-:W-:Y:S01]  /*0f70*/  CS2R R106, SRZ ;  /* 0x00000000006a7805 */ /* 0x000fe2000001ff00 */
[C---:B------:R-:W-:Y:S01]  /*0f80*/  VIADD R28, R5.reuse, 0x1a0 ;  /* 0x000001a0051c7836 */ /* 0x040fe20000000000 */
[----:B------:R-:W-:Y:S01]  /*0f90*/  CS2R R108, SRZ ;  /* 0x00000000006c7805 */ /* 0x000fe2000001ff00 */
[----:B---3--:R-:W3:Y:S01]  /*0fa0*/  MUFU.RCP R6, R6 ;  /* 0x0000000600067308 */ /* 0x008ee20000001000 */
[C---:B------:R-:W-:Y:S01]  /*0fb0*/  VIADD R27, R5.reuse, 0x1a8 ;  /* 0x000001a8051b7836 */ /* 0x040fe20000000000 */
[----:B------:R-:W-:Y:S01]  /*0fc0*/  CS2R R110, SRZ ;  /* 0x00000000006e7805 */ /* 0x000fe2000001ff00 */
[C---:B------:R-:W-:Y:S01]  /*0fd0*/  VIADD R29, R5.reuse, 0x198 ;  /* 0x00000198051d7836 */ /* 0x040fe20000000000 */
[----:B------:R-:W-:Y:S01]  /*0fe0*/  CS2R R112, SRZ ;  /* 0x0000000000707805 */ /* 0x000fe2000001ff00 */
[C---:B------:R-:W-:Y:S01]  /*0ff0*/  VIADD R30, R5.reuse, 0x178 ;  /* 0x00000178051e7836 */ /* 0x040fe20000000000 */
[----:B------:R-:W-:Y:S01]  /*1000*/  CS2R R114, SRZ ;  /* 0x0000000000727805 */ /* 0x000fe2000001ff00 */
[C---:B------:R-:W-:Y:S01]  /*1010*/  VIADD R31, R5.reuse, 0x170 ;  /* 0x00000170051f7836 */ /* 0x040fe20000000000 */
[----:B------:R-:W-:Y:S01]  /*1020*/  CS2R R116, SRZ ;  /* 0x0000000000747805 */ /* 0x000fe2000001ff00 */
[----:B--2---:R-:W-:Y:S01]  /*1030*/  VIADD R12, R8, 0xffffffe ;  /* 0x0ffffffe080c7836 */ /* 0x004fe20000000000 */
[----:B------:R-:W-:Y:S01]  /*1040*/  CS2R R118, SRZ ;  /* 0x0000000000767805 */ /* 0x000fe2000001ff00 */
[C---:B------:R-:W-:Y:S01]  /*1050*/  VIADD R35, R5.reuse, 0x160 ;  /* 0x0000016005237836 */ /* 0x040fe20000000000 */
[----:B------:R-:W-:Y:S01]  /*1060*/  CS2R R120, SRZ ;  /* 0x0000000000787805 */ /* 0x000fe2000001ff00 */
[----:B------:R2:W4:Y:S01]  /*1070*/  F2I.FTZ.U32.TRUNC.NTZ R13, R12 ;  /* 0x0000000c000d7305 */ /* 0x000522000021f000 */
[----:B------:R-:W-:Y:S01]  /*1080*/  VIADD R36, R5, 0x158 ;  /* 0x0000015805247836 */ /* 0x000fe20000000000 */
[----:B------:R-:W-:-:S02]  /*1090*/  CS2R R122, SRZ ;  /* 0x00000000007a7805 */ /* 0x000fc4000001ff00 */
[----:B------:R-:W-:Y:S01]  /*10a0*/  IABS R32, R35 ;  /* 0x0000002300207213 */ /* 0x000fe20000000000 */
[----:B---3--:R-:W-:Y:S01]  /*10b0*/  VIADD R10, R6, 0xffffffe ;  /* 0x0ffffffe060a7836 */ /* 0x008fe20000000000 */
[----:B------:R-:W-:Y:S02]  /*10c0*/  CS2R R124, SRZ ;  /* 0x00000000007c7805 */ /* 0x000fe4000001ff00 */
[----:B------:R-:W-:Y:S01]  /*10d0*/  IABS R33, R36 ;  /* 0x0000002400217213 */ /* 0x000fe20000000000 */
[C---:B------:R-:W-:Y:S01]  /*10e0*/  VIADD R37, R5.reuse, 0x150 ;  /* 0x0000015005257836 */ /* 0x040fe20000000000 */
[----:B------:R3:W5:Y:S01]  /*10f0*/  F2I.FTZ.U32.TRUNC.NTZ R11, R10 ;  /* 0x0000000a000b7305 */ /* 0x000762000021f000 */
[----:B--2---:R-:W-:Y:S01]  /*1100*/  IMAD.MOV.U32 R12, RZ, RZ, RZ ;  /* 0x000000ffff0c7224 */ /* 0x004fe200078e00ff */
[----:B------:R-:W-:Y:S01]  /*1110*/  CS2R R126, SRZ ;  /* 0x00000000007e7805 */ /* 0x000fe2000001ff00 */
[C---:B------:R-:W-:Y:S01]  /*1120*/  VIADD R38, R5.reuse, 0x138 ;  /* 0x0000013805267836 */ /* 0x040fe20000000000 */
[----:B------:R-:W-:Y:S01]  /*1130*/  IABS R34, R37 ;  /* 0x0000002500227213 */ /* 0x000fe20000000000 */
[----:B------:R-:W-:Y:S01]  /*1140*/  VIADD R39, R5, 0x130 ;  /* 0x0000013005277836 */ /* 0x000fe20000000000 */
[----:B------:R-:W-:Y:S01]  /*1150*/  CS2R R128, SRZ ;  /* 0x0000000000807805 */ /* 0x000fe2000001ff00 */
[--C-:B----4-:R-:W-:Y:S01]  /*1160*/  IMAD.MOV R14, RZ, RZ, -R13.reuse ;  /* 0x000000ffff0e7224 */ /* 0x110fe200078e0a0d */
[----:B------:R-:W-:Y:S01]  /*1170*/  CS2R R130, SRZ ;  /* 0x0000000000827805 */ /* 0x000fe2000001ff00 */
[----:B---3--:R-:W-:Y:S01]  /*1180*/  IMAD.MOV.U32 R10, RZ, RZ, RZ ;  /* 0x000000ffff0a7224 */ /* 0x008fe200078e00ff */
[----:B------:R-:W-:Y:S01]  /*1190*/  CS2R R132, SRZ ;  /* 0x0000000000847805 */ /* 0x000fe2000001ff00 */
[----:B------:R-:W-:Y:S01]  /*11a0*/  IMAD R15, R14, R19, RZ ;  /* 0x000000130e0f7224 */ /* 0x000fe200078e02ff */
[----:B------:R-:W-:Y:S01]  /*11b0*/  CS2R R134, SRZ ;  /* 0x0000000000867805 */ /* 0x000fe2000001ff00 */
[----:B------:R-:W-:Y:S01]  /*11c0*/  IMAD.MOV.U32 R14, RZ, RZ, R16 ;  /* 0x000000ffff0e7224 */ /* 0x000fe200078e0010 */
[----:B------:R-:W-:Y:S01]  /*11d0*/  CS2R R136, SRZ ;  /* 0x0000000000887805 */ /* 0x000fe2000001ff00 */
[----:B------:R-:W-:Y:S01]  /*11e0*/  IMAD.HI.U32 R13, R13, R15, R12 ;  /* 0x0000000f0d0d7227 */ /* 0x000fe200078e000c */
[----:B------:R-:W-:-:S02]  /*11f0*/  CS2R R138, SRZ ;  /* 0x00000000008a7805 */ /* 0x000fc4000001ff00 */
[----:B------:R-:W-:Y:S02]  /*1200*/  CS2R R140, SRZ ;  /* 0x00000000008c7805 */ /* 0x000fe4000001ff00 */
[----:B------:R-:W-:Y:S01]  /*1210*/  CS2R R142, SRZ ;  /* 0x00000000008e7805 */ /* 0x000fe2000001ff00 */
[----:B-----5:R-:W-:Y:S01]  /*1220*/  IMAD.MOV R6, RZ, RZ, -R11 ;  /* 0x000000ffff067224 */ /* 0x020fe200078e0a0b */
[----:B------:R-:W-:Y:S01]  /*1230*/  CS2R R144, SRZ ;  /* 0x0000000000907805 */ /* 0x000fe2000001ff00 */
[----:B------:R-:W-:Y:S01]  /*1240*/  IMAD.HI.U32 R13, R13, R14, RZ ;  /* 0x0000000e0d0d7227 */ /* 0x000fe200078e00ff */
[----:B------:R-:W-:Y:S02]  /*1250*/  CS2R R146, SRZ ;  /* 0x0000000000927805 */ /* 0x000fe4000001ff00 */
[----:B------:R-:W-:Y:S02]  /*1260*/  CS2R R148, SRZ ;  /* 0x0000000000947805 */ /* 0x000fe4000001ff00 */
[----:B------:R-:W-:Y:S01]  /*1270*/  CS2R R150, SRZ ;  /* 0x0000000000967805 */ /* 0x000fe2000001ff00 */
[----:B------:R-:W-:Y:S01]  /*1280*/  VIADD R16, R5, 0x1f8 ;  /* 0x000001f805107836 */ /* 0x000fe20000000000 */
[----:B------:R-:W-:Y:S01]  /*1290*/  UIADD3 UR21, UR20, 0x8000, URZ ;  /* 0x0000800014157890 */ /* 0x000fe2000fffe03f */
[----:B------:R-:W-:Y:S01]  /*12a0*/  IMAD.MOV R13, RZ, RZ, -R13 ;  /* 0x000000ffff0d7224 */ /* 0x000fe200078e0a0d */
[----:B------:R-:W-:Y:S01]  /*12b0*/  UMOV UR19, 0x80000020 ;  /* 0x8000002000137882 */ /* 0x000fe20000000000 */
[----:B------:R-:W-:Y:S01]  /*12c0*/  IMAD R15, R6, R9, RZ ;  /* 0x00000009060f7224 */ /* 0x000fe200078e02ff */
[----:B------:R-:W-:Y:S01]  /*12d0*/  IABS R6, R16 ;  /* 0x0000001000067213 */ /* 0x000fe20000000000 */
[----:B------:R-:W-:Y:S01]  /*12e0*/  IMAD R14, R19, R13, R14 ;  /* 0x0000000d130e7224 */ /* 0x000fe200078e020e */
[----:B------:R-:W-:Y:S01]  /*12f0*/  IABS R13, R20 ;  /* 0x00000014000d7213 */ /* 0x000fe20000000000 */
[----:B------:R-:W-:Y:S01]  /*1300*/  IMAD.HI.U32 R8, R11, R15, R10 ;  /* 0x0000000f0b087227 */ /* 0x000fe200078e000a */
[----:B------:R-:W-:-:S02]  /*1310*/  ISETP.GE.AND P0, PT, R16, RZ, PT ;  /* 0x000000ff1000720c */ /* 0x000fc40003f06270 */
[----:B------:R-:W-:Y:S01]  /*1320*/  ISETP.GT.U32.AND P1, PT, R19, R14, PT ;  /* 0x0000000e1300720c */ /* 0x000fe20003f24070 */
[C---:B------:R-:W-:Y:S02]  /*1330*/  VIADD R15, R5.reuse, 0x1f0 ;  /* 0x000001f0050f7836 */ /* 0x040fe40000000000 */
[----:B------:R-:W-:Y:S02]  /*1340*/  IMAD.MOV.U32 R10, RZ, RZ, R6 ;  /* 0x000000ffff0a7224 */ /* 0x000fe400078e0006 */
[----:B------:R-:W-:Y:S01]  /*1350*/  VIADD R40, R5, 0x120 ;  /* 0x0000012005287836 */ /* 0x000fe20000000000 */
[----:B------:R-:W-:Y:S01]  /*1360*/  IABS R12, R15 ;  /* 0x0000000f000c7213 */ /* 0x000fe20000000000 */
[----:B------:R-:W-:Y:S01]  /*1370*/  IMAD.HI.U32 R6, R8, R10, RZ ;  /* 0x0000000a08067227 */ /* 0x000fe200078e00ff */
[----:B------:R-:W-:Y:S02]  /*1380*/  ISETP.GE.AND P5, PT, R15, RZ, PT ;  /* 0x000000ff0f00720c */ /* 0x000fe40003fa6270 */
[----:B------:R-:W-:Y:S01]  /*1390*/  IABS R15, R21 ;  /* 0x00000015000f7213 */ /* 0x000fe20000000000 */
[----:B------:R-:W-:-:S02]  /*13a0*/  IMAD.MOV R11, RZ, RZ, -R6 ;  /* 0x000000ffff0b7224 */ /* 0x000fc400078e0a06 */
[----:B------:R-:W-:-:S04]  /*13b0*/  IMAD.HI.U32 R6, R8, R12, RZ ;  /* 0x0000000c08067227 */ /* 0x000fc800078e00ff */
[----:B------:R-:W-:Y:S02]  /*13c0*/  IMAD R10, R9, R11, R10 ;  /* 0x0000000b090a7224 */ /* 0x000fe400078e020a */
[----:B------:R-:W-:-:S03]  /*13d0*/  IMAD.HI.U32 R11, R8, R13, RZ ;  /* 0x0000000d080b7227 */ /* 0x000fc600078e00ff */
[C---:B------:R-:W-:Y:S01]  /*13e0*/  ISETP.GT.U32.AND P3, PT, R9.reuse, R10, PT ;  /* 0x0000000a0900720c */ /* 0x040fe20003f64070 */
[----:B------:R-:W-:Y:S02]  /*13f0*/  IMAD.MOV R6, RZ, RZ, -R6 ;  /* 0x000000ffff067224 */ /* 0x000fe400078e0a06 */
[----:B------:R-:W-:Y:S01]  /*1400*/  @!P1 IMAD.IADD R14, R14, 0x1, -R19 ;  /* 0x000000010e0e9824 */ /* 0x000fe200078e0a13 */
[----:B------:R-:W-:Y:S01]  /*1410*/  ISETP.GE.AND P1, PT, R248, RZ, PT ;  /* 0x000000fff800720c */ /* 0x000fe20003f26270 */
[----:B------:R-:W-:Y:S02]  /*1420*/  IMAD.MOV R16, RZ, RZ, -R11 ;  /* 0x000000ffff107224 */ /* 0x000fe400078e0a0b */
[----:B------:R-:W-:Y:S01]  /*1430*/  IMAD R12, R9, R6, R12 ;  /* 0x00000006090c7224 */ /* 0x000fe200078e020c */
[----:B------:R-:W-:Y:S01]  /*1440*/  ISETP.GT.U32.AND P2, PT, R19, R14, PT ;  /* 0x0000000e1300720c */ /* 0x000fe20003f44070 */
[C---:B------:R-:W-:Y:S02]  /*1450*/  IMAD R11, R9.reuse, R16, R13 ;  /* 0x00000010090b7224 */ /* 0x040fe400078e020d */
[----:B------:R-:W-:Y:S01]  /*1460*/  IMAD.HI.U32 R13, R8, R17, RZ ;  /* 0x00000011080d7227 */ /* 0x000fe200078e00ff */
[----:B------:R-:W-:-:S03]  /*1470*/  ISETP.GT.U32.AND P4, PT, R9, R12, PT ;  /* 0x0000000c0900720c */ /* 0x000fc60003f84070 */
[----:B------:R-:W-:Y:S02]  /*1480*/  IMAD.MOV R18, RZ, RZ, -R13 ;  /* 0x000000ffff127224 */ /* 0x000fe400078e0a0d */
[----:B------:R-:W-:-:S04]  /*1490*/  IMAD.HI.U32 R6, R8, R15, RZ ;  /* 0x0000000f08067227 */ /* 0x000fc800078e00ff */
[C---:B------:R-:W-:Y:S02]  /*14a0*/  IMAD R13, R9.reuse, R18, R17 ;  /* 0x00000012090d7224 */ /* 0x040fe400078e0211 */
[----:B------:R-:W-:Y:S01]  /*14b0*/  @!P2 IMAD.IADD R14, R14, 0x1, -R19 ;  /* 0x000000010e0ea824 */ /* 0x000fe200078e0a13 */
[----:B------:R-:W-:Y:S01]  /*14c0*/  ISETP.NE.AND P2, PT, R2, RZ, PT ;  /* 0x000000ff0200720c */ /* 0x000fe20003f45270 */
[----:B------:R-:W-:Y:S01]  /*14d0*/  @!P4 IMAD.IADD R12, R12, 0x1, -R9 ;  /* 0x000000010c0cc824 */ /* 0x000fe200078e0a09 */
[C---:B------:R-:W-:Y:S01]  /*14e0*/  ISETP.GT.U32.AND P6, PT, R9.reuse, R13, PT ;  /* 0x0000000d0900720c */ /* 0x040fe20003fc4070 */
[----:B------:R-:W-:Y:S01]  /*14f0*/  IMAD.MOV R16, RZ, RZ, -R6 ;  /* 0x000000ffff107224 */ /* 0x000fe200078e0a06 */
[----:B------:R-:W-:Y:S01]  /*1500*/  IABS R19, R23 ;  /* 0x0000001700137213 */ /* 0x000fe20000000000 */
[----:B------:R-:W-:Y:S01]  /*1510*/  IMAD.MOV.U32 R6, RZ, RZ, R14 ;  /* 0x000000ffff067224 */ /* 0x000fe200078e000e */
[C---:B------:R-:W-:Y:S01]  /*1520*/  ISETP.GT.U32.AND P4, PT, R9.reuse, R12, PT ;  /* 0x0000000c0900720c */ /* 0x040fe20003f84070 */
[----:B------:R-:W-:-:S02]  /*1530*/  IMAD R14, R9, R16, R15 ;  /* 0x00000010090e7224 */ /* 0x000fc400078e020f */
[----:B------:R-:W-:Y:S02]  /*1540*/  IMAD.MOV.U32 R16, RZ, RZ, R19 ;  /* 0x000000ffff107224 */ /* 0x000fe400078e0013 */
[----:B------:R-:W-:Y:S01]  /*1550*/  @!P1 IMAD.MOV R6, RZ, RZ, -R6 ;  /* 0x000000ffff069224 */ /* 0x000fe200078e0a06 */
[----:B------:R-:W-:Y:S01]  /*1560*/  ISETP.GT.U32.AND P1, PT, R9, R11, PT ;  /* 0x0000000b0900720c */ /* 0x000fe20003f24070 */
[----:B------:R-:W-:Y:S01]  /*1570*/  VIADD R19, R5, 0x1c8 ;  /* 0x000001c805137836 */ /* 0x000fe20000000000 */
[----:B------:R-:W-:Y:S01]  /*1580*/  @!P2 LOP3.LUT R6, RZ, R2, RZ, 0x33, !PT ;  /* 0x00000002ff06a212 */ /* 0x000fe200078e33ff */
[--C-:B------:R-:W-:Y:S01]  /*1590*/  @!P3 IMAD.IADD R10, R10, 0x1, -R9.reuse ;  /* 0x000000010a0ab824 */ /* 0x100fe200078e0a09 */
[C---:B------:R-:W-:Y:S01]  /*15a0*/  ISETP.GT.U32.AND P2, PT, R9.reuse, R14, PT ;  /* 0x0000000e0900720c */ /* 0x040fe20003f44070 */
[----:B------:R-:W-:Y:S01]  /*15b0*/  IMAD.HI.U32 R2, R8, R16, RZ ;  /* 0x0000001008027227 */ /* 0x000fe200078e00ff */
[----:B------:R-:W-:Y:S02]  /*15c0*/  IABS R17, R19 ;  /* 0x0000001300117213 */ /* 0x000fe40000000000 */
[----:B------:R-:W-:Y:S01]  /*15d0*/  ISETP.GT.U32.AND P3, PT, R9, R10, PT ;  /* 0x0000000a0900720c */ /* 0x000fe20003f64070 */
[----:B------:R-:W-:-:S02]  /*15e0*/  @!P6 IMAD.IADD R13, R13, 0x1, -R9 ;  /* 0x000000010d0de824 */ /* 0x000fc400078e0a09 */
[----:B------:R-:W-:Y:S02]  /*15f0*/  IMAD.MOV R2, RZ, RZ, -R2 ;  /* 0x000000ffff027224 */ /* 0x000fe400078e0a02 */
[----:B------:R-:W-:Y:S01]  /*1600*/  @!P4 IMAD.IADD R12, R12, 0x1, -R9 ;  /* 0x000000010c0cc824 */ /* 0x000fe200078e0a09 */
[----:B------:R-:W-:Y:S01]  /*1610*/  ISETP.GT.U32.AND P6, PT, R9, R13, PT ;  /* 0x0000000d0900720c */ /* 0x000fe20003fc4070 */
[----:B------:R-:W-:-:S04]  /*1620*/  IMAD.HI.U32 R15, R8, R17, RZ ;  /* 0x00000011080f7227 */ /* 0x000fc800078e00ff */
[----:B------:R-:W-:Y:S02]  /*1630*/  IMAD R16, R9, R2, R16 ;  /* 0x0000000209107224 */ /* 0x000fe400078e0210 */
[----:B------:R-:W-:Y:S02]  /*1640*/  IMAD.MOV.U32 R2, RZ, RZ, R12 ;  /* 0x000000ffff027224 */ /* 0x000fe400078e000c */
[----:B------:R-:W-:Y:S01]  /*1650*/  @!P1 IMAD.IADD R11, R11, 0x1, -R9 ;  /* 0x000000010b0b9824 */ /* 0x000fe200078e0a09 */
[----:B------:R-:W-:Y:S01]  /*1660*/  ISETP.GE.AND P1, PT, R21, RZ, PT ;  /* 0x000000ff1500720c */ /* 0x000fe20003f26270 */
[----:B------:R-:W-:Y:S01]  /*1670*/  IMAD.MOV R12, RZ, RZ, -R15 ;  /* 0x000000ffff0c7224 */ /* 0x000fe200078e0a0f */
[----:B------:R-:W-:Y:S01]  /*1680*/  IABS R21, R26 ;  /* 0x0000001a00157213 */ /* 0x000fe20000000000 */
[----:B------:R-:W-:Y:S01]  /*1690*/  @!P2 IMAD.IADD R14, R14, 0x1, -R9 ;  /* 0x000000010e0ea824 */ /* 0x000fe200078e0a09 */
[C---:B------:R-:W-:Y:S01]  /*16a0*/  ISETP.GT.U32.AND P2, PT, R9.reuse, R11, PT ;  /* 0x0000000b0900720c */ /* 0x040fe20003f44070 */
[----:B------:R-:W-:Y:S01]  /*16b0*/  @!P5 IMAD.MOV R2, RZ, RZ, -R2 ;  /* 0x000000ffff02d224 */ /* 0x000fe200078e0a02 */
[C---:B------:R-:W-:Y:S01]  /*16c0*/  ISETP.GT.U32.AND P5, PT, R9.reuse, R16, PT ;  /* 0x000000100900720c */ /* 0x040fe20003fa4070 */
[----:B------:R-:W-:Y:S01]  /*16d0*/  IMAD R15, R9, R12, R17 ;  /* 0x0000000c090f7224 */ /* 0x000fe200078e0211 */
[----:B------:R-:W-:Y:S01]  /*16e0*/  IABS R17, R25 ;  /* 0x0000001900117213 */ /* 0x000fe20000000000 */
[--C-:B------:R-:W-:Y:S01]  /*16f0*/  @!P3 IMAD.IADD R10, R10, 0x1, -R9.reuse ;  /* 0x000000010a0ab824 */ /* 0x100fe200078e0a09 */
[----:B------:R-:W-:Y:S01]  /*1700*/  ISETP.GE.AND P3, PT, R20, RZ, PT ;  /* 0x000000ff1400720c */ /* 0x000fe20003f66270 */
[--C-:B------:R-:W-:Y:S01]  /*1710*/  @!P6 IMAD.IADD R13, R13, 0x1, -R9.reuse ;  /* 0x000000010d0de824 */ /* 0x100fe200078e0a09 */
[----:B------:R-:W-:Y:S01]  /*1720*/  ISETP.GT.U32.AND P6, PT, R9, R15, PT ;  /* 0x0000000f0900720c */ /* 0x000fe20003fc4070 */
[----:B------:R-:W-:Y:S01]  /*1730*/  VIADD R20, R5, 0x1c0 ;  /* 0x000001c005147836 */ /* 0x000fe20000000000 */
[----:B------:R-:W-:Y:S01]  /*1740*/  ISETP.GT.U32.AND P4, PT, R9, R14, PT ;  /* 0x0000000e0900720c */ /* 0x000fe20003f84070 */
[----:B------:R-:W-:Y:S01]  /*1750*/  @!P0 IMAD.MOV R10, RZ, RZ, -R10 ;  /* 0x000000ffff0a8224 */ /* 0x000fe200078e0a0a */
[----:B------:R-:W-:Y:S01]  /*1760*/  ISETP.GE.AND P0, PT, R22, RZ, PT ;  /* 0x000000ff1600720c */ /* 0x000fe20003f06270 */
[--C-:B------:R-:W-:Y:S01]  /*1770*/  @!P2 IMAD.IADD R11, R11, 0x1, -R9.reuse ;  /* 0x000000010b0ba824 */ /* 0x100fe200078e0a09 */
[----:B------:R-:W-:Y:S01]  /*1780*/  IABS R18, R20 ;  /* 0x0000001400127213 */ /* 0x000fe20000000000 */
[----:B------:R-:W-:Y:S01]  /*1790*/  @!P5 IMAD.IADD R16, R16, 0x1, -R9 ;  /* 0x000000011010d824 */ /* 0x000fe200078e0a09 */
[----:B------:R-:W-:Y:S01]  /*17a0*/  ISETP.GE.AND P2, PT, R23, RZ, PT ;  /* 0x000000ff1700720c */ /* 0x000fe20003f46270 */
[----:B------:R-:W-:Y:S01]  /*17b0*/  VIADD R41, R5, 0x118 ;  /* 0x0000011805297836 */ /* 0x000fe20000000000 */
[----:B------:R-:W-:Y:S01]  /*17c0*/  IABS R23, R28 ;  /* 0x0000001c00177213 */ /* 0x000fe20000000000 */
[----:B------:R-:W-:Y:S01]  /*17d0*/  IMAD.HI.U32 R12, R8, R18, RZ ;  /* 0x00000012080c7227 */ /* 0x000fe200078e00ff */
[----:B------:R-:W-:-:S02]  /*17e0*/  IABS R22, R27 ;  /* 0x0000001b00167213 */ /* 0x000fc40000000000 */
[----:B------:R-:W-:Y:S01]  /*17f0*/  ISETP.GE.AND P5, PT, R20, RZ, PT ;  /* 0x000000ff1400720c */ /* 0x000fe20003fa6270 */
[----:B------:R-:W-:Y:S01]  /*1800*/  @!P3 IMAD.MOV R11, RZ, RZ, -R11 ;  /* 0x000000ffff0bb224 */ /* 0x000fe200078e0a0b */
[----:B------:R-:W-:Y:S01]  /*1810*/  ISETP.GT.U32.AND P3, PT, R9, R16, PT ;  /* 0x000000100900720c */ /* 0x000fe20003f64070 */
[--C-:B------:R-:W-:Y:S02]  /*1820*/  @!P6 IMAD.IADD R15, R15, 0x1, -R9.reuse ;  /* 0x000000010f0fe824 */ /* 0x100fe400078e0a09 */
[----:B------:R-:W-:Y:S02]  /*1830*/  IMAD.MOV R12, RZ, RZ, -R12 ;  /* 0x000000ffff0c7224 */ /* 0x000fe400078e0a0c */
[----:B------:R-:W-:Y:S01]  /*1840*/  @!P4 IMAD.IADD R14, R14, 0x1, -R9 ;  /* 0x000000010e0ec824 */ /* 0x000fe200078e0a09 */
[C---:B------:R-:W-:Y:S01]  /*1850*/  ISETP.GT.U32.AND P6, PT, R9.reuse, R15, PT ;  /* 0x0000000f0900720c */ /* 0x040fe20003fc4070 */
[----:B------:R-:W-:Y:S01]  /*1860*/  IMAD R18, R9, R12, R18 ;  /* 0x0000000c09127224 */ /* 0x000fe200078e0212 */
[----:B------:R-:W-:Y:S01]  /*1870*/  ISETP.GE.AND P4, PT, R19, RZ, PT ;  /* 0x000000ff1300720c */ /* 0x000fe20003f86270 */
[----:B------:R-:W-:-:S04]  /*1880*/  IMAD.HI.U32 R12, R8, R17, RZ ;  /* 0x00000011080c7227 */ /* 0x000fc800078e00ff */
[----:B------:R-:W-:Y:S02]  /*1890*/  IMAD.MOV R12, RZ, RZ, -R12 ;  /* 0x000000ffff0c7224 */ /* 0x000fe400078e0a0c */
[----:B------:R-:W-:Y:S01]  /*18a0*/  @!P3 IMAD.IADD R16, R16, 0x1, -R9 ;  /* 0x000000011010b824 */ /* 0x000fe200078e0a09 */
[C---:B------:R-:W-:Y:S01]  /*18b0*/  ISETP.GT.U32.AND P3, PT, R9.reuse, R18, PT ;  /* 0x000000120900720c */ /* 0x040fe20003f64070 */
[----:B------:R-:W-:Y:S02]  /*18c0*/  IMAD R17, R9, R12, R17 ;  /* 0x0000000c09117224 */ /* 0x000fe400078e0211 */
[----:B------:R-:W-:Y:S02]  /*18d0*/  @!P6 IMAD.IADD R15, R15, 0x1, -R9 ;  /* 0x000000010f0fe824 */ /* 0x000fe400078e0a09 */
[----:B------:R-:W-:Y:S01]  /*18e0*/  IMAD.HI.U32 R12, R8, R21, RZ ;  /* 0x00000015080c7227 */ /* 0x000fe200078e00ff */
[----:B------:R-:W-:-:S03]  /*18f0*/  ISETP.GT.U32.AND P6, PT, R9, R17, PT ;  /* 0x000000110900720c */ /* 0x000fc60003fc4070 */
[----:B------:R-:W-:-:S04]  /*1900*/  IMAD.HI.U32 R20, R8, R23, RZ ;  /* 0x0000001708147227 */ /* 0x000fc800078e00ff */
[----:B------:R-:W-:Y:S01]  /*1910*/  @!P3 IMAD.IADD R18, R18, 0x1, -R9 ;  /* 0x000000011212b824 */ /* 0x000fe200078e0a09 */
[----:B------:R-:W-:Y:S01]  /*1920*/  ISETP.GE.AND P3, PT, R25, RZ, PT ;  /* 0x000000ff1900720c */ /* 0x000fe20003f66270 */
[----:B------:R-:W-:Y:S02]  /*1930*/  IMAD.MOV R12, RZ, RZ, -R12 ;  /* 0x000000ffff0c7224 */ /* 0x000fe400078e0a0c */
[----:B------:R-:W-:-:S04]  /*1940*/  IMAD.HI.U32 R19, R8, R22, RZ ;  /* 0x0000001608137227 */ /* 0x000fc800078e00ff */
[----:B------:R-:W-:Y:S01]  /*1950*/  @!P6 IMAD.IADD R17, R17, 0x1, -R9 ;  /* 0x000000011111e824 */ /* 0x000fe200078e0a09 */
[C---:B------:R-:W-:Y:S01]  /*1960*/  ISETP.GT.U32.AND P6, PT, R9.reuse, R18, PT ;  /* 0x000000120900720c */ /* 0x040fe20003fc4070 */
[----:B------:R-:W-:Y:S02]  /*1970*/  IMAD.MOV R24, RZ, RZ, -R20 ;  /* 0x000000ffff187224 */ /* 0x000fe400078e0a14 */
[C---:B------:R-:W-:Y:S01]  /*1980*/  IMAD R20, R9.reuse, R12, R21 ;  /* 0x0000000c09147224 */ /* 0x040fe200078e0215 */
[----:B------:R-:W-:Y:S01]  /*1990*/  IABS R21, R29 ;  /* 0x0000001d00157213 */ /* 0x000fe20000000000 */
[----:B------:R-:W-:Y:S02]  /*19a0*/  IMAD.MOV R19, RZ, RZ, -R19 ;  /* 0x000000ffff137224 */ /* 0x000fe400078e0a13 */
[----:B------:R-:W-:Y:S02]  /*19b0*/  IMAD.MOV.U32 R12, RZ, RZ, R14 ;  /* 0x000000ffff0c7224 */ /* 0x000fe400078e000e */
[----:B------:R-:W-:-:S02]  /*19c0*/  IMAD R19, R9, R19, R22 ;  /* 0x0000001309137224 */ /* 0x000fc400078e0216 */
[----:B------:R-:W-:Y:S01]  /*19d0*/  @!P1 IMAD.MOV R12, RZ, RZ, -R12 ;  /* 0x000000ffff0c9224 */ /* 0x000fe200078e0a0c */
[C---:B------:R-:W-:Y:S01]  /*19e0*/  ISETP.GT.U32.AND P1, PT, R9.reuse, R20, PT ;  /* 0x000000140900720c */ /* 0x040fe20003f24070 */
[----:B------:R-:W-:Y:S02]  /*19f0*/  IMAD.MOV.U32 R14, RZ, RZ, R16 ;  /* 0x000000ffff0e7224 */ /* 0x000fe400078e0010 */
[C---:B------:R-:W-:Y:S02]  /*1a00*/  IMAD R22, R9.reuse, R24, R23 ;  /* 0x0000001809167224 */ /* 0x040fe400078e0217 */
[----:B------:R-:W-:Y:S01]  /*1a10*/  @!P0 IMAD.MOV R13, RZ, RZ, -R13 ;  /* 0x000000ffff0d8224 */ /* 0x000fe200078e0a0d */
[C---:B------:R-:W-:Y:S01]  /*1a20*/  ISETP.GT.U32.AND P0, PT, R9.reuse, R17, PT ;  /* 0x000000110900720c */ /* 0x040fe20003f04070 */
[----:B------:R-:W-:Y:S01]  /*1a30*/  @!P2 IMAD.MOV R14, RZ, RZ, -R14 ;  /* 0x000000ffff0ea224 */ /* 0x000fe200078e0a0e */
[C---:B------:R-:W-:Y:S01]  /*1a40*/  ISETP.GT.U32.AND P2, PT, R9.reuse, R19, PT ;  /* 0x000000130900720c */ /* 0x040fe20003f44070 */
[----:B------:R-:W-:Y:S01]  /*1a50*/  @!P6 IMAD.IADD R18, R18, 0x1, -R9 ;  /* 0x000000011212e824 */ /* 0x000fe200078e0a09 */
[----:B------:R-:W-:Y:S01]  /*1a60*/  ISETP.GT.U32.AND P6, PT, R9, R22, PT ;  /* 0x000000160900720c */ /* 0x000fe20003fc4070 */
[----:B------:R-:W-:-:S04]  /*1a70*/  IMAD.HI.U32 R16, R8, R21, RZ ;  /* 0x0000001508107227 */ /* 0x000fc800078e00ff */
[----:B------:R-:W-:Y:S02]  /*1a80*/  VIADD R25, R5, 0x190 ;  /* 0x0000019005197836 */ /* 0x000fe40000000000 */
[----:B------:R-:W-:Y:S02]  /*1a90*/  IMAD.MOV R16, RZ, RZ, -R16 ;  /* 0x000000ffff107224 */ /* 0x000fe400078e0a10 */
[--C-:B------:R-:W-:Y:S01]  /*1aa0*/  @!P1 IMAD.IADD R20, R20, 0x1, -R9.reuse ;  /* 0x0000000114149824 */ /* 0x100fe200078e0a09 */
[----:B------:R-:W-:Y:S01]  /*1ab0*/  IABS R24, R25 ;  /* 0x0000001900187213 */ /* 0x000fe20000000000 */
[----:B------:R-:W-:Y:S01]  /*1ac0*/  @!P0 IMAD.IADD R17, R17, 0x1, -R9 ;  /* 0x0000000111118824 */ /* 0x000fe200078e0a09 */
[----:B------:R-:W-:Y:S01]  /*1ad0*/  ISETP.GE.AND P0, PT, R27, RZ, PT ;  /* 0x000000ff1b00720c */ /* 0x000fe20003f06270 */
[----:B------:R-:W-:Y:S01]  /*1ae0*/  IMAD R21, R9, R16, R21 ;  /* 0x0000001009157224 */ /* 0x000fe200078e0215 */
[----:B------:R-:W-:Y:S01]  /*1af0*/  ISETP.GE.AND P1, PT, R28, RZ, PT ;  /* 0x000000ff1c00720c */ /* 0x000fe20003f26270 */
[----:B------:R-:W-:Y:S01]  /*1b00*/  @!P2 IMAD.IADD R19, R19, 0x1, -R9 ;  /* 0x000000011313a824 */ /* 0x000fe200078e0a09 */
[----:B------:R-:W-:Y:S01]  /*1b10*/  ISETP.GT.U32.AND P2, PT, R9, R20, PT ;  /* 0x000000140900720c */ /* 0x000fe20003f44070 */
[----:B------:R-:W-:Y:S01]  /*1b20*/  IMAD.MOV.U32 R16, RZ, RZ, R18 ;  /* 0x000000ffff107224 */ /* 0x000fe200078e0012 */
[----:B------:R-:W-:Y:S01]  /*1b30*/  IABS R28, R31 ;  /* 0x0000001f001c7213 */ /* 0x000fe20000000000 */
[----:B------:R-:W-:-:S02]  /*1b40*/  VIADD R27, R5, 0x188 ;  /* 0x00000188051b7836 */ /* 0x000fc40000000000 */
[----:B------:R-:W-:-:S03]  /*1b50*/  IMAD.HI.U32 R18, R8, R24, RZ ;  /* 0x0000001808127227 */ /* 0x000fc600078e00ff */
[----:B------:R-:W-:Y:S01]  /*1b60*/  IABS R23, R27 ;  /* 0x0000001b00177213 */ /* 0x000fe20000000000 */
[----:B------:R-:W-:Y:S01]  /*1b70*/  @!P6 IMAD.IADD R22, R22, 0x1, -R9 ;  /* 0x000000011616e824 */ /* 0x000fe200078e0a09 */
[C---:B------:R-:W-:Y:S01]  /*1b80*/  ISETP.GT.U32.AND P6, PT, R9.reuse, R19, PT ;  /* 0x000000130900720c */ /* 0x040fe20003fc4070 */
[----:B------:R-:W-:Y:S02]  /*1b90*/  @!P5 IMAD.MOV R16, RZ, RZ, -R16 ;  /* 0x000000ffff10d224 */ /* 0x000fe400078e0a10 */
[----:B------:R-:W-:Y:S01]  /*1ba0*/  IMAD.MOV R18, RZ, RZ, -R18 ;  /* 0x000000ffff127224 */ /* 0x000fe200078e0a12 */
[C---:B------:R-:W-:Y:S01]  /*1bb0*/  ISETP.GT.U32.AND P5, PT, R9.reuse, R22, PT ;  /* 0x000000160900720c */ /* 0x040fe20003fa4070 */
[----:B------:R-:W-:Y:S01]  /*1bc0*/  @!P3 IMAD.MOV R17, RZ, RZ, -R17 ;  /* 0x000000ffff11b224 */ /* 0x000fe200078e0a11 */
[C---:B------:R-:W-:Y:S01]  /*1bd0*/  ISETP.GT.U32.AND P3, PT, R9.reuse, R21, PT ;  /* 0x000000150900720c */ /* 0x040fe20003f64070 */
[----:B------:R-:W-:Y:S01]  /*1be0*/  @!P4 IMAD.MOV R15, RZ, RZ, -R15 ;  /* 0x000000ffff0fc224 */ /* 0x000fe200078e0a0f */
[----:B------:R-:W-:Y:S01]  /*1bf0*/  ISETP.GE.AND P4, PT, R26, RZ, PT ;  /* 0x000000ff1a00720c */ /* 0x000fe20003f86270 */
[----:B------:R-:W-:-:S02]  /*1c00*/  IMAD R24, R9, R18, R24 ;  /* 0x0000001209187224 */ /* 0x000fc400078e0218 */
[----:B------:R-:W-:-:S04]  /*1c10*/  IMAD.HI.U32 R18, R8, R23, RZ ;  /* 0x0000001708127227 */ /* 0x000fc800078e00ff */
[----:B------:R-:W-:Y:S01]  /*1c20*/  @!P2 IMAD.IADD R20, R20, 0x1, -R9 ;  /* 0x000000011414a824 */ /* 0x000fe200078e0a09 */
[----:B------:R-:W-:Y:S01]  /*1c30*/  ISETP.GE.AND P2, PT, R29, RZ, PT ;  /* 0x000000ff1d00720c */ /* 0x000fe20003f46270 */
[----:B------:R-:W-:Y:S02]  /*1c40*/  IMAD.MOV R18, RZ, RZ, -R18 ;  /* 0x000000ffff127224 */ /* 0x000fe400078e0a12 */
[----:B------:R-:W-:Y:S02]  /*1c50*/  VIADD R29, R5, 0x180 ;  /* 0x00000180051d7836 */ /* 0x000fe40000000000 */
[C---:B------:R-:W-:Y:S02]  /*1c60*/  IMAD R23, R9.reuse, R18, R23 ;  /* 0x0000001209177224 */ /* 0x040fe400078e0217 */
[--C-:B------:R-:W-:Y:S01]  /*1c70*/  @!P5 IMAD.IADD R22, R22, 0x1, -R9.reuse ;  /* 0x000000011616d824 */ /* 0x100fe200078e0a09 */
[----:B------:R-:W-:Y:S01]  /*1c80*/  ISETP.GT.U32.AND P5, PT, R9, R24, PT ;  /* 0x000000180900720c */ /* 0x000fe20003fa4070 */
[--C-:B------:R-:W-:Y:S01]  /*1c90*/  @!P3 IMAD.IADD R21, R21, 0x1, -R9.reuse ;  /* 0x000000011515b824 */ /* 0x100fe200078e0a09 */
[----:B------:R-:W-:Y:S01]  /*1ca0*/  IABS R26, R29 ;  /* 0x0000001d001a7213 */ /* 0x000fe20000000000 */
[----:B------:R-:W-:Y:S01]  /*1cb0*/  IMAD.MOV.U32 R18, RZ, RZ, R20 ;  /* 0x000000ffff127224 */ /* 0x000fe200078e0014 */
[----:B------:R-:W-:Y:S01]  /*1cc0*/  ISETP.GE.AND P3, PT, R27, RZ, PT ;  /* 0x000000ff1b00720c */ /* 0x000fe20003f66270 */
[----:B------:R-:W-:Y:S01]  /*1cd0*/  @!P6 IMAD.IADD R19, R19, 0x1, -R9 ;  /* 0x000000011313e824 */ /* 0x000fe200078e0a09 */
[----:B------:R-:W-:Y:S01]  /*1ce0*/  ISETP.GE.AND P6, PT, R25, RZ, PT ;  /* 0x000000ff1900720c */ /* 0x000fe20003fc6270 */
[----:B------:R-:W-:Y:S01]  /*1cf0*/  @!P4 IMAD.MOV R18, RZ, RZ, -R18 ;  /* 0x000000ffff12c224 */ /* 0x000fe200078e0a12 */
[----:B------:R-:W-:Y:S01]  /*1d00*/  ISETP.GT.U32.AND P4, PT, R9, R21, PT ;  /* 0x000000150900720c */ /* 0x000fe20003f84070 */
[----:B------:R-:W-:Y:S01]  /*1d10*/  IMAD.HI.U32 R20, R8, R26, RZ ;  /* 0x0000001a08147227 */ /* 0x000fe200078e00ff */
[----:B------:R-:W-:-:S03]  /*1d20*/  IABS R27, R30 ;  /* 0x0000001e001b7213 */ /* 0x000fc60000000000 */
[----:B------:R-:W-:Y:S02]  /*1d30*/  IMAD.MOV R25, RZ, RZ, -R20 ;  /* 0x000000ffff197224 */ /* 0x000fe400078e0a14 */
[----:B------:R-:W-:Y:S01]  /*1d40*/  @!P5 IMAD.IADD R24, R24, 0x1, -R9 ;  /* 0x000000011818d824 */ /* 0x000fe200078e0a09 */
[C---:B------:R-:W-:Y:S01]  /*1d50*/  ISETP.GT.U32.AND P5, PT, R9.reuse, R23, PT ;  /* 0x000000170900720c */ /* 0x040fe20003fa4070 */
[C---:B------:R-:W-:Y:S02]  /*1d60*/  IMAD R26, R9.reuse, R25, R26 ;  /* 0x00000019091a7224 */ /* 0x040fe400078e021a */
[----:B------:R-:W-:Y:S01]  /*1d70*/  @!P0 IMAD.MOV R19, RZ, RZ, -R19 ;  /* 0x000000ffff138224 */ /* 0x000fe200078e0a13 */
[----:B------:R-:W-:Y:S01]  /*1d80*/  ISETP.GT.U32.AND P0, PT, R9, R24, PT ;  /* 0x000000180900720c */ /* 0x000fe20003f04070 */
[----:B------:R-:W-:Y:S01]  /*1d90*/  @!P4 IMAD.IADD R21, R21, 0x1, -R9 ;  /* 0x000000011515c824 */ /* 0x000fe200078e0a09 */
[----:B------:R-:W-:Y:S01]  /*1da0*/  ISETP.GT.U32.AND P4, PT, R9, R26, PT ;  /* 0x0000001a0900720c */ /* 0x000fe20003f84070 */
[----:B------:R-:W-:-:S02]  /*1db0*/  IMAD.MOV.U32 R20, RZ, RZ, R22 ;  /* 0x000000ffff147224 */ /* 0x000fc400078e0016 */
[----:B------:R-:W-:-:S04]  /*1dc0*/  IMAD.HI.U32 R22, R8, R27, RZ ;  /* 0x0000001b08167227 */ /* 0x000fc800078e00ff */
[----:B------:R-:W-:Y:S01]  /*1dd0*/  @!P5 IMAD.IADD R23, R23, 0x1, -R9 ;  /* 0x000000011717d824 */ /* 0x000fe200078e0a09 */
[----:B------:R-:W-:Y:S01]  /*1de0*/  ISETP.GE.AND P5, PT, R31, RZ, PT ;  /* 0x000000ff1f00720c */ /* 0x000fe20003fa6270 */
[----:B------:R-:W-:-:S04]  /*1df0*/  IMAD.HI.U32 R25, R8, R28, RZ ;  /* 0x0000001c08197227 */ /* 0x000fc800078e00ff */
[--C-:B------:R-:W-:Y:S01]  /*1e00*/  @!P4 IMAD.IADD R26, R26, 0x1, -R9.reuse ;  /* 0x000000011a1ac824 */ /* 0x100fe200078e0a09 */
[----:B------:R-:W-:Y:S01]  /*1e10*/  ISETP.GT.U32.AND P4, PT, R9, R23, PT ;  /* 0x000000170900720c */ /* 0x000fe20003f84070 */
[----:B------:R-:W-:Y:S02]  /*1e20*/  IMAD.MOV R22, RZ, RZ, -R22 ;  /* 0x000000ffff167224 */ /* 0x000fe400078e0a16 */
[----:B------:R-:W-:Y:S01]  /*1e30*/  @!P1 IMAD.MOV R20, RZ, RZ, -R20 ;  /* 0x000000ffff149224 */ /* 0x000fe200078e0a14 */
[----:B------:R-:W-:Y:S01]  /*1e40*/  ISETP.GE.AND P1, PT, R29, RZ, PT ;  /* 0x000000ff1d00720c */ /* 0x000fe20003f26270 */
[----:B------:R-:W-:Y:S01]  /*1e50*/  @!P0 IMAD.IADD R24, R24, 0x1, -R9 ;  /* 0x0000000118188824 */ /* 0x000fe200078e0a09 */
[----:B------:R-:W-:Y:S01]  /*1e60*/  ISETP.GE.AND P0, PT, R30, RZ, PT ;  /* 0x000000ff1e00720c */ /* 0x000fe20003f06270 */
[----:B------:R-:W-:Y:S02]  /*1e70*/  IMAD.MOV R29, RZ, RZ, -R25 ;  /* 0x000000ffff1d7224 */ /* 0x000fe400078e0a19 */
[----:B------:R-:W-:-:S02]  /*1e80*/  IMAD R25, R9, R22, R27 ;  /* 0x0000001609197224 */ /* 0x000fc400078e021b */
[----:B------:R-:W-:Y:S02]  /*1e90*/  IMAD.MOV.U32 R22, RZ, RZ, R24 ;  /* 0x000000ffff167224 */ /* 0x000fe400078e0018 */
[C---:B------:R-:W-:Y:S02]  /*1ea0*/  IMAD R28, R9.reuse, R29, R28 ;  /* 0x0000001d091c7224 */ /* 0x040fe400078e021c */
[----:B------:R-:W-:Y:S01]  /*1eb0*/  @!P6 IMAD.MOV R22, RZ, RZ, -R22 ;  /* 0x000000ffff16e224 */ /* 0x000fe200078e0a16 */
[----:B------:R-:W-:Y:S01]  /*1ec0*/  ISETP.GT.U32.AND P6, PT, R9, R25, PT ;  /* 0x000000190900720c */ /* 0x000fe20003fc4070 */
[----:B------:R-:W-:Y:S01]  /*1ed0*/  @!P4 IMAD.IADD R23, R23, 0x1, -R9 ;  /* 0x000000011717c824 */ /* 0x000fe200078e0a09 */
[----:B------:R-:W-:Y:S01]  /*1ee0*/  ISETP.GT.U32.AND P4, PT, R9, R28, PT ;  /* 0x0000001c0900720c */ /* 0x000fe20003f84070 */
[----:B------:R-:W-:Y:S02]  /*1ef0*/  VIADD R30, R5, 0x168 ;  /* 0x00000168051e7836 */ /* 0x000fe40000000000 */
[----:B------:R-:W-:Y:S01]  /*1f00*/  @!P2 IMAD.MOV R21, RZ, RZ, -R21 ;  /* 0x000000ffff15a224 */ /* 0x000fe200078e0a15 */
[----:B------:R-:W-:Y:S01]  /*1f10*/  ISETP.GT.U32.AND P2, PT, R9, R26, PT ;  /* 0x0000001a0900720c */ /* 0x000fe20003f44070 */
[----:B------:R-:W-:Y:S01]  /*1f20*/  @!P3 IMAD.MOV R23, RZ, RZ, -R23 ;  /* 0x000000ffff17b224 */ /* 0x000fe200078e0a17 */
[----:B------:R-:W-:Y:S01]  /*1f30*/  IABS R27, R30 ;  /* 0x0000001e001b7213 */ /* 0x000fe20000000000 */
[----:B------:R-:W-:-:S04]  /*1f40*/  IMAD.HI.U32 R29, R8, R32, RZ ;  /* 0x00000020081d7227 */ /* 0x000fc800078e00ff */
[--C-:B------:R-:W-:Y:S02]  /*1f50*/  @!P6 IMAD.IADD R25, R25, 0x1, -R9.reuse ;  /* 0x000000011919e824 */ /* 0x100fe400078e0a09 */
[--C-:B------:R-:W-:Y:S02]  /*1f60*/  @!P4 IMAD.IADD R28, R28, 0x1, -R9.reuse ;  /* 0x000000011c1cc824 */ /* 0x100fe400078e0a09 */
[----:B------:R-:W-:Y:S01]  /*1f70*/  IMAD.HI.U32 R24, R8, R27, RZ ;  /* 0x0000001b08187227 */ /* 0x000fe200078e00ff */
[C---:B------:R-:W-:Y:S02]  /*1f80*/  ISETP.GT.U32.AND P3, PT, R9.reuse, R25, PT ;  /* 0x000000190900720c */ /* 0x040fe40003f64070 */
[----:B------:R-:W-:Y:S01]  /*1f90*/  ISETP.GT.U32.AND P4, PT, R9, R28, PT ;  /* 0x0000001c0900720c */ /* 0x000fe20003f84070 */
[----:B------:R-:W-:Y:S02]  /*1fa0*/  IMAD.MOV R24, RZ, RZ, -R24 ;  /* 0x000000ffff187224 */ /* 0x000fe400078e0a18 */
[----:B------:R-:W-:Y:S01]  /*1fb0*/  @!P2 IMAD.IADD R26, R26, 0x1, -R9 ;  /* 0x000000011a1aa824 */ /* 0x000fe200078e0a09 */
[----:B------:R-:W-:Y:S01]  /*1fc0*/  ISETP.GE.AND P2, PT, R30, RZ, PT ;  /* 0x000000ff1e00720c */ /* 0x000fe20003f46270 */
[----:B------:R-:W-:-:S04]  /*1fd0*/  IMAD.HI.U32 R30, R8, R33, RZ ;  /* 0x00000021081e7227 */ /* 0x000fc800078e00ff */
[----:B------:R-:W-:Y:S02]  /*1fe0*/  IMAD.MOV R29, RZ, RZ, -R29 ;  /* 0x000000ffff1d7224 */ /* 0x000fe400078e0a1d */
[C---:B------:R-:W-:Y:S02]  /*1ff0*/  IMAD R27, R9.reuse, R24, R27 ;  /* 0x00000018091b7224 */ /* 0x040fe400078e021b */
[----:B------:R-:W-:Y:S02]  /*2000*/  IMAD.MOV.U32 R24, RZ, RZ, R26 ;  /* 0x000000ffff187224 */ /* 0x000fe400078e001a */
[----:B------:R-:W-:Y:S01]  /*2010*/  IMAD.MOV R26, RZ, RZ, -R30 ;  /* 0x000000ffff1a7224 */ /* 0x000fe200078e0a1e */
[C---:B------:R-:W-:Y:S01]  /*2020*/  ISETP.GT.U32.AND P6, PT, R9.reuse, R27, PT ;  /* 0x0000001b0900720c */ /* 0x040fe20003fc4070 */
[----:B------:R-:W-:Y:S02]  /*2030*/  IMAD R30, R9, R29, R32 ;  /* 0x0000001d091e7224 */ /* 0x000fe400078e0220 */
[----:B------:R-:W-:-:S04]  /*2040*/  IMAD.HI.U32 R31, R8, R34, RZ ;  /* 0x00000022081f7227 */ /* 0x000fc800078e00ff */
[----:B------:R-:W-:Y:S01]  /*2050*/  @!P3 IMAD.IADD R25, R25, 0x1, -R9 ;  /* 0x000000011919b824 */ /* 0x000fe200078e0a09 */
[C---:B------:R-:W-:Y:S01]  /*2060*/  ISETP.GT.U32.AND P3, PT, R9.reuse, R30, PT ;  /* 0x0000001e0900720c */ /* 0x040fe20003f64070 */
[----:B------:R-:W-:Y:S02]  /*2070*/  IMAD.MOV R31, RZ, RZ, -R31 ;  /* 0x000000ffff1f7224 */ /* 0x000fe400078e0a1f */
[----:B------:R-:W-:Y:S02]  /*2080*/  @!P4 IMAD.IADD R28, R28, 0x1, -R9 ;  /* 0x000000011c1cc824 */ /* 0x000fe400078e0a09 */
[C---:B------:R-:W-:Y:S02]  /*2090*/  IMAD R29, R9.reuse, R26, R33 ;  /* 0x0000001a091d7224 */ /* 0x040fe400078e0221 */
[C---:B------:R-:W-:Y:S02]  /*20a0*/  IMAD R32, R9.reuse, R31, R34 ;  /* 0x0000001f09207224 */ /* 0x040fe400078e0222 */
[----:B------:R-:W-:Y:S01]  /*20b0*/  IMAD.MOV.U32 R26, RZ, RZ, R28 ;  /* 0x000000ffff1a7224 */ /* 0x000fe200078e001c */
[----:B------:R-:W-:Y:S01]  /*20c0*/  ISETP.GT.U32.AND P4, PT, R9, R29, PT ;  /* 0x0000001d0900720c */ /* 0x000fe20003f84070 */
[----:B------:R-:W-:-:S02]  /*20d0*/  VIADD R33, R5, 0x148 ;  /* 0x0000014805217836 */ /* 0x000fc40000000000 */
[----:B------:R-:W-:Y:S01]  /*20e0*/  @!P5 IMAD.MOV R26, RZ, RZ, -R26 ;  /* 0x000000ffff1ad224 */ /* 0x000fe200078e0a1a */
[----:B------:R-:W-:Y:S01]  /*20f0*/  ISETP.GT.U32.AND P5, PT, R9, R32, PT ;  /* 0x000000200900720c */ /* 0x000fe20003fa4070 */
[--C-:B------:R-:W-:Y:S01]  /*2100*/  @!P6 IMAD.IADD R27, R27, 0x1, -R9.reuse ;  /* 0x000000011b1be824 */ /* 0x100fe200078e0a09 */
[----:B------:R-:W-:Y:S01]  /*2110*/  IABS R31, R33 ;  /* 0x00000021001f7213 */ /* 0x000fe20000000000 */
[----:B------:R-:W-:Y:S02]  /*2120*/  @!P3 IMAD.IADD R30, R30, 0x1, -R9 ;  /* 0x000000011e1eb824 */ /* 0x000fe400078e0a09 */
[----:B------:R-:W-:Y:S01]  /*2130*/  @!P0 IMAD.MOV R25, RZ, RZ, -R25 ;  /* 0x000000ffff198224 */ /* 0x000fe200078e0a19 */
[C---:B------:R-:W-:Y:S01]  /*2140*/  ISETP.GT.U32.AND P6, PT, R9.reuse, R27, PT ;  /* 0x0000001b0900720c */ /* 0x040fe20003fc4070 */
[----:B------:R-:W-:Y:S01]  /*2150*/  IMAD.HI.U32 R28, R8, R31, RZ ;  /* 0x0000001f081c7227 */ /* 0x000fe200078e00ff */
[----:B------:R-:W-:Y:S02]  /*2160*/  ISETP.GE.AND P0, PT, R36, RZ, PT ;  /* 0x000000ff2400720c */ /* 0x000fe40003f06270 */
[----:B------:R-:W-:Y:S01]  /*2170*/  ISETP.GT.U32.AND P3, PT, R9, R30, PT ;  /* 0x0000001e0900720c */ /* 0x000fe20003f64070 */
[----:B------:R-:W-:-:S02]  /*2180*/  VIADD R36, R5, 0x140 ;  /* 0x0000014005247836 */ /* 0x000fc40000000000 */
[--C-:B------:R-:W-:Y:S02]  /*2190*/  @!P5 IMAD.IADD R32, R32, 0x1, -R9.reuse ;  /* 0x000000012020d824 */ /* 0x100fe400078e0a09 */
[----:B------:R-:W-:Y:S01]  /*21a0*/  IMAD.MOV R28, RZ, RZ, -R28 ;  /* 0x000000ffff1c7224 */ /* 0x000fe200078e0a1c */
[----:B------:R-:W-:Y:S01]  /*21b0*/  IABS R34, R36 ;  /* 0x0000002400227213 */ /* 0x000fe20000000000 */
[----:B------:R-:W-:Y:S01]  /*21c0*/  @!P4 IMAD.IADD R29, R29, 0x1, -R9 ;  /* 0x000000011d1dc824 */ /* 0x000fe200078e0a09 */
[C---:B------:R-:W-:Y:S01]  /*21d0*/  ISETP.GT.U32.AND P5, PT, R9.reuse, R32, PT ;  /* 0x000000200900720c */ /* 0x040fe20003fa4070 */
[----:B------:R-:W-:Y:S02]  /*21e0*/  IMAD R31, R9, R28, R31 ;  /* 0x0000001c091f7224 */ /* 0x000fe400078e021f */
[----:B------:R-:W-:Y:S01]  /*21f0*/  @!P6 IMAD.IADD R27, R27, 0x1, -R9 ;  /* 0x000000011b1be824 */ /* 0x000fe200078e0a09 */
[----:B------:R-:W-:Y:S01]  /*2200*/  ISETP.GT.U32.AND P4, PT, R9, R29, PT ;  /* 0x0000001d0900720c */ /* 0x000fe20003f84070 */
[----:B------:R-:W-:Y:S01]  /*2210*/  IMAD.HI.U32 R28, R8, R34, RZ ;  /* 0x00000022081c7227 */ /* 0x000fe200078e00ff */
[----:B------:R-:W-:-:S02]  /*2220*/  ISETP.GE.AND P6, PT, R37, RZ, PT ;  /* 0x000000ff2500720c */ /* 0x000fc40003fc6270 */
[----:B------:R-:W-:Y:S01]  /*2230*/  IABS R37, R39 ;  /* 0x0000002700257213 */ /* 0x000fe20000000000 */
[----:B------:R-:W-:Y:S01]  /*2240*/  @!P3 IMAD.IADD R30, R30, 0x1, -R9 ;  /* 0x000000011e1eb824 */ /* 0x000fe200078e0a09 */
[----:B------:R-:W-:Y:S01]  /*2250*/  ISETP.GE.AND P3, PT, R33, RZ, PT ;  /* 0x000000ff2100720c */ /* 0x000fe20003f66270 */
[----:B------:R-:W-:Y:S01]  /*2260*/  @!P2 IMAD.MOV R27, RZ, RZ, -R27 ;  /* 0x000000ffff1ba224 */ /* 0x000fe200078e0a1b */
[----:B------:R-:W-:Y:S01]  /*2270*/  ISETP.GT.U32.AND P2, PT, R9, R31, PT ;  /* 0x0000001f0900720c */ /* 0x000fe20003f44070 */
[----:B------:R-:W-:Y:S02]  /*2280*/  IMAD.MOV R33, RZ, RZ, -R28 ;  /* 0x000000ffff217224 */ /* 0x000fe400078e0a1c */
[----:B------:R-:W-:Y:S01]  /*2290*/  @!P1 IMAD.MOV R24, RZ, RZ, -R24 ;  /* 0x000000ffff189224 */ /* 0x000fe200078e0a18 */
[----:B------:R-:W-:Y:S01]  /*22a0*/  ISETP.GE.AND P1, PT, R35, RZ, PT ;  /* 0x000000ff2300720c */ /* 0x000fe20003f26270 */
[----:B------:R-:W-:Y:S01]  /*22b0*/  IMAD R34, R9, R33, R34 ;  /* 0x0000002109227224 */ /* 0x000fe200078e0222 */
[----:B------:R-:W-:Y:S01]  /*22c0*/  IABS R35, R38 ;  /* 0x0000002600237213 */ /* 0x000fe20000000000 */
[----:B------:R-:W-:-:S02]  /*22d0*/  @!P5 IMAD.IADD R32, R32, 0x1, -R9 ;  /* 0x000000012020d824 */ /* 0x000fc400078e0a09 */
[----:B------:R-:W-:Y:S01]  /*22e0*/  @!P4 IMAD.IADD R29, R29, 0x1, -R9 ;  /* 0x000000011d1dc824 */ /* 0x000fe200078e0a09 */
[----:B------:R-:W-:Y:S01]  /*22f0*/  ISETP.GT.U32.AND P5, PT, R9, R34, PT ;  /* 0x000000220900720c */ /* 0x000fe20003fa4070 */
[----:B------:R-:W-:Y:S01]  /*2300*/  IMAD.HI.U32 R28, R8, R35, RZ ;  /* 0x00000023081c7227 */ /* 0x000fe200078e00ff */
[----:B------:R-:W-:-:S03]  /*2310*/  ISETP.GE.AND P4, PT, R36, RZ, PT ;  /* 0x000000ff2400720c */ /* 0x000fc60003f86270 */
[----:B------:R-:W-:Y:S02]  /*2320*/  IMAD.MOV R36, RZ, RZ, -R28 ;  /* 0x000000ffff247224 */ /* 0x000fe400078e0a1c */
[----:B------:R-:W-:Y:S02]  /*2330*/  IMAD.MOV.U32 R28, RZ, RZ, R30 ;  /* 0x000000ffff1c7224 */ /* 0x000fe400078e001e */
[----:B------:R-:W-:Y:S01]  /*2340*/  @!P2 IMAD.IADD R31, R31, 0x1, -R9 ;  /* 0x000000011f1fa824 */ /* 0x000fe200078e0a09 */
[----:B------:R-:W-:Y:S01]  /*2350*/  ISETP.GE.AND P2, PT, R38, RZ, PT ;  /* 0x000000ff2600720c */ /* 0x000fe20003f46270 */
[C---:B------:R-:W-:Y:S02]  /*2360*/  IMAD R33, R9.reuse, R36, R35 ;  /* 0x0000002409217224 */ /* 0x040fe400078e0223 */
[----:B------:R-:W-:Y:S02]  /*2370*/  IMAD.MOV.U32 R30, RZ, RZ, R32 ;  /* 0x000000ffff1e7224 */ /* 0x000fe400078e0020 */
[----:B------:R-:W-:Y:S01]  /*2380*/  @!P1 IMAD.MOV R28, RZ, RZ, -R28 ;  /* 0x000000ffff1c9224 */ /* 0x000fe200078e0a1c */
[C---:B------:R-:W-:Y:S01]  /*2390*/  ISETP.GT.U32.AND P1, PT, R9.reuse, R31, PT ;  /* 0x0000001f0900720c */ /* 0x040fe20003f24070 */
[----:B------:R-:W-:Y:S01]  /*23a0*/  @!P6 IMAD.MOV R30, RZ, RZ, -R30 ;  /* 0x000000ffff1ee224 */ /* 0x000fe200078e0a1e */
[----:B------:R-:W-:Y:S01]  /*23b0*/  ISETP.GT.U32.AND P6, PT, R9, R33, PT ;  /* 0x000000210900720c */ /* 0x000fe20003fc4070 */
[----:B------:R-:W-:-:S02]  /*23c0*/  @!P5 IMAD.IADD R34, R34, 0x1, -R9 ;  /* 0x000000012222d824 */ /* 0x000fc400078e0a09 */
[----:B------:R-:W-:Y:S02]  /*23d0*/  VIADD R35, R5, 0x128 ;  /* 0x0000012805237836 */ /* 0x000fe40000000000 */
[----:B------:R-:W-:Y:S01]  /*23e0*/  IMAD.HI.U32 R32, R8, R37, RZ ;  /* 0x0000002508207227 */ /* 0x000fe200078e00ff */
[----:B------:R-:W-:-:S03]  /*23f0*/  ISETP.GT.U32.AND P5, PT, R9, R34, PT ;  /* 0x000000220900720c */ /* 0x000fc60003fa4070 */
[----:B------:R-:W-:Y:S02]  /*2400*/  IMAD.MOV R32, RZ, RZ, -R32 ;  /* 0x000000ffff207224 */ /* 0x000fe400078e0a20 */
[--C-:B------:R-:W-:Y:S01]  /*2410*/  @!P1 IMAD.IADD R31, R31, 0x1, -R9.reuse ;  /* 0x000000011f1f9824 */ /* 0x100fe200078e0a09 */
[----:B------:R-:W-:Y:S01]  /*2420*/  ISETP.GE.AND P1, PT, R35, RZ, PT ;  /* 0x000000ff2300720c */ /* 0x000fe20003f26270 */
[----:B------:R-:W-:Y:S01]  /*2430*/  @!P6 IMAD.IADD R33, R33, 0x1, -R9 ;  /* 0x000000012121e824 */ /* 0x000fe200078e0a09 */
[----:B------:R-:W-:Y:S01]  /*2440*/  IABS R35, R35 ;  /* 0x0000002300237213 */ /* 0x000fe20000000000 */
[C---:B------:R-:W-:Y:S01]  /*2450*/  IMAD R36, R9.reuse, R32, R37 ;  /* 0x0000002009247224 */ /* 0x040fe200078e0225 */
[----:B------:R-:W-:Y:S01]  /*2460*/  IABS R37, R40 ;  /* 0x0000002800257213 */ /* 0x000fe20000000000 */
[----:B------:R-:W-:Y:S01]  /*2470*/  @!P3 IMAD.MOV R31, RZ, RZ, -R31 ;  /* 0x000000ffff1fb224 */ /* 0x000fe200078e0a1f */
[C---:B------:R-:W-:Y:S01]  /*2480*/  ISETP.GT.U32.AND P6, PT, R9.reuse, R33, PT ;  /* 0x000000210900720c */ /* 0x040fe20003fc4070 */
[----:B------:R-:W-:Y:S01]  /*2490*/  IMAD.HI.U32 R32, R8, R35, RZ ;  /* 0x0000002308207227 */ /* 0x000fe200078e00ff */
[----:B------:R-:W-:-:S03]  /*24a0*/  ISETP.GT.U32.AND P3, PT, R9, R36, PT ;  /* 0x000000240900720c */ /* 0x000fc60003f64070 */
[----:B------:R-:W-:Y:S01]  /*24b0*/  @!P5 IMAD.IADD R34, R34, 0x1, -R9 ;  /* 0x000000012222d824 */ /* 0x000fe200078e0a09 */
[----:B------:R-:W-:Y:S01]  /*24c0*/  ISETP.GE.AND P5, PT, R40, RZ, PT ;  /* 0x000000ff2800720c */ /* 0x000fe20003fa6270 */
[----:B------:R-:W-:Y:S02]  /*24d0*/  IMAD.MOV R38, RZ, RZ, -R32 ;  /* 0x000000ffff267224 */ /* 0x000fe400078e0a20 */
[----:B------:R-:W-:Y:S02]  /*24e0*/  IMAD.MOV.U32 R32, RZ, RZ, R34 ;  /* 0x000000ffff207224 */ /* 0x000fe400078e0022 */
[----:B------:R-:W-:-:S04]  /*24f0*/  IMAD.HI.U32 R34, R8, R37, RZ ;  /* 0x0000002508227227 */ /* 0x000fc800078e00ff */
[----:B------:R-:W-:Y:S02]  /*2500*/  IMAD R35, R9, R38, R35 ;  /* 0x0000002609237224 */ /* 0x000fe400078e0223 */
[----:B------:R-:W-:Y:S02]  /*2510*/  IMAD.MOV R38, RZ, RZ, -R34 ;  /* 0x000000ffff267224 */ /* 0x000fe400078e0a22 */
[----:B------:R-:W-:Y:S01]  /*2520*/  @!P6 IMAD.IADD R33, R33, 0x1, -R9 ;  /* 0x000000012121e824 */ /* 0x000fe200078e0a09 */
[C---:B------:R-:W-:Y:S01]  /*2530*/  ISETP.GT.U32.AND P6, PT, R9.reuse, R35, PT ;  /* 0x000000230900720c */ /* 0x040fe20003fc4070 */
[C---:B------:R-:W-:Y:S02]  /*2540*/  IMAD R38, R9.reuse, R38, R37 ;  /* 0x0000002609267224 */ /* 0x040fe400078e0225 */
[----:B------:R-:W-:Y:S02]  /*2550*/  @!P3 IMAD.IADD R36, R36, 0x1, -R9 ;  /* 0x000000012424b824 */ /* 0x000fe400078e0a09 */
[----:B------:R-:W-:Y:S01]  /*2560*/  @!P2 IMAD.MOV R33, RZ, RZ, -R33 ;  /* 0x000000ffff21a224 */ /* 0x000fe200078e0a21 */
[C---:B------:R-:W-:Y:S01]  /*2570*/  ISETP.GT.U32.AND P2, PT, R9.reuse, R38, PT ;  /* 0x000000260900720c */ /* 0x040fe20003f44070 */
[----:B------:R-:W-:Y:S01]  /*2580*/  @!P0 IMAD.MOV R29, RZ, RZ, -R29 ;  /* 0x000000ffff1d8224 */ /* 0x000fe200078e0a1d */
[----:B------:R-:W-:Y:S01]  /*2590*/  ISETP.GT.U32.AND P3, PT, R9, R36, PT ;  /* 0x000000240900720c */ /* 0x000fe20003f64070 */
[----:B------:R-:W-:Y:S01]  /*25a0*/  VIADD R42, R5, 0x110 ;  /* 0x00000110052a7836 */ /* 0x000fe20000000000 */
[----:B------:R-:W-:Y:S01]  /*25b0*/  ISETP.GE.AND P0, PT, R39, RZ, PT ;  /* 0x000000ff2700720c */ /* 0x000fe20003f06270 */
[C---:B------:R-:W-:Y:S01]  /*25c0*/  VIADD R44, R5.reuse, 0x108 ;  /* 0x00000108052c7836 */ /* 0x040fe20000000000 */
[----:B------:R-:W-:Y:S01]  /*25d0*/  IABS R39, R41 ;  /* 0x0000002900277213 */ /* 0x000fe20000000000 */
[----:B------:R-:W-:Y:S01]  /*25e0*/  @!P4 IMAD.MOV R32, RZ, RZ, -R32 ;  /* 0x000000ffff20c224 */ /* 0x000fe200078e0a20 */
[----:B------:R-:W-:Y:S01]  /*25f0*/  IABS R40, R42 ;  /* 0x0000002a00287213 */ /* 0x000fe20000000000 */
[----:B------:R-:W-:Y:S01]  /*2600*/  VIADD R45, R5, 0x100 ;  /* 0x00000100052d7836 */ /* 0x000fe20000000000 */
[----:B------:R-:W-:Y:S01]  /*2610*/  ISETP.GE.AND P4, PT, R41, RZ, PT ;  /* 0x000000ff2900720c */ /* 0x000fe20003f86270 */
[----:B------:R-:W-:Y:S01]  /*2620*/  IMAD.HI.U32 R34, R8, R39, RZ ;  /* 0x0000002708227227 */ /* 0x000fe200078e00ff */
[----:B------:R-:W-:-:S02]  /*2630*/  IABS R41, R44 ;  /* 0x0000002c00297213 */ /* 0x000fc40000000000 */
[----:B------:R-:W-:Y:S01]  /*2640*/  IABS R43, R45 ;  /* 0x0000002d002b7213 */ /* 0x000fe20000000000 */
[--C-:B------:R-:W-:Y:S02]  /*2650*/  @!P2 IMAD.IADD R38, R38, 0x1, -R9.reuse ;  /* 0x000000012626a824 */ /* 0x100fe400078e0a09 */
[----:B------:R-:W-:Y:S02]  /*2660*/  IMAD.MOV R34, RZ, RZ, -R34 ;  /* 0x000000ffff227224 */ /* 0x000fe400078e0a22 */
[----:B------:R-:W-:Y:S01]  /*2670*/  @!P3 IMAD.IADD R36, R36, 0x1, -R9 ;  /* 0x000000012424b824 */ /* 0x000fe200078e0a09 */
[C---:B------:R-:W-:Y:S01]  /*2680*/  ISETP.GT.U32.AND P2, PT, R9.reuse, R38, PT ;  /* 0x000000260900720c */ /* 0x040fe20003f44070 */
[C---:B------:R-:W-:Y:S02]  /*2690*/  IMAD R37, R9.reuse, R34, R39 ;  /* 0x0000002209257224 */ /* 0x040fe400078e0227 */
[----:B------:R-:W-:Y:S02]  /*26a0*/  IMAD.MOV.U32 R34, RZ, RZ, R36 ;  /* 0x000000ffff227224 */ /* 0x000fe400078e0024 */
[----:B------:R-:W-:Y:S01]  /*26b0*/  IMAD.HI.U32 R36, R8, R40, RZ ;  /* 0x0000002808247227 */ /* 0x000fe200078e00ff */
[----:B------:R-:W-:-:S03]  /*26c0*/  ISETP.GT.U32.AND P3, PT, R9, R37, PT ;  /* 0x000000250900720c */ /* 0x000fc60003f64070 */
[----:B------:R-:W-:-:S04]  /*26d0*/  IMAD.HI.U32 R39, R8, R41, RZ ;  /* 0x0000002908277227 */ /* 0x000fc800078e00ff */
[----:B------:R-:W-:Y:S02]  /*26e0*/  IMAD.MOV R36, RZ, RZ, -R36 ;  /* 0x000000ffff247224 */ /* 0x000fe400078e0a24 */
[----:B------:R-:W-:Y:S01]  /*26f0*/  @!P0 IMAD.MOV R34, RZ, RZ, -R34 ;  /* 0x000000ffff228224 */ /* 0x000fe200078e0a22 */
[----:B------:R-:W-:Y:S01]  /*2700*/  ISETP.GE.AND P0, PT, R42, RZ, PT ;  /* 0x000000ff2a00720c */ /* 0x000fe20003f06270 */
[----:B------:R-:W-:Y:S02]  /*2710*/  IMAD.MOV R42, RZ, RZ, -R39 ;  /* 0x000000ffff2a7224 */ /* 0x000fe400078e0a27 */
[----:B------:R-:W-:Y:S02]  /*2720*/  IMAD R40, R9, R36, R40 ;  /* 0x0000002409287224 */ /* 0x000fe400078e0228 */
[----:B------:R-:W-:-:S04]  /*2730*/  IMAD.HI.U32 R36, R8, R43, RZ ;  /* 0x0000002b08247227 */ /* 0x000fc800078e00ff */
[----:B------:R-:W-:Y:S01]  /*2740*/  @!P2 IMAD.IADD R38, R38, 0x1, -R9 ;  /* 0x000000012626a824 */ /* 0x000fe200078e0a09 */
[C---:B------:R-:W-:Y:S01]  /*2750*/  ISETP.GT.U32.AND P2, PT, R9.reuse, R40, PT ;  /* 0x000000280900720c */ /* 0x040fe20003f44070 */
[----:B------:R-:W-:Y:S02]  /*2760*/  IMAD R39, R9, R42, R41 ;  /* 0x0000002a09277224 */ /* 0x000fe400078e0229 */
[----:B------:R-:W-:Y:S02]  /*2770*/  IMAD.MOV R42, RZ, RZ, -R36 ;  /* 0x000000ffff2a7224 */ /* 0x000fe400078e0a24 */
[----:B------:R-:W-:Y:S02]  /*2780*/  IMAD.MOV.U32 R36, RZ, RZ, R38 ;  /* 0x000000ffff247224 */ /* 0x000fe400078e0026 */
[--C-:B------:R-:W-:Y:S02]  /*2790*/  @!P6 IMAD.IADD R35, R35, 0x1, -R9.reuse ;  /* 0x000000012323e824 */ /* 0x100fe400078e0a09 */
[----:B------:R-:W-:-:S02]  /*27a0*/  @!P3 IMAD.IADD R37, R37, 0x1, -R9 ;  /* 0x000000012525b824 */ /* 0x000fc400078e0a09 */
[----:B------:R-:W-:Y:S01]  /*27b0*/  @!P5 IMAD.MOV R36, RZ, RZ, -R36 ;  /* 0x000000ffff24d224 */ /* 0x000fe200078e0a24 */
[----:B------:R-:W-:Y:S01]  /*27c0*/  ISETP.GT.U32.AND P5, PT, R9, R39, PT ;  /* 0x000000270900720c */ /* 0x000fe20003fa4070 */
[----:B------:R-:W-:Y:S01]  /*27d0*/  VIADD R38, R5, 0xf8 ;  /* 0x000000f805267836 */ /* 0x000fe20000000000 */
[----:B------:R-:W-:Y:S01]  /*27e0*/  ISETP.GT.U32.AND P6, PT, R9, R35, PT ;  /* 0x000000230900720c */ /* 0x000fe20003fc4070 */
[----:B------:R-:W-:Y:S01]  /*27f0*/  VIADD R48, R5, 0xf0 ;  /* 0x000000f005307836 */ /* 0x000fe20000000000 */
[C---:B------:R-:W-:Y:S01]  /*2800*/  ISETP.GT.U32.AND P3, PT, R9.reuse, R37, PT ;  /* 0x000000250900720c */ /* 0x040fe20003f64070 */
[----:B------:R-:W-:Y:S01]  /*2810*/  IMAD R42, R9, R42, R43 ;  /* 0x0000002a092a7224 */ /* 0x000fe200078e022b */
[----:B------:R-:W-:Y:S01]  /*2820*/  IABS R43, R38 ;  /* 0x00000026002b7213 */ /* 0x000fe20000000000 */
[----:B------:R-:W-:Y:S02]  /*2830*/  @!P2 IMAD.IADD R40, R40, 0x1, -R9 ;  /* 0x000000012828a824 */ /* 0x000fe400078e0a09 */
[----:B------:R-:W-:-:S02]  /*2840*/  VIADD R49, R5, 0xe8 ;  /* 0x000000e805317836 */ /* 0x000fc40000000000 */
[----:B------:R-:W-:Y:S01]  /*2850*/  VIADD R50, R5, 0xe0 ;  /* 0x000000e005327836 */ /* 0x000fe20000000000 */
[----:B------:R-:W-:Y:S01]  /*2860*/  ISETP.GT.U32.AND P2, PT, R9, R40, PT ;  /* 0x000000280900720c */ /* 0x000fe20003f44070 */
[--C-:B------:R-:W-:Y:S01]  /*2870*/  @!P5 IMAD.IADD R39, R39, 0x1, -R9.reuse ;  /* 0x000000012727d824 */ /* 0x100fe200078e0a09 */
[----:B------:R-:W-:Y:S01]  /*2880*/  IABS R46, R49 ;  /* 0x00000031002e7213 */ /* 0x000fe20000000000 */
[--C-:B------:R-:W-:Y:S01]  /*2890*/  @!P6 IMAD.IADD R35, R35, 0x1, -R9.reuse ;  /* 0x000000012323e824 */ /* 0x100fe200078e0a09 */
[----:B------:R-:W-:Y:S01]  /*28a0*/  ISETP.GE.AND P6, PT, R44, RZ, PT ;  /* 0x000000ff2c00720c */ /* 0x000fe20003fc6270 */
[----:B------:R-:W-:Y:S01]  /*28b0*/  @!P3 IMAD.IADD R37, R37, 0x1, -R9 ;  /* 0x000000012525b824 */ /* 0x000fe200078e0a09 */
[----:B------:R-:W-:Y:S01]  /*28c0*/  IABS R44, R48 ;  /* 0x00000030002c7213 */ /* 0x000fe20000000000 */
[----:B------:R-:W-:Y:S01]  /*28d0*/  @!P1 IMAD.MOV R35, RZ, RZ, -R35 ;  /* 0x000000ffff239224 */ /* 0x000fe200078e0a23 */
[----:B------:R-:W-:Y:S01]  /*28e0*/  ISETP.GE.AND P3, PT, R38, RZ, PT ;  /* 0x000000ff2600720c */ /* 0x000fe20003f66270 */
[----:B------:R-:W-:Y:S01]  /*28f0*/  IMAD.HI.U32 R38, R8, R43, RZ ;  /* 0x0000002b08267227 */ /* 0x000fe200078e00ff */
[----:B------:R-:W-:-:S02]  /*2900*/  ISETP.GT.U32.AND P5, PT, R9, R39, PT ;  /* 0x000000270900720c */ /* 0x000fc40003fa4070 */
[----:B------:R-:W-:Y:S01]  /*2910*/  ISETP.GE.AND P1, PT, R45, RZ, PT ;  /* 0x000000ff2d00720c */ /* 0x000fe20003f26270 */
[----:B------:R-:W-:Y:S01]  /*2920*/  IMAD.HI.U32 R41, R8, R44, RZ ;  /* 0x0000002c08297227 */ /* 0x000fe200078e00ff */
[----:B------:R-:W-:-:S03]  /*2930*/  IABS R47, R50 ;  /* 0x00000032002f7213 */ /* 0x000fc60000000000 */
[----:B------:R-:W-:Y:S02]  /*2940*/  IMAD.MOV R38, RZ, RZ, -R38 ;  /* 0x000000ffff267224 */ /* 0x000fe400078e0a26 */
[----:B------:R-:W-:Y:S02]  /*2950*/  IMAD.MOV R45, RZ, RZ, -R41 ;  /* 0x000000ffff2d7224 */ /* 0x000fe400078e0a29 */
[C---:B------:R-:W-:Y:S02]  /*2960*/  IMAD R41, R9.reuse, R38, R43 ;  /* 0x0000002609297224 */ /* 0x040fe400078e022b */
[----:B------:R-:W-:Y:S01]  /*2970*/  @!P4 IMAD.MOV R37, RZ, RZ, -R37 ;  /* 0x000000ffff25c224 */ /* 0x000fe200078e0a25 */
[----:B------:R-:W-:Y:S01]  /*2980*/  ISETP.GT.U32.AND P4, PT, R9, R42, PT ;  /* 0x0000002a0900720c */ /* 0x000fe20003f84070 */
[----:B------:R-:W-:Y:S01]  /*2990*/  @!P5 IMAD.IADD R39, R39, 0x1, -R9 ;  /* 0x000000012727d824 */ /* 0x000fe200078e0a09 */
[----:B------:R-:W-:Y:S01]  /*29a0*/  ISETP.GT.U32.AND P5, PT, R9, R41, PT ;  /* 0x000000290900720c */ /* 0x000fe20003fa4070 */
[----:B------:R-:W-:-:S04]  /*29b0*/  IMAD.HI.U32 R38, R8, R46, RZ ;  /* 0x0000002e08267227 */ /* 0x000fc800078e00ff */
[----:B------:R-:W-:Y:S01]  /*29c0*/  @!P2 IMAD.IADD R40, R40, 0x1, -R9 ;  /* 0x000000012828a824 */ /* 0x000fe200078e0a09 */
[----:B------:R-:W-:Y:S01]  /*29d0*/  ISETP.GE.AND P2, PT, R48, RZ, PT ;  /* 0x000000ff3000720c */ /* 0x000fe20003f46270 */
[----:B------:R-:W-:-:S04]  /*29e0*/  IMAD.HI.U32 R43, R8, R47, RZ ;  /* 0x0000002f082b7227 */ /* 0x000fc800078e00ff */
[--C-:B------:R-:W-:Y:S02]  /*29f0*/  @!P4 IMAD.IADD R42, R42, 0x1, -R9.reuse ;  /* 0x000000012a2ac824 */ /* 0x100fe400078e0a09 */
[----:B------:R-:W-:Y:S02]  /*2a00*/  @!P5 IMAD.IADD R41, R41, 0x1, -R9 ;  /* 0x000000012929d824 */ /* 0x000fe400078e0a09 */
[C---:B------:R-:W-:Y:S01]  /*2a10*/  IMAD R44, R9.reuse, R45, R44 ;  /* 0x0000002d092c7224 */ /* 0x040fe200078e022c */
[C---:B------:R-:W-:Y:S01]  /*2a20*/  ISETP.GT.U32.AND P4, PT, R9.reuse, R42, PT ;  /* 0x0000002a0900720c */ /* 0x040fe20003f84070 */
[----:B------:R-:W-:Y:S01]  /*2a30*/  IMAD.MOV R45, RZ, RZ, -R38 ;  /* 0x000000ffff2d7224 */ /* 0x000fe200078e0a26 */
[----:B------:R-:W-:Y:S01]  /*2a40*/  ISETP.GT.U32.AND P5, PT, R9, R41, PT ;  /* 0x000000290900720c */ /* 0x000fe20003fa4070 */
[----:B------:R-:W-:Y:S02]  /*2a50*/  IMAD.MOV.U32 R38, RZ, RZ, R40 ;  /* 0x000000ffff267224 */ /* 0x000fe400078e0028 */
[----:B------:R-:W-:-:S02]  /*2a60*/  IMAD.MOV R40, RZ, RZ, -R43 ;  /* 0x000000ffff287224 */ /* 0x000fc400078e0a2b */
[C---:B------:R-:W-:Y:S02]  /*2a70*/  IMAD R43, R9.reuse, R45, R46 ;  /* 0x0000002d092b7224 */ /* 0x040fe400078e022e */
[C---:B------:R-:W-:Y:S02]  /*2a80*/  IMAD R46, R9.reuse, R40, R47 ;  /* 0x00000028092e7224 */ /* 0x040fe400078e022f */
[----:B------:R-:W-:Y:S01]  /*2a90*/  @!P0 IMAD.MOV R38, RZ, RZ, -R38 ;  /* 0x000000ffff268224 */ /* 0x000fe200078e0a26 */
[C---:B------:R-:W-:Y:S01]  /*2aa0*/  ISETP.GT.U32.AND P0, PT, R9.reuse, R44, PT ;  /* 0x0000002c0900720c */ /* 0x040fe20003f04070 */
[--C-:B------:R-:W-:Y:S01]  /*2ab0*/  @!P4 IMAD.IADD R42, R42, 0x1, -R9.reuse ;  /* 0x000000012a2ac824 */ /* 0x100fe200078e0a09 */
[----:B------:R-:W-:Y:S01]  /*2ac0*/  ISETP.GT.U32.AND P4, PT, R9, R43, PT ;  /* 0x0000002b0900720c */ /* 0x000fe20003f84070 */
[----:B------:R-:W-:Y:S01]  /*2ad0*/  @!P5 IMAD.IADD R41, R41, 0x1, -R9 ;  /* 0x000000012929d824 */ /* 0x000fe200078e0a09 */
[----:B------:R-:W-:Y:S01]  /*2ae0*/  ISETP.GT.U32.AND P5, PT, R9, R46, PT ;  /* 0x0000002e0900720c */ /* 0x000fe20003fa4070 */
[----:B------:R-:W-:-:S02]  /*2af0*/  VIADD R51, R5, 0xd8 ;  /* 0x000000d805337836 */ /* 0x000fc40000000000 */
[----:B------:R-:W-:Y:S02]  /*2b00*/  VIADD R52, R5, 0xd0 ;  /* 0x000000d005347836 */ /* 0x000fe40000000000 */
[----:B------:R-:W-:Y:S01]  /*2b10*/  IMAD.MOV.U32 R40, RZ, RZ, R42 ;  /* 0x000000ffff287224 */ /* 0x000fe200078e002a */
[----:B------:R-:W-:Y:S01]  /*2b20*/  IABS R47, R51 ;  /* 0x00000033002f7213 */ /* 0x000fe20000000000 */
[----:B------:R-:W-:Y:S01]  /*2b30*/  @!P6 IMAD.MOV R39, RZ, RZ, -R39 ;  /* 0x000000ffff27e224 */ /* 0x000fe200078e0a27 */
[----:B------:R-:W-:Y:S01]  /*2b40*/  IABS R48, R52 ;  /* 0x0000003400307213 */ /* 0x000fe20000000000 */
[--C-:B------:R-:W-:Y:S01]  /*2b50*/  @!P0 IMAD.IADD R44, R44, 0x1, -R9.reuse ;  /* 0x000000012c2c8824 */ /* 0x100fe200078e0a09 */
[----:B------:R-:W-:Y:S01]  /*2b60*/  ISETP.GE.AND P6, PT, R49, RZ, PT ;  /* 0x000000ff3100720c */ /* 0x000fe20003fc6270 */
[--C-:B------:R-:W-:Y:S02]  /*2b70*/  @!P4 IMAD.IADD R43, R43, 0x1, -R9.reuse ;  /* 0x000000012b2bc824 */ /* 0x100fe400078e0a09 */
[----:B------:R-:W-:Y:S01]  /*2b80*/  @!P5 IMAD.IADD R46, R46, 0x1, -R9 ;  /* 0x000000012e2ed824 */ /* 0x000fe200078e0a09 */
[C---:B------:R-:W-:Y:S01]  /*2b90*/  ISETP.GT.U32.AND P0, PT, R9.reuse, R44, PT ;  /* 0x0000002c0900720c */ /* 0x040fe20003f04070 */
[----:B------:R-:W-:Y:S01]  /*2ba0*/  IMAD.HI.U32 R42, R8, R47, RZ ;  /* 0x0000002f082a7227 */ /* 0x000fe200078e00ff */
[----:B------:R-:W-:-:S02]  /*2bb0*/  ISETP.GT.U32.AND P4, PT, R9, R43, PT ;  /* 0x0000002b0900720c */ /* 0x000fc40003f84070 */
[----:B------:R-:W-:Y:S01]  /*2bc0*/  ISETP.GT.U32.AND P5, PT, R9, R46, PT ;  /* 0x0000002e0900720c */ /* 0x000fe20003fa4070 */
[----:B------:R-:W-:-:S04]  /*2bd0*/  IMAD.HI.U32 R45, R8, R48, RZ ;  /* 0x00000030082d7227 */ /* 0x000fc800078e00ff */
[----:B------:R-:W-:Y:S02]  /*2be0*/  IMAD.MOV R42, RZ, RZ, -R42 ;  /* 0x000000ffff2a7224 */ /* 0x000fe400078e0a2a */
[----:B------:R-:W-:Y:S02]  /*2bf0*/  IMAD.MOV R49, RZ, RZ, -R45 ;  /* 0x000000ffff317224 */ /* 0x000fe400078e0a2d */
[----:B------:R-:W-:Y:S01]  /*2c00*/  @!P1 IMAD.MOV R40, RZ, RZ, -R40 ;  /* 0x000000ffff289224 */ /* 0x000fe200078e0a28 */
[----:B------:R-:W-:Y:S01]  /*2c10*/  ISETP.GE.AND P1, PT, R50, RZ, PT ;  /* 0x000000ff3200720c */ /* 0x000fe20003f26270 */
[----:B------:R-:W-:Y:S02]  /*2c20*/  IMAD R45, R9, R42, R47 ;  /* 0x0000002a092d7224 */ /* 0x000fe400078e022f */
[--C-:B------:R-:W-:Y:S02]  /*2c30*/  @!P4 IMAD.IADD R43, R43, 0x1, -R9.reuse ;  /* 0x000000012b2bc824 */ /* 0x100fe400078e0a09 */
[--C-:B------:R-:W-:Y:S01]  /*2c40*/  @!P0 IMAD.IADD R44, R44, 0x1, -R9.reuse ;  /* 0x000000012c2c8824 */ /* 0x100fe200078e0a09 */
[----:B------:R-:W-:Y:S01]  /*2c50*/  ISETP.GT.U32.AND P4, PT, R9, R45, PT ;  /* 0x0000002d0900720c */ /* 0x000fe20003f84070 */
[----:B------:R-:W-:Y:S01]  /*2c60*/  @!P5 IMAD.IADD R46, R46, 0x1, -R9 ;  /* 0x000000012e2ed824 */ /* 0x000fe200078e0a09 */
[----:B------:R-:W-:Y:S01]  /*2c70*/  ISETP.GE.AND P0, PT, R52, RZ, PT ;  /* 0x000000ff3400720c */ /* 0x000fe20003f06270 */
[----:B------:R-:W-:-:S02]  /*2c80*/  VIADD R47, R5, 0xc8 ;  /* 0x000000c8052f7836 */ /* 0x000fc40000000000 */
[----:B------:R-:W-:Y:S02]  /*2c90*/  IMAD.MOV.U32 R42, RZ, RZ, R44 ;  /* 0x000000ffff2a7224 */ /* 0x000fe400078e002c */
[----:B------:R-:W-:Y:S02]  /*2ca0*/  IMAD R48, R9, R49, R48 ;  /* 0x0000003109307224 */ /* 0x000fe400078e0230 */
[----:B------:R-:W-:Y:S02]  /*2cb0*/  IMAD.MOV.U32 R44, RZ, RZ, R46 ;  /* 0x000000ffff2c7224 */ /* 0x000fe400078e002e */
[----:B------:R-:W-:Y:S01]  /*2cc0*/  @!P2 IMAD.MOV R42, RZ, RZ, -R42 ;  /* 0x000000ffff2aa224 */ /* 0x000fe200078e0a2a */
[----:B------:R-:W-:Y:S01]  /*2cd0*/  ISETP.GE.AND P2, PT, R47, RZ, PT ;  /* 0x000000ff2f00720c */ /* 0x000fe20003f46270 */
[----:B------:R-:W-:Y:S01]  /*2ce0*/  VIADD R49, R5, 0xc0 ;  /* 0x000000c005317836 */ /* 0x000fe20000000000 */
[----:B------:R-:W-:Y:S01]  /*2cf0*/  IABS R47, R47 ;  /* 0x0000002f002f7213 */ /* 0x000fe20000000000 */
[----:B------:R-:W-:Y:S01]  /*2d00*/  @!P1 IMAD.MOV R44, RZ, RZ, -R44 ;  /* 0x000000ffff2c9224 */ /* 0x000fe200078e0a2c */
[----:B------:R-:W-:Y:S01]  /*2d10*/  ISETP.GT.U32.AND P1, PT, R9, R48, PT ;  /* 0x000000300900720c */ /* 0x000fe20003f24070 */
[----:B------:R-:W-:Y:S01]  /*2d20*/  @!P3 IMAD.MOV R41, RZ, RZ, -R41 ;  /* 0x000000ffff29b224 */ /* 0x000fe200078e0a29 */
[----:B------:R-:W-:Y:S01]  /*2d30*/  ISETP.GE.AND P3, PT, R51, RZ, PT ;  /* 0x000000ff3300720c */ /* 0x000fe20003f66270 */
[----:B------:R-:W-:Y:S01]  /*2d40*/  @!P6 IMAD.MOV R43, RZ, RZ, -R43 ;  /* 0x000000ffff2be224 */ /* 0x000fe200078e0a2b */
[----:B------:R-:W-:Y:S01]  /*2d50*/  ISETP.GE.AND P6, PT, R49, RZ, PT ;  /* 0x000000ff3100720c */ /* 0x000fe20003fc6270 */
[----:B------:R-:W-:Y:S01]  /*2d60*/  @!P4 IMAD.IADD R45, R45, 0x1, -R9 ;  /* 0x000000012d2dc824 */ /* 0x000fe200078e0a09 */
[----:B------:R-:W-:Y:S01]  /*2d70*/  IABS R51, R49 ;  /* 0x0000003100337213 */ /* 0x000fe20000000000 */
[----:B------:R-:W-:-:S02]  /*2d80*/  IMAD.MOV.U32 R49, RZ, RZ, R47 ;  /* 0x000000ffff317224 */ /* 0x000fc400078e002f */
[----:B------:R-:W-:Y:S01]  /*2d90*/  VIADD R50, R5, 0xb8 ;  /* 0x000000b805327836 */ /* 0x000fe20000000000 */
[----:B------:R-:W-:Y:S01]  /*2da0*/  ISETP.GT.U32.AND P4, PT, R9, R45, PT ;  /* 0x0000002d0900720c */ /* 0x000fe20003f84070 */
[----:B------:R-:W-:-:S03]  /*2db0*/  IMAD.HI.U32 R47, R8, R49, RZ ;  /* 0x00000031082f7227 */ /* 0x000fc600078e00ff */
[----:B------:R-:W-:Y:S01]  /*2dc0*/  ISETP.GE.AND P5, PT, R50, RZ, PT ;  /* 0x000000ff3200720c */ /* 0x000fe20003fa6270 */
[----:B------:R-:W-:Y:S01]  /*2dd0*/  IMAD.HI.U32 R46, R8, R51, RZ ;  /* 0x00000033082e7227 */ /* 0x000fe200078e00ff */
[----:B------:R-:W-:-:S03]  /*2de0*/  IABS R53, R50 ;  /* 0x0000003200357213 */ /* 0x000fc60000000000 */
[----:B------:R-:W-:Y:S02]  /*2df0*/  IMAD.MOV R50, RZ, RZ, -R47 ;  /* 0x000000ffff327224 */ /* 0x000fe400078e0a2f */
[----:B------:R-:W-:Y:S02]  /*2e00*/  @!P1 IMAD.IADD R48, R48, 0x1, -R9 ;  /* 0x0000000130309824 */ /* 0x000fe400078e0a09 */
[----:B------:R-:W-:Y:S02]  /*2e10*/  IMAD.MOV R52, RZ, RZ, -R46 ;  /* 0x000000ffff347224 */ /* 0x000fe400078e0a2e */
[C---:B------:R-:W-:Y:S01]  /*2e20*/  IMAD R46, R9.reuse, R50, R49 ;  /* 0x00000032092e7224 */ /* 0x040fe200078e0231 */
[----:B------:R-:W-:Y:S01]  /*2e30*/  ISETP.GT.U32.AND P1, PT, R9, R48, PT ;  /* 0x000000300900720c */ /* 0x000fe20003f24070 */
[----:B------:R-:W-:Y:S02]  /*2e40*/  @!P4 IMAD.IADD R45, R45, 0x1, -R9 ;  /* 0x000000012d2dc824 */ /* 0x000fe400078e0a09 */
[----:B------:R-:W-:Y:S01]  /*2e50*/  VIADD R57, R5, 0xa8 ;  /* 0x000000a805397836 */ /* 0x000fe20000000000 */
[C---:B------:R-:W-:Y:S01]  /*2e60*/  ISETP.GT.U32.AND P4, PT, R9.reuse, R46, PT ;  /* 0x0000002e0900720c */ /* 0x040fe20003f84070 */
[----:B------:R-:W-:-:S02]  /*2e70*/  IMAD R50, R9, R52, R51 ;  /* 0x0000003409327224 */ /* 0x000fc400078e0233 */
[----:B------:R-:W-:Y:S01]  /*2e80*/  IMAD.HI.U32 R47, R8, R53, RZ ;  /* 0x00000035082f7227 */ /* 0x000fe200078e00ff */
[----:B------:R-:W-:-:S03]  /*2e90*/  IABS R56, R57 ;  /* 0x0000003900387213 */ /* 0x000fc60000000000 */
[----:B------:R-:W-:Y:S02]  /*2ea0*/  VIADD R55, R5, 0xb0 ;  /* 0x000000b005377836 */ /* 0x000fe40000000000 */
[----:B------:R-:W-:Y:S01]  /*2eb0*/  @!P1 IMAD.IADD R48, R48, 0x1, -R9 ;  /* 0x0000000130309824 */ /* 0x000fe200078e0a09 */
[----:B------:R-:W-:Y:S01]  /*2ec0*/  ISETP.GT.U32.AND P1, PT, R9, R50, PT ;  /* 0x000000320900720c */ /* 0x000fe20003f24070 */
[----:B------:R-:W-:Y:S01]  /*2ed0*/  IMAD.HI.U32 R49, R8, R56, RZ ;  /* 0x0000003808317227 */ /* 0x000fe200078e00ff */
[----:B------:R-:W-:-:S03]  /*2ee0*/  IABS R54, R55 ;  /* 0x0000003700367213 */ /* 0x000fc60000000000 */
[----:B------:R-:W-:Y:S02]  /*2ef0*/  @!P4 IMAD.IADD R46, R46, 0x1, -R9 ;  /* 0x000000012e2ec824 */ /* 0x000fe400078e0a09 */
[----:B------:R-:W-:Y:S02]  /*2f00*/  IMAD.MOV R52, RZ, RZ, -R47 ;  /* 0x000000ffff347224 */ /* 0x000fe400078e0a2f */
[----:B------:R-:W-:Y:S01]  /*2f10*/  IMAD.MOV R49, RZ, RZ, -R49 ;  /* 0x000000ffff317224 */ /* 0x000fe200078e0a31 */
[C---:B------:R-:W-:Y:S01]  /*2f20*/  ISETP.GT.U32.AND P4, PT, R9.reuse, R46, PT ;  /* 0x0000002e0900720c */ /* 0x040fe20003f84070 */
[C---:B------:R-:W-:Y:S02]  /*2f30*/  IMAD R52, R9.reuse, R52, R53 ;  /* 0x0000003409347224 */ /* 0x040fe400078e0235 */
[C---:B------:R-:W-:Y:S02]  /*2f40*/  IMAD R56, R9.reuse, R49, R56 ;  /* 0x0000003109387224 */ /* 0x040fe400078e0238 */
[----:B------:R-:W-:Y:S01]  /*2f50*/  @!P3 IMAD.MOV R45, RZ, RZ, -R45 ;  /* 0x000000ffff2db224 */ /* 0x000fe200078e0a2d */
[C---:B------:R-:W-:Y:S01]  /*2f60*/  ISETP.GT.U32.AND P3, PT, R9.reuse, R52, PT ;  /* 0x000000340900720c */ /* 0x040fe20003f64070 */
[----:B------:R-:W-:Y:S01]  /*2f70*/  @!P1 IMAD.IADD R50, R50, 0x1, -R9 ;  /* 0x0000000132329824 */ /* 0x000fe200078e0a09 */
[----:B------:R-:W-:Y:S01]  /*2f80*/  ISETP.GT.U32.AND P1, PT, R9, R56, PT ;  /* 0x000000380900720c */ /* 0x000fe20003f24070 */
[----:B------:R-:W-:-:S02]  /*2f90*/  VIADD R51, R5, 0xa0 ;  /* 0x000000a005337836 */ /* 0x000fc40000000000 */
[----:B------:R-:W-:-:S03]  /*2fa0*/  IMAD.HI.U32 R47, R8, R54, RZ ;  /* 0x00000036082f7227 */ /* 0x000fc600078e00ff */
[----:B------:R-:W-:Y:S01]  /*2fb0*/  IABS R58, R51 ;  /* 0x00000033003a7213 */ /* 0x000fe20000000000 */
[----:B------:R-:W-:Y:S02]  /*2fc0*/  VIADD R53, R5, 0x98 ;  /* 0x0000009805357836 */ /* 0x000fe40000000000 */
[----:B------:R-:W-:Y:S02]  /*2fd0*/  IMAD.MOV R47, RZ, RZ, -R47 ;  /* 0x000000ffff2f7224 */ /* 0x000fe400078e0a2f */
[----:B------:R-:W-:Y:S01]  /*2fe0*/  @!P4 IMAD.IADD R46, R46, 0x1, -R9 ;  /* 0x000000012e2ec824 */ /* 0x000fe200078e0a09 */
[----:B------:R-:W-:Y:S01]  /*2ff0*/  ISETP.GE.AND P4, PT, R55, RZ, PT ;  /* 0x000000ff3700720c */ /* 0x000fe20003f86270 */
[----:B------:R-:W-:Y:S01]  /*3000*/  IMAD R54, R9, R47, R54 ;  /* 0x0000002f09367224 */ /* 0x000fe200078e0236 */
[----:B------:R-:W-:Y:S01]  /*3010*/  IABS R60, R53 ;  /* 0x00000035003c7213 */ /* 0x000fe20000000000 */
[----:B------:R-:W-:Y:S02]  /*3020*/  VIADD R55, R5, 0x90 ;  /* 0x0000009005377836 */ /* 0x000fe40000000000 */
[----:B------:R-:W-:-:S03]  /*3030*/  IMAD.HI.U32 R47, R8, R58, RZ ;  /* 0x0000003a082f7227 */ /* 0x000fc600078e00ff */
[----:B------:R-:W-:Y:S01]  /*3040*/  IABS R62, R55 ;  /* 0x00000037003e7213 */ /* 0x000fe20000000000 */
[--C-:B------:R-:W-:Y:S01]  /*3050*/  @!P3 IMAD.IADD R52, R52, 0x1, -R9.reuse ;  /* 0x000000013434b824 */ /* 0x100fe200078e0a09 */
[----:B------:R-:W-:Y:S01]  /*3060*/  ISETP.GT.U32.AND P3, PT, R9, R50, PT ;  /* 0x000000320900720c */ /* 0x000fe20003f64070 */
[----:B------:R-:W-:Y:S02]  /*3070*/  @!P1 IMAD.IADD R56, R56, 0x1, -R9 ;  /* 0x0000000138389824 */ /* 0x000fe400078e0a09 */
[----:B------:R-:W-:-:S04]  /*3080*/  IMAD.HI.U32 R49, R8, R60, RZ ;  /* 0x0000003c08317227 */ /* 0x000fc800078e00ff */
[----:B------:R-:W-:Y:S02]  /*3090*/  IMAD.MOV R47, RZ, RZ, -R47 ;  /* 0x000000ffff2f7224 */ /* 0x000fe400078e0a2f */
[----:B------:R-:W-:Y:S01]  /*30a0*/  @!P2 IMAD.MOV R46, RZ, RZ, -R46 ;  /* 0x000000ffff2ea224 */ /* 0x000fe200078e0a2e */
[C---:B------:R-:W-:Y:S01]  /*30b0*/  ISETP.GT.U32.AND P2, PT, R9.reuse, R56, PT ;  /* 0x000000380900720c */ /* 0x040fe20003f44070 */
[----:B------:R-:W-:Y:S02]  /*30c0*/  IMAD.MOV R49, RZ, RZ, -R49 ;  /* 0x000000ffff317224 */ /* 0x000fe400078e0a31 */
[C---:B------:R-:W-:Y:S02]  /*30d0*/  IMAD R58, R9.reuse, R47, R58 ;  /* 0x0000002f093a7224 */ /* 0x040fe400078e023a */
[----:B------:R-:W-:Y:S01]  /*30e0*/  @!P0 IMAD.MOV R48, RZ, RZ, -R48 ;  /* 0x000000ffff308224 */ /* 0x000fe200078e0a30 */
[----:B------:R-:W-:Y:S01]  /*30f0*/  ISETP.GT.U32.AND P0, PT, R9, R54, PT ;  /* 0x000000360900720c */ /* 0x000fe20003f04070 */
[----:B------:R-:W-:-:S04]  /*3100*/  IMAD.HI.U32 R47, R8, R62, RZ ;  /* 0x0000003e082f7227 */ /* 0x000fc800078e00ff */
[C---:B------:R-:W-:Y:S02]  /*3110*/  IMAD R60, R9.reuse, R49, R60 ;  /* 0x00000031093c7224 */ /* 0x040fe400078e023c */
[----:B------:R-:W-:Y:S02]  /*3120*/  IMAD.MOV R49, RZ, RZ, -R47 ;  /* 0x000000ffff317224 */ /* 0x000fe400078e0a2f */
[--C-:B------:R-:W-:Y:S01]  /*3130*/  @!P3 IMAD.IADD R50, R50, 0x1, -R9.reuse ;  /* 0x000000013232b824 */ /* 0x100fe200078e0a09 */
[C---:B------:R-:W-:Y:S01]  /*3140*/  ISETP.GT.U32.AND P3, PT, R9.reuse, R58, PT ;  /* 0x0000003a0900720c */ /* 0x040fe20003f64070 */
[----:B------:R-:W-:Y:S02]  /*3150*/  IMAD R62, R9, R49, R62 ;  /* 0x00000031093e7224 */ /* 0x000fe400078e023e */
[--C-:B------:R-:W-:Y:S02]  /*3160*/  @!P2 IMAD.IADD R56, R56, 0x1, -R9.reuse ;  /* 0x000000013838a824 */ /* 0x100fe400078e0a09 */
[----:B------:R-:W-:Y:S01]  /*3170*/  VIADD R59, R5, 0x88 ;  /* 0x00000088053b7836 */ /* 0x000fe20000000000 */
[C---:B------:R-:W-:Y:S01]  /*3180*/  ISETP.GT.U32.AND P2, PT, R9.reuse, R62, PT ;  /* 0x0000003e0900720c */ /* 0x040fe20003f44070 */
[--C-:B------:R-:W-:Y:S01]  /*3190*/  @!P0 IMAD.IADD R54, R54, 0x1, -R9.reuse ;  /* 0x0000000136368824 */ /* 0x100fe200078e0a09 */
[----:B------:R-:W-:Y:S01]  /*31a0*/  ISETP.GT.U32.AND P0, PT, R9, R52, PT ;  /* 0x000000340900720c */ /* 0x000fe20003f04070 */
[----:B------:R-:W-:Y:S01]  /*31b0*/  VIADD R61, R5, 0x80 ;  /* 0x00000080053d7836 */ /* 0x000fe20000000000 */
[----:B------:R-:W-:Y:S01]  /*31c0*/  IABS R64, R59 ;  /* 0x0000003b00407213 */ /* 0x000fe20000000000 */
[----:B------:R-:W-:Y:S01]  /*31d0*/  @!P6 IMAD.MOV R50, RZ, RZ, -R50 ;  /* 0x000000ffff32e224 */ /* 0x000fe200078e0a32 */
[----:B------:R-:W-:Y:S01]  /*31e0*/  ISETP.GT.U32.AND P1, PT, R9, R54, PT ;  /* 0x000000360900720c */ /* 0x000fe20003f24070 */
[----:B------:R-:W-:Y:S01]  /*31f0*/  @!P3 IMAD.IADD R58, R58, 0x1, -R9 ;  /* 0x000000013a3ab824 */ /* 0x000fe200078e0a09 */
[----:B------:R-:W-:Y:S01]  /*3200*/  IABS R66, R61 ;  /* 0x0000003d00427213 */ /* 0x000fe20000000000 */
[----:B------:R-:W-:Y:S01]  /*3210*/  IMAD.HI.U32 R47, R8, R64, RZ ;  /* 0x00000040082f7227 */ /* 0x000fe200078e00ff */
[----:B------:R-:W-:-:S03]  /*3220*/  ISETP.GE.AND P3, PT, R51, RZ, PT ;  /* 0x000000ff3300720c */ /* 0x000fc60003f66270 */
[----:B------:R-:W-:Y:S01]  /*3230*/  @!P2 IMAD.IADD R62, R62, 0x1, -R9 ;  /* 0x000000013e3ea824 */ /* 0x000fe200078e0a09 */
[----:B------:R-:W-:Y:S01]  /*3240*/  ISETP.GT.U32.AND P2, PT, R9, R58, PT ;  /* 0x0000003a0900720c */ /* 0x000fe20003f44070 */
[----:B------:R-:W-:-:S04]  /*3250*/  IMAD.HI.U32 R49, R8, R66, RZ ;  /* 0x0000004208317227 */ /* 0x000fc800078e00ff */
[----:B------:R-:W-:Y:S02]  /*3260*/  IMAD.MOV R47, RZ, RZ, -R47 ;  /* 0x000000ffff2f7224 */ /* 0x000fe400078e0a2f */
[----:B------:R-:W-:Y:S01]  /*3270*/  @!P1 IMAD.IADD R54, R54, 0x1, -R9 ;  /* 0x0000000136369824 */ /* 0x000fe200078e0a09 */
[----:B------:R-:W-:Y:S01]  /*3280*/  ISETP.GE.AND P1, PT, R57, RZ, PT ;  /* 0x000000ff3900720c */ /* 0x000fe20003f26270 */
[----:B------:R-:W-:Y:S02]  /*3290*/  IMAD.MOV R49, RZ, RZ, -R49 ;  /* 0x000000ffff317224 */ /* 0x000fe400078e0a31 */
[C---:B------:R-:W-:Y:S02]  /*32a0*/  IMAD R64, R9.reuse, R47, R64 ;  /* 0x0000002f09407224 */ /* 0x040fe400078e0240 */
[C---:B------:R-:W-:Y:S02]  /*32b0*/  IMAD R66, R9.reuse, R49, R66 ;  /* 0x0000003109427224 */ /* 0x040fe400078e0242 */
[----:B------:R-:W-:Y:S01]  /*32c0*/  @!P4 IMAD.MOV R54, RZ, RZ, -R54 ;  /* 0x000000ffff36c224 */ /* 0x000fe200078e0a36 */
[C---:B------:R-:W-:Y:S01]  /*32d0*/  ISETP.GT.U32.AND P4, PT, R9.reuse, R64, PT ;  /* 0x000000400900720c */ /* 0x040fe20003f84070 */
[----:B------:R-:W-:Y:S01]  /*32e0*/  @!P2 IMAD.IADD R58, R58, 0x1, -R9 ;  /* 0x000000013a3aa824 */ /* 0x000fe200078e0a09 */
[----:B------:R-:W-:Y:S01]  /*32f0*/  ISETP.GT.U32.AND P2, PT, R9, R66, PT ;  /* 0x000000420900720c */ /* 0x000fe20003f44070 */
[----:B------:R-:W-:-:S02]  /*3300*/  VIADD R51, R5, 0x78 ;  /* 0x0000007805337836 */ /* 0x000fc40000000000 */
[--C-:B------:R-:W-:Y:S01]  /*3310*/  @!P0 IMAD.IADD R52, R52, 0x1, -R9.reuse ;  /* 0x0000000134348824 */ /* 0x100fe200078e0a09 */
[C---:B------:R-:W-:Y:S01]  /*3320*/  ISETP.GT.U32.AND P0, PT, R9.reuse, R60, PT ;  /* 0x0000003c0900720c */ /* 0x040fe20003f04070 */
[----:B------:R-:W-:Y:S01]  /*3330*/  @!P1 IMAD.MOV R56, RZ, RZ, -R56 ;  /* 0x000000ffff389224 */ /* 0x000fe200078e0a38 */
[----:B------:R-:W-:Y:S01]  /*3340*/  IABS R68, R51 ;  /* 0x0000003300447213 */ /* 0x000fe20000000000 */
[----:B------:R-:W-:Y:S01]  /*3350*/  @!P5 IMAD.MOV R52, RZ, RZ, -R52 ;  /* 0x000000ffff34d224 */ /* 0x000fe200078e0a34 */
[----:B------:R-:W-:Y:S01]  /*3360*/  ISETP.GT.U32.AND P5, PT, R9, R62, PT ;  /* 0x0000003e0900720c */ /* 0x000fe20003fa4070 */
[----:B------:R-:W-:Y:S01]  /*3370*/  @!P3 IMAD.MOV R58, RZ, RZ, -R58 ;  /* 0x000000ffff3ab224 */ /* 0x000fe200078e0a3a */
[----:B------:R-:W-:Y:S01]  /*3380*/  ISETP.GE.AND P1, PT, R55, RZ, PT ;  /* 0x000000ff3700720c */ /* 0x000fe20003f26270 */
[--C-:B------:R-:W-:Y:S01]  /*3390*/  @!P4 IMAD.IADD R64, R64, 0x1, -R9.reuse ;  /* 0x000000014040c824 */ /* 0x100fe200078e0a09 */
[----:B------:R-:W-:Y:S01]  /*33a0*/  ISETP.GE.AND P4, PT, R51, RZ, PT ;  /* 0x000000ff3300720c */ /* 0x000fe20003f86270 */
[----:B------:R-:W-:-:S02]  /*33b0*/  @!P2 IMAD.IADD R66, R66, 0x1, -R9 ;  /* 0x000000014242a824 */ /* 0x000fc400078e0a09 */
[----:B------:R-:W-:Y:S01]  /*33c0*/  IMAD.HI.U32 R47, R8, R68, RZ ;  /* 0x00000044082f7227 */ /* 0x000fe200078e00ff */
[----:B------:R-:W-:-:S03]  /*33d0*/  ISETP.GT.U32.AND P2, PT, R9, R64, PT ;  /* 0x000000400900720c */ /* 0x000fc60003f44070 */
[----:B------:R-:W-:Y:S02]  /*33e0*/  IMAD.MOV R47, RZ, RZ, -R47 ;  /* 0x000000ffff2f7224 */ /* 0x000fe400078e0a2f */
[--C-:B------:R-:W-:Y:S01]  /*33f0*/  @!P0 IMAD.IADD R60, R60, 0x1, -R9.reuse ;  /* 0x000000013c3c8824 */ /* 0x100fe200078e0a09 */
[----:B------:R-:W-:Y:S01]  /*3400*/  ISETP.GE.AND P0, PT, R53, RZ, PT ;  /* 0x000000ff3500720c */ /* 0x000fe20003f06270 */
[----:B------:R-:W-:Y:S02]  /*3410*/  VIADD R53, R5, 0x70 ;  /* 0x0000007005357836 */ /* 0x000fe40000000000 */
[C---:B------:R-:W-:Y:S01]  /*3420*/  IMAD R68, R9.reuse, R47, R68 ;  /* 0x0000002f09447224 */ /* 0x040fe200078e0244 */
[----:B------:R-:W-:Y:S01]  /*3430*/  ISETP.GT.U32.AND P6, PT, R9, R60, PT ;  /* 0x0000003c0900720c */ /* 0x000fe20003fc4070 */
[----:B------:R-:W-:Y:S01]  /*3440*/  VIADD R47, R5, 0x68 ;  /* 0x00000068052f7836 */ /* 0x000fe20000000000 */
[----:B------:R-:W-:Y:S01]  /*3450*/  IABS R70, R53 ;  /* 0x0000003500467213 */ /* 0x000fe20000000000 */
[--C-:B------:R-:W-:Y:S01]  /*3460*/  @!P2 IMAD.IADD R64, R64, 0x1, -R9.reuse ;  /* 0x000000014040a824 */ /* 0x100fe200078e0a09 */
[----:B------:R-:W-:Y:S01]  /*3470*/  ISETP.GT.U32.AND P2, PT, R9, R68, PT ;  /* 0x000000440900720c */ /* 0x000fe20003f44070 */
[----:B------:R-:W-:Y:S01]  /*3480*/  @!P5 IMAD.IADD R62, R62, 0x1, -R9 ;  /* 0x000000013e3ed824 */ /* 0x000fe200078e0a09 */
[----:B------:R-:W-:Y:S01]  /*3490*/  IABS R72, R47 ;  /* 0x0000002f00487213 */ /* 0x000fe20000000000 */
[----:B------:R-:W-:Y:S01]  /*34a0*/  IMAD.HI.U32 R49, R8, R70, RZ ;  /* 0x0000004608317227 */ /* 0x000fe200078e00ff */
[----:B------:R-:W-:-:S02]  /*34b0*/  ISETP.GE.AND P5, PT, R61, RZ, PT ;  /* 0x000000ff3d00720c */ /* 0x000fc40003fa6270 */
[----:B------:R-:W-:Y:S01]  /*34c0*/  ISETP.GE.AND P3, PT, R53, RZ, PT ;  /* 0x000000ff3500720c */ /* 0x000fe20003f66270 */
[----:B------:R-:W-:Y:S02]  /*34d0*/  IMAD.MOV R49, RZ, RZ, -R49 ;  /* 0x000000ffff317224 */ /* 0x000fe400078e0a31 */
[--C-:B------:R-:W-:Y:S01]  /*34e0*/  @!P6 IMAD.IADD R60, R60, 0x1, -R9.reuse ;  /* 0x000000013c3ce824 */ /* 0x100fe200078e0a09 */
[----:B------:R-:W-:Y:S01]  /*34f0*/  ISETP.GE.AND P6, PT, R59, RZ, PT ;  /* 0x000000ff3b00720c */ /* 0x000fe20003fc6270 */
[----:B------:R-:W-:Y:S02]  /*3500*/  IMAD R70, R9, R49, R70 ;  /* 0x0000003109467224 */ /* 0x000fe400078e0246 */
[----:B------:R-:W-:Y:S01]  /*3510*/  @!P1 IMAD.MOV R62, RZ, RZ, -R62 ;  /* 0x000000ffff3e9224 */ /* 0x000fe200078e0a3e */
[----:B------:R-:W-:Y:S01]  /*3520*/  ISETP.GE.AND P1, PT, R47, RZ, PT ;  /* 0x000000ff2f00720c */ /* 0x000fe20003f26270 */
[----:B------:R-:W-:Y:S02]  /*3530*/  VIADD R49, R5, 0x60 ;  /* 0x0000006005317836 */ /* 0x000fe40000000000 */
[----:B------:R-:W-:-:S02]  /*3540*/  @!P2 IMAD.IADD R68, R68, 0x1, -R9 ;  /* 0x000000014444a824 */ /* 0x000fc400078e0a09 */
[----:B------:R-:W-:Y:S01]  /*3550*/  IMAD.HI.U32 R47, R8, R72, RZ ;  /* 0x00000048082f7227 */ /* 0x000fe200078e00ff */
[----:B------:R-:W-:Y:S02]  /*3560*/  IABS R74, R49 ;  /* 0x00000031004a7213 */ /* 0x000fe40000000000 */
[C---:B------:R-:W-:Y:S01]  /*3570*/  ISETP.GT.U32.AND P2, PT, R9.reuse, R68, PT ;  /* 0x000000440900720c */ /* 0x040fe20003f44070 */
[----:B------:R-:W-:Y:S01]  /*3580*/  @!P0 IMAD.MOV R60, RZ, RZ, -R60 ;  /* 0x000000ffff3c8224 */ /* 0x000fe200078e0a3c */
[----:B------:R-:W-:Y:S01]  /*3590*/  ISETP.GT.U32.AND P0, PT, R9, R66, PT ;  /* 0x000000420900720c */ /* 0x000fe20003f04070 */
[----:B------:R-:W-:Y:S02]  /*35a0*/  IMAD.MOV R47, RZ, RZ, -R47 ;  /* 0x000000ffff2f7224 */ /* 0x000fe400078e0a2f */
[----:B------:R-:W-:Y:S02]  /*35b0*/  VIADD R51, R5, 0x58 ;  /* 0x0000005805337836 */ /* 0x000fe40000000000 */
[----:B------:R-:W-:-:S02]  /*35c0*/  IMAD R72, R9, R47, R72 ;  /* 0x0000002f09487224 */ /* 0x000fc400078e0248 */
[----:B------:R-:W-:Y:S01]  /*35d0*/  IMAD.HI.U32 R47, R8, R74, RZ ;  /* 0x0000004a082f7227 */ /* 0x000fe200078e00ff */
[----:B------:R-:W-:-:S03]  /*35e0*/  IABS R76, R51 ;  /* 0x00000033004c7213 */ /* 0x000fc60000000000 */
[----:B------:R-:W-:Y:S01]  /*35f0*/  @!P6 IMAD.MOV R64, RZ, RZ, -R64 ;  /* 0x000000ffff40e224 */ /* 0x000fe200078e0a40 */
[----:B------:R-:W-:Y:S01]  /*3600*/  ISETP.GE.AND P6, PT, R51, RZ, PT ;  /* 0x000000ff3300720c */ /* 0x000fe20003fc6270 */
[----:B------:R-:W-:Y:S02]  /*3610*/  IMAD.MOV R51, RZ, RZ, -R47 ;  /* 0x000000ffff337224 */ /* 0x000fe400078e0a2f */
[--C-:B------:R-:W-:Y:S01]  /*3620*/  @!P0 IMAD.IADD R66, R66, 0x1, -R9.reuse ;  /* 0x0000000142428824 */ /* 0x100fe200078e0a09 */
[----:B------:R-:W-:Y:S01]  /*3630*/  ISETP.GE.AND P0, PT, R49, RZ, PT ;  /* 0x000000ff3100720c */ /* 0x000fe20003f06270 */
[----:B------:R-:W-:Y:S01]  /*3640*/  @!P2 IMAD.IADD R68, R68, 0x1, -R9 ;  /* 0x000000014444a824 */ /* 0x000fe200078e0a09 */
[C---:B------:R-:W-:Y:S01]  /*3650*/  ISETP.GT.U32.AND P2, PT, R9.reuse, R72, PT ;  /* 0x000000480900720c */ /* 0x040fe20003f44070 */
[C---:B------:R-:W-:Y:S02]  /*3660*/  IMAD R74, R9.reuse, R51, R74 ;  /* 0x00000033094a7224 */ /* 0x040fe400078e024a */
[----:B------:R-:W-:Y:S01]  /*3670*/  @!P5 IMAD.MOV R66, RZ, RZ, -R66 ;  /* 0x000000ffff42d224 */ /* 0x000fe200078e0a42 */
[C---:B------:R-:W-:Y:S01]  /*3680*/  ISETP.GT.U32.AND P5, PT, R9.reuse, R70, PT ;  /* 0x000000460900720c */ /* 0x040fe20003fa4070 */
[----:B------:R-:W-:Y:S01]  /*3690*/  @!P4 IMAD.MOV R68, RZ, RZ, -R68 ;  /* 0x000000ffff44c224 */ /* 0x000fe200078e0a44 */
[----:B------:R-:W-:Y:S01]  /*36a0*/  ISETP.GT.U32.AND P4, PT, R9, R74, PT ;  /* 0x0000004a0900720c */ /* 0x000fe20003f84070 */
[----:B------:R-:W-:-:S02]  /*36b0*/  VIADD R55, R5, 0x50 ;  /* 0x0000005005377836 */ /* 0x000fc40000000000 */
[----:B------:R-:W-:Y:S02]  /*36c0*/  VIADD R57, R5, 0x48 ;  /* 0x0000004805397836 */ /* 0x000fe40000000000 */
[----:B------:R-:W-:Y:S01]  /*36d0*/  IMAD.HI.U32 R49, R8, R76, RZ ;  /* 0x0000004c08317227 */ /* 0x000fe200078e00ff */
[----:B------:R-:W-:Y:S02]  /*36e0*/  IABS R78, R55 ;  /* 0x00000037004e7213 */ /* 0x000fe40000000000 */
[----:B------:R-:W-:Y:S01]  /*36f0*/  IABS R80, R57 ;  /* 0x0000003900507213 */ /* 0x000fe20000000000 */
[--C-:B------:R-:W-:Y:S02]  /*3700*/  @!P2 IMAD.IADD R72, R72, 0x1, -R9.reuse ;  /* 0x000000014848a824 */ /* 0x100fe400078e0a09 */
[--C-:B------:R-:W-:Y:S02]  /*3710*/  @!P5 IMAD.IADD R70, R70, 0x1, -R9.reuse ;  /* 0x000000014646d824 */ /* 0x100fe400078e0a09 */
[----:B------:R-:W-:Y:S01]  /*3720*/  @!P4 IMAD.IADD R74, R74, 0x1, -R9 ;  /* 0x000000014a4ac824 */ /* 0x000fe200078e0a09 */
[C---:B------:R-:W-:Y:S01]  /*3730*/  ISETP.GT.U32.AND P4, PT, R9.reuse, R72, PT ;  /* 0x000000480900720c */ /* 0x040fe20003f84070 */
[----:B------:R-:W-:Y:S01]  /*3740*/  IMAD.HI.U32 R47, R8, R78, RZ ;  /* 0x0000004e082f7227 */ /* 0x000fe200078e00ff */
[----:B------:R-:W-:-:S03]  /*3750*/  ISETP.GT.U32.AND P5, PT, R9, R70, PT ;  /* 0x000000460900720c */ /* 0x000fc60003fa4070 */
[----:B------:R-:W-:Y:S02]  /*3760*/  IMAD.MOV R47, RZ, RZ, -R47 ;  /* 0x000000ffff2f7224 */ /* 0x000fe400078e0a2f */
[----:B------:R-:W-:Y:S02]  /*3770*/  IMAD.MOV R53, RZ, RZ, -R49 ;  /* 0x000000ffff357224 */ /* 0x000fe400078e0a31 */
[----:B------:R-:W-:Y:S02]  /*3780*/  IMAD R78, R9, R47, R78 ;  /* 0x0000002f094e7224 */ /* 0x000fe400078e024e */
[----:B------:R-:W-:-:S04]  /*3790*/  IMAD.HI.U32 R49, R8, R80, RZ ;  /* 0x0000005008317227 */ /* 0x000fc800078e00ff */
[--C-:B------:R-:W-:Y:S01]  /*37a0*/  @!P4 IMAD.IADD R72, R72, 0x1, -R9.reuse ;  /* 0x000000014848c824 */ /* 0x100fe200078e0a09 */
[----:B------:R-:W-:Y:S01]  /*37b0*/  ISETP.GT.U32.AND P4, PT, R9, R78, PT ;  /* 0x0000004e0900720c */ /* 0x000fe20003f84070 */
[----:B------:R-:W-:Y:S01]  /*37c0*/  @!P5 IMAD.IADD R70, R70, 0x1, -R9 ;  /* 0x000000014646d824 */ /* 0x000fe200078e0a09 */
[----:B------:R-:W-:Y:S01]  /*37d0*/  ISETP.GE.AND P5, PT, R55, RZ, PT ;  /* 0x000000ff3700720c */ /* 0x000fe20003fa6270 */
[C---:B------:R-:W-:Y:S02]  /*37e0*/  IMAD R76, R9.reuse, R53, R76 ;  /* 0x00000035094c7224 */ /* 0x040fe400078e024c */
[----:B------:R-:W-:Y:S01]  /*37f0*/  @!P3 IMAD.MOV R70, RZ, RZ, -R70 ;  /* 0x000000ffff46b224 */ /* 0x000fe200078e0a46 */
[----:B------:R-:W-:Y:S01]  /*3800*/  ISETP.GT.U32.AND P3, PT, R9, R74, PT ;  /* 0x0000004a0900720c */ /* 0x000fe20003f64070 */
[----:B------:R-:W-:Y:S01]  /*3810*/  VIADD R55, R5, 0x40 ;  /* 0x0000004005377836 */ /* 0x000fe20000000000 */
[----:B------:R-:W-:Y:S01]  /*3820*/  ISETP.GT.U32.AND P2, PT, R9, R76, PT ;  /* 0x0000004c0900720c */ /* 0x000fe20003f44070 */
[----:B------:R-:W-:-:S02]  /*3830*/  IMAD.MOV R49, RZ, RZ, -R49 ;  /* 0x000000ffff317224 */ /* 0x000fc400078e0a31 */
[----:B------:R-:W-:Y:S01]  /*3840*/  VIADD R63, R5, 0x28 ;  /* 0x00000028053f7836 */ /* 0x000fe20000000000 */
[----:B------:R-:W-:Y:S01]  /*3850*/  IABS R82, R55 ;  /* 0x0000003700527213 */ /* 0x000fe20000000000 */
[----:B------:R-:W-:Y:S02]  /*3860*/  @!P4 IMAD.IADD R78, R78, 0x1, -R9 ;  /* 0x000000014e4ec824 */ /* 0x000fe400078e0a09 */
[C---:B------:R-:W-:Y:S01]  /*3870*/  IMAD R80, R9.reuse, R49, R80 ;  /* 0x0000003109507224 */ /* 0x040fe200078e0250 */
[----:B------:R-:W-:Y:S01]  /*3880*/  IABS R88, R63 ;  /* 0x0000003f00587213 */ /* 0x000fe20000000000 */
[----:B------:R-:W-:Y:S01]  /*3890*/  IMAD.HI.U32 R47, R8, R82, RZ ;  /* 0x00000052082f7227 */ /* 0x000fe200078e00ff */
[----:B------:R-:W-:-:S03]  /*38a0*/  ISETP.GT.U32.AND P4, PT, R9, R78, PT ;  /* 0x0000004e0900720c */ /* 0x000fc60003f84070 */
[----:B------:R-:W-:Y:S01]  /*38b0*/  @!P3 IMAD.IADD R74, R74, 0x1, -R9 ;  /* 0x000000014a4ab824 */ /* 0x000fe200078e0a09 */
[----:B------:R-:W-:Y:S01]  /*38c0*/  ISETP.GT.U32.AND P3, PT, R9, R80, PT ;  /* 0x000000500900720c */ /* 0x000fe20003f64070 */
[----:B------:R-:W-:Y:S02]  /*38d0*/  VIADD R61, R5, 0x30 ;  /* 0x00000030053d7836 */ /* 0x000fe40000000000 */
[----:B------:R-:W-:Y:S02]  /*38e0*/  IMAD.MOV R47, RZ, RZ, -R47 ;  /* 0x000000ffff2f7224 */ /* 0x000fe400078e0a2f */
[----:B------:R-:W-:Y:S01]  /*38f0*/  @!P2 IMAD.IADD R76, R76, 0x1, -R9 ;  /* 0x000000014c4ca824 */ /* 0x000fe200078e0a09 */
[----:B------:R-:W-:Y:S01]  /*3900*/  IABS R86, R61 ;  /* 0x0000003d00567213 */ /* 0x000fe20000000000 */
[C---:B------:R-:W-:Y:S02]  /*3910*/  IMAD R82, R9.reuse, R47, R82 ;  /* 0x0000002f09527224 */ /* 0x040fe400078e0252 */
[----:B------:R-:W-:Y:S01]  /*3920*/  IMAD.HI.U32 R53, R8, R88, RZ ;  /* 0x0000005808357227 */ /* 0x000fe200078e00ff */
[----:B------:R-:W-:-:S03]  /*3930*/  ISETP.GT.U32.AND P2, PT, R9, R76, PT ;  /* 0x0000004c0900720c */ /* 0x000fc60003f44070 */
[----:B------:R-:W-:Y:S02]  /*3940*/  VIADD R59, R5, 0x38 ;  /* 0x00000038053b7836 */ /* 0x000fe40000000000 */
[----:B------:R-:W-:Y:S01]  /*3950*/  @!P4 IMAD.IADD R78, R78, 0x1, -R9 ;  /* 0x000000014e4ec824 */ /* 0x000fe200078e0a09 */
[----:B------:R-:W-:Y:S01]  /*3960*/  ISETP.GT.U32.AND P4, PT, R9, R82, PT ;  /* 0x000000520900720c */ /* 0x000fe20003f84070 */
[----:B------:R-:W-:Y:S01]  /*3970*/  IMAD.MOV R53, RZ, RZ, -R53 ;  /* 0x000000ffff357224 */ /* 0x000fe200078e0a35 */
[----:B------:R-:W-:Y:S01]  /*3980*/  IABS R84, R59 ;  /* 0x0000003b00547213 */ /* 0x000fe20000000000 */
[----:B------:R-:W-:-:S04]  /*3990*/  IMAD.HI.U32 R51, R8, R86, RZ ;  /* 0x0000005608337227 */ /* 0x000fc800078e00ff */
[----:B------:R-:W-:Y:S02]  /*39a0*/  @!P3 IMAD.IADD R80, R80, 0x1, -R9 ;  /* 0x000000015050b824 */ /* 0x000fe400078e0a09 */
[C---:B------:R-:W-:Y:S02]  /*39b0*/  IMAD R88, R9.reuse, R53, R88 ;  /* 0x0000003509587224 */ /* 0x040fe400078e0258 */
[----:B------:R-:W-:Y:S01]  /*39c0*/  IMAD.MOV R51, RZ, RZ, -R51 ;  /* 0x000000ffff337224 */ /* 0x000fe200078e0a33 */
[----:B------:R-:W-:Y:S01]  /*39d0*/  ISETP.GT.U32.AND P3, PT, R9, R80, PT ;  /* 0x000000500900720c */ /* 0x000fe20003f64070 */
[----:B------:R-:W-:Y:S02]  /*39e0*/  VIADD R53, R5, 0x20 ;  /* 0x0000002005357836 */ /* 0x000fe40000000000 */
[----:B------:R-:W-:-:S03]  /*39f0*/  IMAD.HI.U32 R49, R8, R84, RZ ;  /* 0x0000005408317227 */ /* 0x000fc600078e00ff */
[----:B------:R-:W-:Y:S01]  /*3a00*/  IABS R90, R53 ;  /* 0x00000035005a7213 */ /* 0x000fe20000000000 */
[----:B------:R-:W-:Y:S02]  /*3a10*/  IMAD R86, R9, R51, R86 ;  /* 0x0000003309567224 */ /* 0x000fe400078e0256 */
[----:B------:R-:W-:Y:S02]  /*3a20*/  IMAD.MOV R49, RZ, RZ, -R49 ;  /* 0x000000ffff317224 */ /* 0x000fe400078e0a31 */
[--C-:B------:R-:W-:Y:S01]  /*3a30*/  @!P2 IMAD.IADD R76, R76, 0x1, -R9.reuse ;  /* 0x000000014c4ca824 */ /* 0x100fe200078e0a09 */
[----:B------:R-:W-:Y:S01]  /*3a40*/  ISETP.GE.AND P2, PT, R57, RZ, PT ;  /* 0x000000ff3900720c */ /* 0x000fe20003f46270 */
[----:B------:R-:W-:Y:S01]  /*3a50*/  @!P1 IMAD.MOV R72, RZ, RZ, -R72 ;  /* 0x000000ffff489224 */ /* 0x000fe200078e0a48 */
[----:B------:R-:W-:Y:S01]  /*3a60*/  ISETP.GE.AND P1, PT, R5, RZ, PT ;  /* 0x000000ff0500720c */ /* 0x000fe20003f26270 */
[----:B------:R-:W-:Y:S01]  /*3a70*/  @!P4 IMAD.IADD R82, R82, 0x1, -R9 ;  /* 0x000000015252c824 */ /* 0x000fe200078e0a09 */
[----:B------:R-:W-:Y:S01]  /*3a80*/  ISETP.GT.U32.AND P4, PT, R9, R86, PT ;  /* 0x000000560900720c */ /* 0x000fe20003f84070 */
[----:B------:R-:W-:-:S02]  /*3a90*/  VIADD R57, R5, 0x18 ;  /* 0x0000001805397836 */ /* 0x000fc40000000000 */
[C---:B------:R-:W-:Y:S02]  /*3aa0*/  VIADD R65, R5.reuse, 0x10 ;  /* 0x0000001005417836 */ /* 0x040fe40000000000 */
[----:B------:R-:W-:Y:S01]  /*3ab0*/  VIADD R67, R5, 0x8 ;  /* 0x0000000805437836 */ /* 0x000fe20000000000 */
[----:B------:R-:W-:Y:S01]  /*3ac0*/  IABS R92, R57 ;  /* 0x00000039005c7213 */ /* 0x000fe20000000000 */
[----:B------:R-:W-:Y:S01]  /*3ad0*/  IMAD R84, R9, R49, R84 ;  /* 0x0000003109547224 */ /* 0x000fe200078e0254 */
[----:B------:R-:W-:Y:S01]  /*3ae0*/  IABS R94, R65 ;  /* 0x00000041005e7213 */ /* 0x000fe20000000000 */
[----:B------:R-:W-:Y:S01]  /*3af0*/  IMAD.HI.U32 R5, R8, R90, RZ ;  /* 0x0000005a08057227 */ /* 0x000fe200078e00ff */
[----:B------:R-:W-:-:S03]  /*3b00*/  IABS R96, R67 ;  /* 0x0000004300607213 */ /* 0x000fc60000000000 */
[----:B------:R-:W-:Y:S01]  /*3b10*/  @!P3 IMAD.IADD R80, R80, 0x1, -R9 ;  /* 0x000000015050b824 */ /* 0x000fe200078e0a09 */
[C---:B------:R-:W-:Y:S01]  /*3b20*/  ISETP.GT.U32.AND P3, PT, R9.reuse, R84, PT ;  /* 0x000000540900720c */ /* 0x040fe20003f64070 */
[----:B------:R-:W-:Y:S02]  /*3b30*/  IMAD.MOV R5, RZ, RZ, -R5 ;  /* 0x000000ffff057224 */ /* 0x000fe400078e0a05 */
[----:B------:R-:W-:Y:S02]  /*3b40*/  @!P4 IMAD.IADD R86, R86, 0x1, -R9 ;  /* 0x000000015656c824 */ /* 0x000fe400078e0a09 */
[C---:B------:R-:W-:Y:S01]  /*3b50*/  IMAD R90, R9.reuse, R5, R90 ;  /* 0x00000005095a7224 */ /* 0x040fe200078e025a */
[----:B------:R-:W-:Y:S01]  /*3b60*/  SHF.R.S32.HI R5, RZ, 0x1f, R0 ;  /* 0x0000001fff057819 */ /* 0x000fe20000011400 */
[----:B------:R-:W-:Y:S01]  /*3b70*/  @!P0 IMAD.MOV R74, RZ, RZ, -R74 ;  /* 0x000000ffff4a8224 */ /* 0x000fe200078e0a4a */
[C---:B------:R-:W-:Y:S01]  /*3b80*/  ISETP.GT.U32.AND P0, PT, R9.reuse, R82, PT ;  /* 0x000000520900720c */ /* 0x040fe20003f04070 */
[----:B------:R-:W-:Y:S01]  /*3b90*/  @!P6 IMAD.MOV R76, RZ, RZ, -R76 ;  /* 0x000000ffff4ce224 */ /* 0x000fe200078e0a4c */
[----:B------:R-:W-:Y:S01]  /*3ba0*/  ISETP.GT.U32.AND P4, PT, R9, R90, PT ;  /* 0x0000005a0900720c */ /* 0x000fe20003f84070 */
[----:B------:R-:W-:Y:S01]  /*3bb0*/  IMAD.HI.U32 R47, R8, R92, RZ ;  /* 0x0000005c082f7227 */ /* 0x000fe200078e00ff */
[----:B------:R-:W-:-:S03]  /*3bc0*/  LEA.HI R196, R5, R0, RZ, 0x5 ;  /* 0x0000000005c47211 */ /* 0x000fc600078f28ff */
[----:B------:R-:W-:Y:S01]  /*3bd0*/  @!P3 IMAD.IADD R84, R84, 0x1, -R9 ;  /* 0x000000015454b824 */ /* 0x000fe200078e0a09 */
[C---:B------:R-:W-:Y:S01]  /*3be0*/  ISETP.GT.U32.AND P3, PT, R9.reuse, R88, PT ;  /* 0x000000580900720c */ /* 0x040fe20003f64070 */
[C---:B------:R-:W-:Y:S01]  /*3bf0*/  IMAD.HI.U32 R49, R8.reuse, R94, RZ ;  /* 0x0000005e08317227 */ /* 0x040fe200078e00ff */
[----:B------:R-:W-:Y:S02]  /*3c00*/  SHF.R.S32.HI R196, RZ, 0x5, R196 ;  /* 0x00000005ffc47819 */ /* 0x000fe400000114c4 */
[----:B------:R-:W-:Y:S01]  /*3c10*/  ISETP.GT.U32.AND P6, PT, R9, R84, PT ;  /* 0x000000540900720c */ /* 0x000fe20003fc4070 */
[----:B------:R-:W-:-:S04]  /*3c20*/  IMAD.HI.U32 R51, R8, R96, RZ ;  /* 0x0000006008337227 */ /* 0x000fc800078e00ff */
[----:B------:R-:W-:Y:S02]  /*3c30*/  @!P4 IMAD.IADD R90, R90, 0x1, -R9 ;  /* 0x000000015a5ac824 */ /* 0x000fe400078e0a09 */
[----:B------:R-:W-:Y:S02]  /*3c40*/  IMAD.MOV R47, RZ, RZ, -R47 ;  /* 0x000000ffff2f7224 */ /* 0x000fe400078e0a2f */
[----:B------:R-:W-:Y:S01]  /*3c50*/  IMAD.MOV R49, RZ, RZ, -R49 ;  /* 0x000000ffff317224 */ /* 0x000fe200078e0a31 */
[C---:B------:R-:W-:Y:S01]  /*3c60*/  ISETP.GT.U32.AND P4, PT, R9.reuse, R90, PT ;  /* 0x0000005a0900720c */ /* 0x040fe20003f84070 */
[----:B------:R-:W-:Y:S02]  /*3c70*/  IMAD.MOV R51, RZ, RZ, -R51 ;  /* 0x000000ffff337224 */ /* 0x000fe400078e0a33 */
[----:B------:R-:W-:Y:S01]  /*3c80*/  @!P3 IMAD.IADD R88, R88, 0x1, -R9 ;  /* 0x000000015858b824 */ /* 0x000fe200078e0a09 */
[C---:B------:R-:W-:Y:S01]  /*3c90*/  ISETP.GT.U32.AND P3, PT, R9.reuse, R86, PT ;  /* 0x000000560900720c */ /* 0x040fe20003f64070 */
[----:B------:R-:W-:-:S02]  /*3ca0*/  IMAD R92, R9, R47, R92 ;  /* 0x0000002f095c7224 */ /* 0x000fc400078e025c */
[C---:B------:R-:W-:Y:S02]  /*3cb0*/  IMAD R94, R9.reuse, R49, R94 ;  /* 0x00000031095e7224 */ /* 0x040fe400078e025e */
[C---:B------:R-:W-:Y:S02]  /*3cc0*/  IMAD R96, R9.reuse, R51, R96 ;  /* 0x0000003309607224 */ /* 0x040fe400078e0260 */
[----:B------:R-:W-:Y:S01]  /*3cd0*/  @!P5 IMAD.MOV R78, RZ, RZ, -R78 ;  /* 0x000000ffff4ed224 */ /* 0x000fe200078e0a4e */
[----:B------:R-:W-:Y:S01]  /*3ce0*/  ISETP.GT.U32.AND P5, PT, R9, R88, PT ;  /* 0x000000580900720c */ /* 0x000fe20003fa4070 */
[----:B------:R-:W-:-:S04]  /*3cf0*/  IMAD.HI.U32 R8, R8, R98, RZ ;  /* 0x0000006208087227 */ /* 0x000fc800078e00ff */
[----:B------:R-:W-:Y:S01]  /*3d00*/  @!P2 IMAD.MOV R80, RZ, RZ, -R80 ;  /* 0x000000ffff50a224 */ /* 0x000fe200078e0a50 */
[C---:B------:R-:W-:Y:S01]  /*3d10*/  ISETP.GT.U32.AND P2, PT, R9.reuse, R92, PT ;  /* 0x0000005c0900720c */ /* 0x040fe20003f44070 */
[--C-:B------:R-:W-:Y:S01]  /*3d20*/  @!P0 IMAD.IADD R82, R82, 0x1, -R9.reuse ;  /* 0x0000000152528824 */ /* 0x100fe200078e0a09 */
[C---:B------:R-:W-:Y:S01]  /*3d30*/  ISETP.GT.U32.AND P0, PT, R9.reuse, R94, PT ;  /* 0x0000005e0900720c */ /* 0x040fe20003f04070 */
[--C-:B------:R-:W-:Y:S01]  /*3d40*/  @!P6 IMAD.IADD R84, R84, 0x1, -R9.reuse ;  /* 0x000000015454e824 */ /* 0x100fe200078e0a09 */
[----:B------:R-:W-:Y:S01]  /*3d50*/  ISETP.GT.U32.AND P6, PT, R9, R96, PT ;  /* 0x000000600900720c */ /* 0x000fe20003fc4070 */
[----:B------:R-:W-:Y:S02]  /*3d60*/  IMAD.MOV R8, RZ, RZ, -R8 ;  /* 0x000000ffff087224 */ /* 0x000fe400078e0a08 */
[----:B------:R-:W-:Y:S01]  /*3d70*/  @!P4 IMAD.IADD R90, R90, 0x1, -R9 ;  /* 0x000000015a5ac824 */ /* 0x000fe200078e0a09 */
[----:B------:R-:W-:Y:S01]  /*3d80*/  ISETP.GE.AND P4, PT, R59, RZ, PT ;  /* 0x000000ff3b00720c */ /* 0x000fe20003f86270 */
[----:B------:R-:W-:Y:S01]  /*3d90*/  IMAD R98, R9, R8, R98 ;  /* 0x0000000809627224 */ /* 0x000fe200078e0262 */
[----:B0-----:R-:W-:Y:S01]  /*3da0*/  SHF.R.U32.HI R8, RZ, 0x5, R195 ;  /* 0x00000005ff087819 */ /* 0x001fe200000116c3 */
[----:B------:R-:W-:-:S02]  /*3db0*/  @!P5 IMAD.IADD R88, R88, 0x1, -R9 ;  /* 0x000000015858d824 */ /* 0x000fc400078e0a09 */
[--C-:B------:R-:W-:Y:S01]  /*3dc0*/  @!P2 IMAD.IADD R92, R92, 0x1, -R9.reuse ;  /* 0x000000015c5ca824 */ /* 0x100fe200078e0a09 */
[----:B------:R-:W-:Y:S01]  /*3dd0*/  ISETP.GT.U32.AND P5, PT, R9, R98, PT ;  /* 0x000000620900720c */ /* 0x000fe20003fa4070 */
[--C-:B------:R-:W-:Y:S01]  /*3de0*/  @!P0 IMAD.IADD R94, R94, 0x1, -R9.reuse ;  /* 0x000000015e5e8824 */ /* 0x100fe200078e0a09 */
[----:B------:R-:W-:Y:S01]  /*3df0*/  ISETP.GE.AND P2, PT, R61, RZ, PT ;  /* 0x000000ff3d00720c */ /* 0x000fe20003f46270 */
[--C-:B------:R-:W-:Y:S01]  /*3e00*/  @!P6 IMAD.IADD R96, R96, 0x1, -R9.reuse ;  /* 0x000000016060e824 */ /* 0x100fe200078e0a09 */
[----:B------:R-:W-:Y:S01]  /*3e10*/  ISETP.GT.U32.AND P0, PT, R9, R92, PT ;  /* 0x0000005c0900720c */ /* 0x000fe20003f04070 */
[--C-:B------:R-:W-:Y:S01]  /*3e20*/  @!P3 IMAD.IADD R86, R86, 0x1, -R9.reuse ;  /* 0x000000015656b824 */ /* 0x100fe200078e0a09 */
[----:B------:R-:W-:Y:S01]  /*3e30*/  ISETP.GE.AND P3, PT, R55, RZ, PT ;  /* 0x000000ff3700720c */ /* 0x000fe20003f66270 */
[----:B------:R-:W-:Y:S01]  /*3e40*/  @!P4 IMAD.MOV R84, RZ, RZ, -R84 ;  /* 0x000000ffff54c224 */ /* 0x000fe200078e0a54 */
[----:B------:R-:W-:Y:S01]  /*3e50*/  ISETP.GT.U32.AND P6, PT, R9, R94, PT ;  /* 0x0000005e0900720c */ /* 0x000fe20003fc4070 */
[----:B------:R-:W-:Y:S01]  /*3e60*/  IMAD.SHL.U32 R0, R195, 0x2, RZ ;  /* 0x00000002c3007824 */ /* 0x000fe200078e00ff */
[----:B------:R-:W-:Y:S01]  /*3e70*/  ISETP.GT.U32.AND P4, PT, R9, R96, PT ;  /* 0x000000600900720c */ /* 0x000fe20003f84070 */
[----:B------:R-:W-:Y:S01]  /*3e80*/  IMAD R6, R6, UR4, RZ ;  /* 0x0000000406067c24 */ /* 0x000fe2000f8e02ff */
[----:B------:R-:W-:Y:S01]  /*3e90*/  R2UR UR24, R8 ;  /* 0x00000000081872ca */ /* 0x000fe200000e0000 */
[--C-:B------:R-:W-:Y:S01]  /*3ea0*/  @!P5 IMAD.IADD R98, R98, 0x1, -R9.reuse ;  /* 0x000000016262d824 */ /* 0x100fe200078e0a09 */
[----:B------:R-:W-:Y:S01]  /*3eb0*/  ISETP.GE.AND P5, PT, R53, RZ, PT ;  /* 0x000000ff3500720c */ /* 0x000fe20003fa6270 */
[----:B------:R-:W-:Y:S01]  /*3ec0*/  @!P2 IMAD.MOV R86, RZ, RZ, -R86 ;  /* 0x000000ffff56a224 */ /* 0x000fe200078e0a56 */
[----:B------:R-:W-:Y:S01]  /*3ed0*/  LOP3.LUT R5, R0, 0x7e, RZ, 0xc0, !PT ;  /* 0x0000007e00057812 */ /* 0x000fe200078ec0ff */
[--C-:B------:R-:W-:Y:S01]  /*3ee0*/  @!P0 IMAD.IADD R92, R92, 0x1, -R9.reuse ;  /* 0x000000015c5c8824 */ /* 0x100fe200078e0a09 */
[----:B------:R-:W-:Y:S01]  /*3ef0*/  ISETP.GT.U32.AND P2, PT, R9, R98, PT ;  /* 0x000000620900720c */ /* 0x000fe20003f44070 */
[----:B------:R-:W-:Y:S01]  /*3f00*/  @!P3 IMAD.MOV R82, RZ, RZ, -R82 ;  /* 0x000000ffff52b224 */ /* 0x000fe200078e0a52 */
[----:B------:R-:W-:Y:S01]  /*3f10*/  ISETP.GE.AND P3, PT, R63, RZ, PT ;  /* 0x000000ff3f00720c */ /* 0x000fe20003f66270 */
[--C-:B------:R-:W-:Y:S01]  /*3f20*/  @!P6 IMAD.IADD R94, R94, 0x1, -R9.reuse ;  /* 0x000000015e5ee824 */ /* 0x100fe200078e0a09 */
[----:B------:R-:W-:Y:S01]  /*3f30*/  ISETP.GE.AND P0, PT, R57, RZ, PT ;  /* 0x000000ff3900720c */ /* 0x000fe20003f06270 */
[----:B------:R-:W-:Y:S01]  /*3f40*/  @!P4 IMAD.IADD R96, R96, 0x1, -R9 ;  /* 0x000000016060c824 */ /* 0x000fe200078e0a09 */
[----:B------:R-:W-:Y:S01]  /*3f50*/  ISETP.GE.AND P6, PT, R65, RZ, PT ;  /* 0x000000ff4100720c */ /* 0x000fe20003fc6270 */
[----:B------:R-:W-:Y:S01]  /*3f60*/  ULDC.64 UR4, c[0x0][0x210] ;  /* 0x0000840000047ab9 */ /* 0x000fe20000000a00 */
[----:B------:R-:W-:Y:S01]  /*3f70*/  ISETP.GE.AND P4, PT, R67, RZ, PT ;  /* 0x000000ff4300720c */ /* 0x000fe20003f86270 */
[----:B------:R-:W-:Y:S01]  /*3f80*/  @!P5 IMAD.MOV R90, RZ, RZ, -R90 ;  /* 0x000000ffff5ad224 */ /* 0x000fe200078e0a5a */
[----:B------:R-:W-:-:S03]  /*3f90*/  LOP3.LUT R8, R195, 0xc0, RZ, 0xc0, !PT ;  /* 0x000000c0c3087812 */ /* 0x000fc600078ec0ff */
[----:B------:R-:W-:Y:S01]  /*3fa0*/  @!P2 IMAD.IADD R98, R98, 0x1, -R9 ;  /* 0x000000016262a824 */ /* 0x000fe200078e0a09 */
[----:B------:R-:W-:Y:S01]  /*3fb0*/  ISETP.NE.AND P2, PT, R3, RZ, PT ;  /* 0x000000ff0300720c */ /* 0x000fe20003f45270 */
[----:B------:R-:W-:Y:S01]  /*3fc0*/  @!P3 IMAD.MOV R88, RZ, RZ, -R88 ;  /* 0x000000ffff58b224 */ /* 0x000fe200078e0a58 */
[----:B------:R-:W-:Y:S01]  /*3fd0*/  LOP3.LUT R3, RZ, R3, RZ, 0x33, !PT ;  /* 0x00000003ff037212 */ /* 0x000fe200078e33ff */
[----:B------:R-:W-:Y:S01]  /*3fe0*/  @!P0 IMAD.MOV R92, RZ, RZ, -R92 ;  /* 0x000000ffff5c8224 */ /* 0x000fe200078e0a5c */
[----:B------:R-:W0:Y:S01]  /*3ff0*/  LDC R9, c[0x0][0x240] ;  /* 0x00009000ff097b82 */ /* 0x000e220000000800 */
[----:B------:R-:W-:Y:S01]  /*4000*/  @!P6 IMAD.MOV R94, RZ, RZ, -R94 ;  /* 0x000000ffff5ee224 */ /* 0x000fe200078e0a5e */
[C---:B------:R-:W-:Y:S01]  /*4010*/  SEL R10, R3.reuse, R10, !P2 ;  /* 0x0000000a030a7207 */ /* 0x040fe20005000000 */
[----:B------:R-:W-:Y:S01]  /*4020*/  @!P4 IMAD.MOV R96, RZ, RZ, -R96 ;  /* 0x000000ffff60c224 */ /* 0x000fe200078e0a60 */
[C---:B------:R-:W-:Y:S01]  /*4030*/  SEL R0, R3.reuse, R2, !P2 ;  /* 0x0000000203007207 */ /* 0x040fe20005000000 */
[----:B------:R-:W-:Y:S01]  /*4040*/  @!P1 IMAD.MOV R98, RZ, RZ, -R98 ;  /* 0x000000ffff629224 */ /* 0x000fe200078e0a62 */
[----:B------:R-:W-:-:S02]  /*4050*/  SEL R11, R3, R11, !P2 ;  /* 0x0000000b030b7207 */ /* 0x000fc40005000000 */
[C---:B------:R-:W-:Y:S02]  /*4060*/  SEL R12, R3.reuse, R12, !P2 ;  /* 0x0000000c030c7207 */ /* 0x040fe40005000000 */
[C---:B------:R-:W-:Y:S02]  /*4070*/  SEL R13, R3.reuse, R13, !P2 ;  /* 0x0000000d030d7207 */ /* 0x040fe40005000000 */
[C---:B------:R-:W-:Y:S02]  /*4080*/  SEL R14, R3.reuse, R14, !P2 ;  /* 0x0000000e030e7207 */ /* 0x040fe40005000000 */
[C---:B------:R-:W-:Y:S02]  /*4090*/  SEL R15, R3.reuse, R15, !P2 ;  /* 0x0000000f030f7207 */ /* 0x040fe40005000000 */
[C---:B------:R-:W-:Y:S02]  /*40a0*/  SEL R16, R3.reuse, R16, !P2 ;  /* 0x0000001003107207 */ /* 0x040fe40005000000 */
[----:B------:R-:W-:-:S02]  /*40b0*/  SEL R17, R3, R17, !P2 ;  /* 0x0000001103117207 */ /* 0x000fc40005000000 */
[C---:B------:R-:W-:Y:S02]  /*40c0*/  SEL R18, R3.reuse, R18, !P2 ;  /* 0x0000001203127207 */ /* 0x040fe40005000000 */
[C---:B------:R-:W-:Y:S02]  /*40d0*/  SEL R19, R3.reuse, R19, !P2 ;  /* 0x0000001303137207 */ /* 0x040fe40005000000 */
[C---:B------:R-:W-:Y:S01]  /*40e0*/  SEL R20, R3.reuse, R20, !P2 ;  /* 0x0000001403147207 */ /* 0x040fe20005000000 */
[----:B0-----:R-:W-:Y:S01]  /*40f0*/  IMAD R0, R0, R9, RZ ;  /* 0x0000000900007224 */ /* 0x001fe200078e02ff */
[C---:B------:R-:W-:Y:S01]  /*4100*/  SEL R21, R3.reuse, R21, !P2 ;  /* 0x0000001503157207 */ /* 0x040fe20005000000 */
[-C--:B------:R-:W-:Y:S01]  /*4110*/  IMAD R12, R12, R9.reuse, RZ ;  /* 0x000000090c0c7224 */ /* 0x080fe200078e02ff */
[C---:B------:R-:W-:Y:S01]  /*4120*/  SEL R22, R3.reuse, R22, !P2 ;  /* 0x0000001603167207 */ /* 0x040fe20005000000 */
[----:B------:R-:W-:Y:S01]  /*4130*/  IMAD R14, R14, R9, RZ ;  /* 0x000000090e0e7224 */ /* 0x000fe200078e02ff */
        /* <DEDUP_REMOVED lines=12> */
[----:B------:R-:W-:Y:S01]  /*4200*/  SEL R29, R3, R29, !P2 ;  /* 0x0000001d031d7207 */ /* 0x000fe20005000000 */
[-C--:B------:R-:W-:Y:S01]  /*4210*/  IMAD R11, R11, R9.reuse, RZ ;  /* 0x000000090b0b7224 */ /* 0x080fe200078e02ff */
[C---:B------:R-:W-:Y:S01]  /*4220*/  SEL R30, R3.reuse, R30, !P2 ;  /* 0x0000001e031e7207 */ /* 0x040fe20005000000 */
[----:B------:R-:W-:Y:S01]  /*4230*/  IMAD R28, R28, R9, RZ ;  /* 0x000000091c1c7224 */ /* 0x000fe200078e02ff */
[----:B------:R-:W-:Y:S01]  /*4240*/  SEL R31, R3, R31, !P2 ;  /* 0x0000001f031f7207 */ /* 0x000fe20005000000 */
[-C--:B------:R-:W-:Y:S01]  /*4250*/  IMAD R17, R17, R9.reuse, RZ ;  /* 0x0000000911117224 */ /* 0x080fe200078e02ff */
[C---:B------:R-:W-:Y:S01]  /*4260*/  SEL R32, R3.reuse, R32, !P2 ;  /* 0x0000002003207207 */ /* 0x040fe20005000000 */
[----:B------:R-:W-:Y:S01]  /*4270*/  IMAD R30, R30, R9, RZ ;  /* 0x000000091e1e7224 */ /* 0x000fe200078e02ff */
[C---:B------:R-:W-:Y:S01]  /*4280*/  SEL R33, R3.reuse, R33, !P2 ;  /* 0x0000002103217207 */ /* 0x040fe20005000000 */
[-C--:B------:R-:W-:Y:S01]  /*4290*/  IMAD R10, R10, R9.reuse, RZ ;  /* 0x000000090a0a7224 */ /* 0x080fe200078e02ff */
[----:B------:R-:W-:Y:S01]  /*42a0*/  SEL R34, R3, R34, !P2 ;  /* 0x0000002203227207 */ /* 0x000fe20005000000 */
[----:B------:R-:W-:Y:S01]  /*42b0*/  IMAD R13, R13, R9, RZ ;  /* 0x000000090d0d7224 */ /* 0x000fe200078e02ff */
[C---:B------:R-:W-:Y:S01]  /*42c0*/  SEL R35, R3.reuse, R35, !P2 ;  /* 0x0000002303237207 */ /* 0x040fe20005000000 */
[-C--:B------:R-:W-:Y:S01]  /*42d0*/  IMAD R32, R32, R9.reuse, RZ ;  /* 0x0000000920207224 */ /* 0x080fe200078e02ff */
[----:B------:R-:W-:Y:S01]  /*42e0*/  SEL R36, R3, R36, !P2 ;  /* 0x0000002403247207 */ /* 0x000fe20005000000 */
[----:B------:R-:W-:Y:S01]  /*42f0*/  IMAD R23, R23, R9, RZ ;  /* 0x0000000917177224 */ /* 0x000fe200078e02ff */
[----:B------:R-:W-:Y:S01]  /*4300*/  SEL R37, R3, R37, !P2 ;  /* 0x0000002503257207 */ /* 0x000fe20005000000 */
[-C--:B------:R-:W-:Y:S01]  /*4310*/  IMAD R15, R15, R9.reuse, RZ ;  /* 0x000000090f0f7224 */ /* 0x080fe200078e02ff */
[----:B------:R-:W-:Y:S01]  /*4320*/  SEL R38, R3, R38, !P2 ;  /* 0x0000002603267207 */ /* 0x000fe20005000000 */
[----:B------:R-:W-:Y:S01]  /*4330*/  IMAD R19, R19, R9, RZ ;  /* 0x0000000913137224 */ /* 0x000fe200078e02ff */
[----:B------:R-:W-:Y:S01]  /*4340*/  SEL R39, R3, R39, !P2 ;  /* 0x0000002703277207 */ /* 0x000fe20005000000 */
[-C--:B------:R-:W-:Y:S01]  /*4350*/  IMAD R29, R29, R9.reuse, RZ ;  /* 0x000000091d1d7224 */ /* 0x080fe200078e02ff */
[C---:B------:R-:W-:Y:S01]  /*4360*/  SEL R40, R3.reuse, R40, !P2 ;  /* 0x0000002803287207 */ /* 0x040fe20005000000 */
[----:B------:R-:W-:Y:S01]  /*4370*/  IMAD R34, R34, R9, RZ ;  /* 0x0000000922227224 */ /* 0x000fe200078e02ff */
[----:B------:R-:W-:Y:S01]  /*4380*/  SEL R41, R3, R41, !P2 ;  /* 0x0000002903297207 */ /* 0x000fe20005000000 */
        /* <DEDUP_REMOVED lines=10> */
[-C--:B------:R-:W-:Y:S01]  /*4430*/  IMAD R36, R36, R9.reuse, RZ ;  /* 0x0000000924247224 */ /* 0x080fe200078e02ff */
[----:B------:R-:W-:Y:S01]  /*4440*/  SEL R46, R3, R46, !P2 ;  /* 0x0000002e032e7207 */ /* 0x000fe20005000000 */
[-C--:B------:R-:W-:Y:S01]  /*4450*/  IMAD R33, R33, R9.reuse, RZ ;  /* 0x0000000921217224 */ /* 0x080fe200078e02ff */
[----:B------:R-:W-:Y:S01]  /*4460*/  SEL R50, R3, R50, !P2 ;  /* 0x0000003203327207 */ /* 0x000fe20005000000 */
[-C--:B------:R-:W-:Y:S01]  /*4470*/  IMAD R37, R37, R9.reuse, RZ ;  /* 0x0000000925257224 */ /* 0x080fe200078e02ff */
[C---:B------:R-:W-:Y:S01]  /*4480*/  SEL R52, R3.reuse, R52, !P2 ;  /* 0x0000003403347207 */ /* 0x040fe20005000000 */
        /* <DEDUP_REMOVED lines=45> */
[----:B------:R-:W-:Y:S01]  /*4760*/  SEL R98, R3, R98, !P2 ;  /* 0x0000006203627207 */ /* 0x000fe20005000000 */
[----:B------:R-:W-:Y:S01]  /*4770*/  IMAD R76, R76, R9, RZ ;  /* 0x000000094c4c7224 */ /* 0x000fe200078e02ff */
[----:B------:R-:W0:Y:S01]  /*4780*/  LDC.64 R2, c[0x0][0x218] ;  /* 0x00008600ff027b82 */ /* 0x000e220000000a00 */
[----:B------:R-:W-:Y:S01]  /*4790*/  SHF.R.U32.HI R47, RZ, 0x2, R8 ;  /* 0x00000002ff2f7819 */ /* 0x000fe20000011608 */
[----:B------:R-:W-:-:S02]  /*47a0*/  IMAD R8, R8, 0x40, R5 ;  /* 0x0000004008087824 */ /* 0x000fc400078e0205 */
[----:B------:R-:W-:Y:S01]  /*47b0*/  IMAD R78, R78, R9, RZ ;  /* 0x000000094e4e7224 */ /* 0x000fe200078e02ff */
[----:B------:R-:W-:Y:S01]  /*47c0*/  LOP3.LUT R5, R4, R47, RZ, 0x3c, !PT ;  /* 0x0000002f04057212 */ /* 0x000fe200078e3cff */
[-C--:B------:R-:W-:Y:S02]  /*47d0*/  IMAD R80, R80, R9.reuse, RZ ;  /* 0x0000000950507224 */ /* 0x080fe400078e02ff */
[-C--:B------:R-:W-:Y:S02]  /*47e0*/  IMAD R82, R82, R9.reuse, RZ ;  /* 0x0000000952527224 */ /* 0x080fe400078e02ff */
[-C--:B------:R-:W-:Y:S02]  /*47f0*/  IMAD R84, R84, R9.reuse, RZ ;  /* 0x0000000954547224 */ /* 0x080fe400078e02ff */
[-C--:B------:R-:W-:Y:S02]  /*4800*/  IMAD R86, R86, R9.reuse, RZ ;  /* 0x0000000956567224 */ /* 0x080fe400078e02ff */
[----:B------:R-:W-:-:S02]  /*4810*/  IMAD R88, R88, R9, RZ ;  /* 0x0000000958587224 */ /* 0x000fc400078e02ff */
[-C--:B------:R-:W-:Y:S02]  /*4820*/  IMAD R90, R90, R9.reuse, RZ ;  /* 0x000000095a5a7224 */ /* 0x080fe400078e02ff */
[-C--:B------:R-:W-:Y:S02]  /*4830*/  IMAD R92, R92, R9.reuse, RZ ;  /* 0x000000095c5c7224 */ /* 0x080fe400078e02ff */
[-C--:B------:R-:W-:Y:S02]  /*4840*/  IMAD R94, R94, R9.reuse, RZ ;  /* 0x000000095e5e7224 */ /* 0x080fe400078e02ff */
[-C--:B------:R-:W-:Y:S01]  /*4850*/  IMAD R96, R96, R9.reuse, RZ ;  /* 0x0000000960607224 */ /* 0x080fe200078e02ff */
[-C--:B0-----:R-:W-:Y:S01]  /*4860*/  LEA R4, P3, R0, R2.reuse, 0x1 ;  /* 0x0000000200047211 */ /* 0x081fe200078608ff */
[----:B------:R-:W-:Y:S01]  /*4870*/  IMAD R98, R98, R9, RZ ;  /* 0x0000000962627224 */ /* 0x000fe200078e02ff */
[-C--:B------:R-:W-:Y:S02]  /*4880*/  LEA R47, P5, R12, R2.reuse, 0x1 ;  /* 0x000000020c2f7211 */ /* 0x080fe400078a08ff */
[----:B------:R-:W-:Y:S01]  /*4890*/  LEA.HI.X.SX32 R229, R0, R3, 0x1, P3 ;  /* 0x0000000300e57211 */ /* 0x000fe200018f0eff */
[----:B------:R0:W-:Y:S01]  /*48a0*/  STL [R1+0x69c], R4 ;  /* 0x00069c0401007387 */ /* 0x0001e20000100800 */
[----:B------:R-:W-:-:S02]  /*48b0*/  LEA R0, P3, R16, R2, 0x1 ;  /* 0x0000000210007211 */ /* 0x000fc400078608ff */
[-C--:B------:R-:W-:Y:S01]  /*48c0*/  LEA.HI.X.SX32 R231, R12, R3.reuse, 0x1, P5 ;  /* 0x000000030ce77211 */ /* 0x080fe200028f0eff */
[----:B------:R-:W-:Y:S01]  /*48d0*/  STL [R1+0x6a0], R47 ;  /* 0x0006a02f01007387 */ /* 0x000fe20000100800 */
[-C--:B------:R-:W-:Y:S02]  /*48e0*/  LEA.HI.X.SX32 R235, R16, R3.reuse, 0x1, P3 ;  /* 0x0000000310eb7211 */ /* 0x080fe400018f0eff */
[CC--:B------:R-:W-:Y:S02]  /*48f0*/  LEA R230, P4, R11.reuse, R2.reuse, 0x1 ;  /* 0x000000020be67211 */ /* 0x0c0fe400078808ff */
[-C--:B------:R-:W-:Y:S02]  /*4900*/  LEA R228, P2, R10, R2.reuse, 0x1 ;  /* 0x000000020ae47211 */ /* 0x080fe400078408ff */
[----:B0-----:R-:W-:Y:S02]  /*4910*/  LEA R4, P1, R14, R2, 0x1 ;  /* 0x000000020e047211 */ /* 0x001fe400078208ff */
[----:B------:R-:W-:-:S02]  /*4920*/  LEA.HI.X.SX32 R198, R11, R3, 0x1, P4 ;  /* 0x000000030bc67211 */ /* 0x000fc400020f0eff */
[-C--:B------:R-:W-:Y:S01]  /*4930*/  LEA.HI.X.SX32 R233, R14, R3.reuse, 0x1, P1 ;  /* 0x000000030ee97211 */ /* 0x080fe200008f0eff */
[----:B------:R-:W-:Y:S01]  /*4940*/  STL [R1+0x6a4], R4 ;  /* 0x0006a40401007387 */ /* 0x000fe20000100800 */
[-C--:B------:R-:W-:Y:S02]  /*4950*/  LEA R236, P4, R17, R2.reuse, 0x1 ;  /* 0x0000000211ec7211 */ /* 0x080fe400078808ff */
[----:B------:R-:W-:Y:S01]  /*4960*/  LEA R232, P6, R13, R2, 0x1 ;  /* 0x000000020de87211 */ /* 0x000fe200078c08ff */
[----:B------:R0:W-:Y:S01]  /*4970*/  STL [R1+0x6a8], R0 ;  /* 0x0006a80001007387 */ /* 0x0001e20000100800 */
[-C--:B------:R-:W-:Y:S02]  /*4980*/  LEA.HI.X.SX32 R201, R17, R3.reuse, 0x1, P4 ;  /* 0x0000000311c97211 */ /* 0x080fe400020f0eff */
[-C--:B------:R-:W-:Y:S02]  /*4990*/  LEA.HI.X.SX32 R197, R10, R3.reuse, 0x1, P2 ;  /* 0x000000030ac57211 */ /* 0x080fe400010f0eff */
[----:B------:R-:W-:-:S02]  /*49a0*/  LEA.HI.X.SX32 R199, R13, R3, 0x1, P6 ;  /* 0x000000030dc77211 */ /* 0x000fc400030f0eff */
[-C--:B------:R-:W-:Y:S02]  /*49b0*/  LEA R242, P4, R23, R2.reuse, 0x1 ;  /* 0x0000000217f27211 */ /* 0x080fe400078808ff */
[-C--:B------:R-:W-:Y:S02]  /*49c0*/  LEA R234, P2, R15, R2.reuse, 0x1 ;  /* 0x000000020fea7211 */ /* 0x080fe400078408ff */
[CC--:B0-----:R-:W-:Y:S02]  /*49d0*/  LEA R0, P5, R18.reuse, R2.reuse, 0x1 ;  /* 0x0000000212007211 */ /* 0x0c1fe400078a08ff */
[----:B------:R-:W-:Y:S02]  /*49e0*/  LEA R238, P6, R19, R2, 0x1 ;  /* 0x0000000213ee7211 */ /* 0x000fe400078c08ff */
[-C--:B------:R-:W-:Y:S01]  /*49f0*/  LEA.HI.X.SX32 R237, R18, R3.reuse, 0x1, P5 ;  /* 0x0000000312ed7211 */ /* 0x080fe200028f0eff */
[----:B------:R0:W-:Y:S01]  /*4a00*/  STL [R1+0x6ac], R0 ;  /* 0x0006ac0001007387 */ /* 0x0001e20000100800 */
[----:B------:R-:W-:-:S02]  /*4a10*/  LEA.HI.X.SX32 R204, R23, R3, 0x1, P4 ;  /* 0x0000000317cc7211 */ /* 0x000fc400020f0eff */
[-C--:B------:R-:W-:Y:S02]  /*4a20*/  LEA.HI.X.SX32 R200, R15, R3.reuse, 0x1, P2 ;  /* 0x000000030fc87211 */ /* 0x080fe400010f0eff */
[----:B------:R-:W-:Y:S02]  /*4a30*/  LEA.HI.X.SX32 R202, R19, R3, 0x1, P6 ;  /* 0x0000000313ca7211 */ /* 0x000fe400030f0eff */
[-C--:B-1----:R-:W-:Y:S02]  /*4a40*/  LEA R248, P4, R29, R2.reuse, 0x1 ;  /* 0x000000021df87211 */ /* 0x082fe400078808ff */
[-C--:B------:R-:W-:Y:S02]  /*4a50*/  LEA R240, P2, R21, R2.reuse, 0x1 ;  /* 0x0000000215f07211 */ /* 0x080fe400078408ff */
[-C--:B0-----:R-:W-:Y:S02]  /*4a60*/  LEA R0, P1, R20, R2.reuse, 0x1 ;  /* 0x0000000214007211 */ /* 0x081fe400078208ff */
[----:B------:R-:W-:-:S02]  /*4a70*/  LEA R244, P6, R25, R2, 0x1 ;  /* 0x0000000219f47211 */ /* 0x000fc400078c08ff */
[-C--:B------:R-:W-:Y:S01]  /*4a80*/  LEA.HI.X.SX32 R239, R20, R3.reuse, 0x1, P1 ;  /* 0x0000000314ef7211 */ /* 0x080fe200008f0eff */
[----:B------:R0:W-:Y:S01]  /*4a90*/  STL [R1+0x6b0], R0 ;  /* 0x0006b00001007387 */ /* 0x0001e20000100800 */
[-C--:B------:R-:W-:Y:S02]  /*4aa0*/  LEA.HI.X.SX32 R207, R29, R3.reuse, 0x1, P4 ;  /* 0x000000031dcf7211 */ /* 0x080fe400020f0eff */
[-C--:B------:R-:W-:Y:S02]  /*4ab0*/  LEA.HI.X.SX32 R203, R21, R3.reuse, 0x1, P2 ;  /* 0x0000000315cb7211 */ /* 0x080fe400010f0eff */
[----:B------:R-:W-:Y:S02]  /*4ac0*/  LEA.HI.X.SX32 R205, R25, R3, 0x1, P6 ;  /* 0x0000000319cd7211 */ /* 0x000fe400030f0eff */
[-C--:B------:R-:W-:Y:S02]  /*4ad0*/  LEA R4, P4, R35, R2.reuse, 0x1 ;  /* 0x0000000223047211 */ /* 0x080fe400078808ff */
[----:B------:R-:W-:-:S02]  /*4ae0*/  LEA R246, P2, R27, R2, 0x1 ;  /* 0x000000021bf67211 */ /* 0x000fc400078408ff */
[CC--:B0-----:R-:W-:Y:S02]  /*4af0*/  LEA R0, P3, R22.reuse, R2.reuse, 0x1 ;  /* 0x0000000216007211 */ /* 0x0c1fe400078608ff */
[-C--:B------:R-:W-:Y:S02]  /*4b00*/  LEA R250, P6, R31, R2.reuse, 0x1 ;  /* 0x000000021ffa7211 */ /* 0x080fe400078c08ff */
[-C--:B------:R-:W-:Y:S01]  /*4b10*/  LEA.HI.X.SX32 R241, R22, R3.reuse, 0x1, P3 ;  /* 0x0000000316f17211 */ /* 0x080fe200018f0eff */
[----:B------:R0:W-:Y:S01]  /*4b20*/  STL [R1+0x6b4], R0 ;  /* 0x0006b40001007387 */ /* 0x0001e20000100800 */
[-C--:B------:R-:W-:Y:S02]  /*4b30*/  LEA.HI.X.SX32 R206, R27, R3.reuse, 0x1, P2 ;  /* 0x000000031bce7211 */ /* 0x080fe400010f0eff */
[----:B------:R-:W-:Y:S02]  /*4b40*/  LEA.HI.X.SX32 R208, R31, R3, 0x1, P6 ;  /* 0x000000031fd07211 */ /* 0x000fe400030f0eff */
[----:B------:R-:W-:-:S02]  /*4b50*/  LEA R252, P2, R33, R2, 0x1 ;  /* 0x0000000221fc7211 */ /* 0x000fc400078408ff */
[-C--:B------:R-:W-:Y:S02]  /*4b60*/  LEA.HI.X.SX32 R210, R35, R3.reuse, 0x1, P4 ;  /* 0x0000000323d27211 */ /* 0x080fe400020f0eff */
[-C--:B------:R-:W-:Y:S02]  /*4b70*/  LEA.HI.X.SX32 R209, R33, R3.reuse, 0x1, P2 ;  /* 0x0000000321d17211 */ /* 0x080fe400010f0eff */
[CC--:B0-----:R-:W-:Y:S02]  /*4b80*/  LEA R0, P5, R24.reuse, R2.reuse, 0x1 ;  /* 0x0000000218007211 */ /* 0x0c1fe400078a08ff */
[C---:B------:R-:W-:Y:S02]  /*4b90*/  LEA R10, P2, R39.reuse, R2, 0x1 ;  /* 0x00000002270a7211 */ /* 0x040fe400078408ff */
[-C--:B------:R-:W-:Y:S01]  /*4ba0*/  LEA.HI.X.SX32 R243, R24, R3.reuse, 0x1, P5 ;  /* 0x0000000318f37211 */ /* 0x080fe200028f0eff */
[----:B------:R0:W-:Y:S01]  /*4bb0*/  STL [R1+0x6b8], R0 ;  /* 0x0006b80001007387 */ /* 0x0001e20000100800 */
[----:B------:R-:W-:-:S02]  /*4bc0*/  LEA.HI.X.SX32 R212, R39, R3, 0x1, P2 ;  /* 0x0000000327d47211 */ /* 0x000fc400010f0eff */
[----:B------:R-:W-:Y:S02]  /*4bd0*/  CS2R R24, SRZ ;  /* 0x0000000000187805 */ /* 0x000fe4000001ff00 */
[----:B------:R-:W-:Y:S01]  /*4be0*/  LEA R9, P0, R6, UR4, 0x1 ;  /* 0x0000000406097c11 */ /* 0x000fe2000f8008ff */
[----:B------:R-:W-:Y:S01]  /*4bf0*/  UMOV UR4, URZ ;  /* 0x0000003f00047c82 */ /* 0x000fe20008000000 */
[C---:B------:R-:W-:Y:S01]  /*4c00*/  LOP3.LUT R11, R8.reuse, 0x20, RZ, 0x3c, !PT ;  /* 0x00000020080b7812 */ /* 0x040fe200078e3cff */
[----:B------:R-:W-:Y:S01]  /*4c10*/  UIADD3.X UR7, UR4, -0x7fffffe0, URZ, UP0, !UPT ;  /* 0x8000002004077890 */ /* 0x000fe200087fe43f */
[----:B------:R-:W-:Y:S02]  /*4c20*/  LOP3.LUT R11, R8, 0x50, RZ, 0x3c, !PT ;  /* 0x00000050080b7812 */ /* 0x000fe400078e3cff */
[C---:B0-----:R-:W-:Y:S01]  /*4c30*/  LEA R0, P1, R26.reuse, R2, 0x1 ;  /* 0x000000021a007211 */ /* 0x041fe200078208ff */
[----:B------:R-:W-:Y:S02]  /*4c40*/  UIADD3.64 UR10, UR6, 0x3fe, URZ ;  /* 0x000003fe060a7897 */ /* 0x000fe4000fffe03f */
[----:B------:R-:W-:Y:S01]  /*4c50*/  UIADD3.64 UR14, UR6, 0x400, URZ ;  /* 0x00000400060e7897 */ /* 0x000fe2000fffe03f */
[----:B------:R-:W-:Y:S01]  /*4c60*/  LEA.HI.X.SX32 R245, R26, R3, 0x1, P1 ;  /* 0x000000031af57211 */ /* 0x000fe200008f0eff */
[----:B------:R0:W-:Y:S01]  /*4c70*/  STL [R1+0x6bc], R0 ;  /* 0x0006bc0001007387 */ /* 0x0001e20000100800 */
[----:B------:R-:W-:-:S02]  /*4c80*/  CS2R R26, SRZ ;  /* 0x00000000001a7805 */ /* 0x000fc4000001ff00 */
[----:B0-----:R-:W-:-:S04]  /*4c90*/  LEA R0, P3, R28, R2, 0x1 ;  /* 0x000000021c007211 */ /* 0x001fc800078608ff */
[----:B------:R-:W-:Y:S01]  /*4ca0*/  LEA.HI.X.SX32 R247, R28, R3, 0x1, P3 ;  /* 0x000000031cf77211 */ /* 0x000fe200018f0eff */
[----:B------:R0:W-:Y:S01]  /*4cb0*/  STL [R1+0x6c0], R0 ;  /* 0x0006c00001007387 */ /* 0x0001e20000100800 */
[----:B------:R-:W-:Y:S02]  /*4cc0*/  CS2R R28, SRZ ;  /* 0x00000000001c7805 */ /* 0x000fe4000001ff00 */
        /* <DEDUP_REMOVED lines=8> */
[----:B0-----:R-:W-:-:S05]  /*4d50*/  LEA R0, P3, R34, R2, 0x1 ;  /* 0x0000000222007211 */ /* 0x001fca00078608ff */
[----:B------:R0:W-:Y:S04]  /*4d60*/  STL [R1+0x6cc], R0 ;  /* 0x0006cc0001007387 */ /* 0x0001e80000100800 */
[----:B------:R1:W-:Y:S01]  /*4d70*/  STL [R1+0x604], R4 ;  /* 0x0006040401007387 */ /* 0x0003e20000100800 */
[-C--:B0-----:R-:W-:Y:S02]  /*4d80*/  LEA R0, P5, R36, R2.reuse, 0x1 ;  /* 0x0000000224007211 */ /* 0x081fe400078a08ff */
[----:B-1----:R-:W-:-:S03]  /*4d90*/  LEA R4, P6, R37, R2, 0x1 ;  /* 0x0000000225047211 */ /* 0x002fc600078c08ff */
[----:B------:R0:W-:Y:S01]  /*4da0*/  STL [R1+0x6d0], R0 ;  /* 0x0006d00001007387 */ /* 0x0001e20000100800 */
[----:B------:R-:W-:-:S03]  /*4db0*/  LEA.HI.X.SX32 R211, R37, R3, 0x1, P6 ;  /* 0x0000000325d37211 */ /* 0x000fc600030f0eff */
[----:B------:R1:W-:Y:S01]  /*4dc0*/  STL [R1+0x60c], R4 ;  /* 0x00060c0401007387 */ /* 0x0003e20000100800 */
[----:B0-----:R-:W-:Y:S02]  /*4dd0*/  LEA R0, P1, R38, R2, 0x1 ;  /* 0x0000000226007211 */ /* 0x001fe400078208ff */
[----:B-1----:R-:W-:-:S03]  /*4de0*/  LEA.HI.X.SX32 R4, R34, R3, 0x1, P3 ;  /* 0x0000000322047211 */ /* 0x002fc600018f0eff */
[----:B------:R0:W-:Y:S01]  /*4df0*/  STL [R1+0x6d4], R0 ;  /* 0x0006d40001007387 */ /* 0x0001e20000100800 */
[----:B------:R-:W-:-:S03]  /*4e00*/  CS2R R34, SRZ ;  /* 0x0000000000227805 */ /* 0x000fc6000001ff00 */
[----:B------:R1:W-:Y:S04]  /*4e10*/  STL [R1+0x614], R10 ;  /* 0x0006140a01007387 */ /* 0x0003e80000100800 */
[----:B------:R2:W-:Y:S01]  /*4e20*/  STL [R1+0x600], R4 ;  /* 0x0006000401007387 */ /* 0x0005e20000100800 */
[-C--:B0-----:R-:W-:Y:S02]  /*4e30*/  LEA R0, P3, R40, R2.reuse, 0x1 ;  /* 0x0000000228007211 */ /* 0x081fe400078608ff */
[----:B-1----:R-:W-:-:S03]  /*4e40*/  LEA R10, P4, R41, R2, 0x1 ;  /* 0x00000002290a7211 */ /* 0x002fc600078808ff */
[----:B------:R0:W-:Y:S01]  /*4e50*/  STL [R1+0x6d8], R0 ;  /* 0x0006d80001007387 */ /* 0x0001e20000100800 */
[----:B--2---:R-:W-:-:S03]  /*4e60*/  LEA.HI.X.SX32 R4, R36, R3, 0x1, P5 ;  /* 0x0000000324047211 */ /* 0x004fc600028f0eff */
[----:B------:R1:W-:Y:S01]  /*4e70*/  STL [R1+0x6dc], R10 ;  /* 0x0006dc0a01007387 */ /* 0x0003e20000100800 */
[----:B------:R-:W-:-:S03]  /*4e80*/  CS2R R36, SRZ ;  /* 0x0000000000247805 */ /* 0x000fc6000001ff00 */
[----:B------:R2:W-:Y:S01]  /*4e90*/  STL [R1+0x608], R4 ;  /* 0x0006080401007387 */ /* 0x0005e20000100800 */
[-C--:B0-----:R-:W-:Y:S02]  /*4ea0*/  LEA R0, P5, R42, R2.reuse, 0x1 ;  /* 0x000000022a007211 */ /* 0x081fe400078a08ff */
[----:B-1----:R-:W-:-:S03]  /*4eb0*/  LEA R10, P6, R43, R2, 0x1 ;  /* 0x000000022b0a7211 */ /* 0x002fc600078c08ff */
[----:B------:R0:W-:Y:S01]  /*4ec0*/  STL [R1+0x620], R0 ;  /* 0x0006200001007387 */ /* 0x0001e20000100800 */
[-C--:B------:R-:W-:Y:S02]  /*4ed0*/  LEA.HI.X.SX32 R213, R42, R3.reuse, 0x1, P5 ;  /* 0x000000032ad57211 */ /* 0x080fe400028f0eff */
[----:B--2---:R-:W-:Y:S01]  /*4ee0*/  LEA.HI.X.SX32 R4, R38, R3, 0x1, P1 ;  /* 0x0000000326047211 */ /* 0x004fe200008f0eff */
[----:B------:R-:W-:Y:S01]  /*4ef0*/  STL [R1+0x6e0], R10 ;  /* 0x0006e00a01007387 */ /* 0x000fe20000100800 */
[----:B------:R-:W-:-:S03]  /*4f00*/  CS2R R38, SRZ ;  /* 0x0000000000267805 */ /* 0x000fc6000001ff00 */
[----:B------:R1:W-:Y:S01]  /*4f10*/  STL [R1+0x610], R4 ;  /* 0x0006100401007387 */ /* 0x0003e20000100800 */
[----:B0-----:R-:W-:-:S04]  /*4f20*/  LEA R0, P1, R44, R2, 0x1 ;  /* 0x000000022c007211 */ /* 0x001fc800078208ff */
[----:B------:R-:W-:Y:S01]  /*4f30*/  LEA.HI.X.SX32 R214, R44, R3, 0x1, P1 ;  /* 0x000000032cd67211 */ /* 0x000fe200008f0eff */
[----:B------:R0:W-:Y:S01]  /*4f40*/  STL [R1+0x628], R0 ;  /* 0x0006280001007387 */ /* 0x0001e20000100800 */
[----:B-1----:R-:W-:-:S05]  /*4f50*/  LEA R4, P2, R45, R2, 0x1 ;  /* 0x000000022d047211 */ /* 0x002fca00078408ff */
[----:B------:R1:W-:Y:S01]  /*4f60*/  STL [R1+0x6e4], R4 ;  /* 0x0006e40401007387 */ /* 0x0003e20000100800 */
[----:B0-----:R-:W-:Y:S02]  /*4f70*/  LEA.HI.X.SX32 R0, R40, R3, 0x1, P3 ;  /* 0x0000000328007211 */ /* 0x001fe400018f0eff */
[----:B------:R-:W-:-:S03]  /*4f80*/  LEA R10, P3, R48, R2, 0x1 ;  /* 0x00000002300a7211 */ /* 0x000fc600078608ff */
[----:B------:R0:W-:Y:S01]  /*4f90*/  STL [R1+0x618], R0 ;  /* 0x0006180001007387 */ /* 0x0001e20000100800 */
[-C--:B------:R-:W-:Y:S02]  /*4fa0*/  LEA.HI.X.SX32 R215, R48, R3.reuse, 0x1, P3 ;  /* 0x0000000330d77211 */ /* 0x080fe400018f0eff */
[----:B------:R-:W-:Y:S02]  /*4fb0*/  CS2R R48, SRZ ;  /* 0x0000000000307805 */ /* 0x000fe4000001ff00 */
[----:B-1----:R-:W-:Y:S01]  /*4fc0*/  LEA.HI.X.SX32 R4, R41, R3, 0x1, P4 ;  /* 0x0000000329047211 */ /* 0x002fe200020f0eff */
[----:B------:R1:W-:Y:S01]  /*4fd0*/  STL [R1+0x630], R10 ;  /* 0x0006300a01007387 */ /* 0x0003e20000100800 */
[----:B------:R-:W-:-:S03]  /*4fe0*/  CS2R R40, SRZ ;  /* 0x0000000000287805 */ /* 0x000fc6000001ff00 */
[----:B------:R2:W-:Y:S01]  /*4ff0*/  STL [R1+0x61c], R4 ;  /* 0x00061c0401007387 */ /* 0x0005e20000100800 */
[-C--:B0-----:R-:W-:Y:S02]  /*5000*/  LEA R0, P4, R46, R2.reuse, 0x1 ;  /* 0x000000022e007211 */ /* 0x081fe400078808ff */
[----:B-1----:R-:W-:-:S03]  /*5010*/  LEA R10, P5, R50, R2, 0x1 ;  /* 0x00000002320a7211 */ /* 0x002fc600078a08ff */
[----:B------:R0:W-:Y:S01]  /*5020*/  STL [R1+0x6e8], R0 ;  /* 0x0006e80001007387 */ /* 0x0001e20000100800 */
[----:B--2---:R-:W-:-:S03]  /*5030*/  LEA.HI.X.SX32 R4, R43, R3, 0x1, P6 ;  /* 0x000000032b047211 */ /* 0x004fc600030f0eff */
[----:B------:R1:W-:Y:S01]  /*5040*/  STL [R1+0x638], R10 ;  /* 0x0006380a01007387 */ /* 0x0003e20000100800 */
[----:B------:R-:W-:Y:S02]  /*5050*/  LEA.HI.X.SX32 R216, R50, R3, 0x1, P5 ;  /* 0x0000000332d87211 */ /* 0x000fe400028f0eff */
[----:B------:R-:W-:Y:S02]  /*5060*/  CS2R R42, SRZ ;  /* 0x00000000002a7805 */ /* 0x000fe4000001ff00 */
[----:B------:R-:W-:Y:S01]  /*5070*/  CS2R R50, SRZ ;  /* 0x0000000000327805 */ /* 0x000fe2000001ff00 */
        /* <DEDUP_REMOVED lines=90> */
[----:B------:R-:W-:Y:S01]  /*5620*/  STL [R1+0x674], R4 ;  /* 0x0006740401007387 */ /* 0x000fe20000100800 */
[-C--:B0-----:R-:W-:Y:S02]  /*5630*/  LEA R0, P2, R92, R2.reuse, 0x1 ;  /* 0x000000025c007211 */ /* 0x081fe400078408ff */
[----:B-1----:R-:W-:-:S03]  /*5640*/  LEA R10, P3, R94, R2, 0x1 ;  /* 0x000000025e0a7211 */ /* 0x002fc600078608ff */
[----:B------:R0:W-:Y:S01]  /*5650*/  STL [R1+0x718], R0 ;  /* 0x0007180001007387 */ /* 0x0001e20000100800 */
[----:B------:R-:W-:-:S03]  /*5660*/  LEA.HI.X.SX32 R227, R94, R3, 0x1, P3 ;  /* 0x000000035ee37211 */ /* 0x000fc600018f0eff */
[----:B------:R1:W-:Y:S01]  /*5670*/  STL [R1+0x690], R10 ;  /* 0x0006900a01007387 */ /* 0x0003e20000100800 */
[----:B------:R-:W-:Y:S02]  /*5680*/  CS2R R94, SRZ ;  /* 0x00000000005e7805 */ /* 0x000fe4000001ff00 */
[----:B0-----:R-:W-:Y:S02]  /*5690*/  LEA.HI.X.SX32 R0, R84, R3, 0x1, P4 ;  /* 0x0000000354007211 */ /* 0x001fe400020f0eff */
[----:B------:R-:W-:Y:S02]  /*56a0*/  CS2R R84, SRZ ;  /* 0x0000000000547805 */ /* 0x000fe4000001ff00 */
[-C--:B------:R-:W-:Y:S02]  /*56b0*/  LEA R4, P4, R96, R2.reuse, 0x1 ;  /* 0x0000000260047211 */ /* 0x080fe400078808ff */
[----:B-1----:R-:W-:Y:S01]  /*56c0*/  LOP3.LUT R10, R195, 0x1f, RZ, 0xc0, !PT ;  /* 0x0000001fc30a7812 */ /* 0x002fe200078ec0ff */
[----:B------:R0:W-:Y:S04]  /*56d0*/  STL [R1+0x67c], R0 ;  /* 0x00067c0001007387 */ /* 0x0001e80000100800 */
[----:B------:R1:W-:Y:S01]  /*56e0*/  STL [R1+0x71c], R4 ;  /* 0x00071c0401007387 */ /* 0x0003e20000100800 */
[----:B0-----:R-:W-:-:S02]  /*56f0*/  LEA R0, P5, R98, R2, 0x1 ;  /* 0x0000000262007211 */ /* 0x001fc400078a08ff */
[-C--:B------:R-:W-:Y:S02]  /*5700*/  LEA.HI.X.SX32 R2, R88, R3.reuse, 0x1, P6 ;  /* 0x0000000358027211 */ /* 0x080fe400030f0eff */
[----:B------:R-:W-:Y:S01]  /*5710*/  CS2R R88, SRZ ;  /* 0x0000000000587805 */ /* 0x000fe2000001ff00 */
[----:B-1----:R-:W0:Y:S01]  /*5720*/  LDC R4, c[0x0][0x23c] ;  /* 0x00008f00ff047b82 */ /* 0x002e220000000800 */
[----:B------:R1:W-:Y:S04]  /*5730*/  STL [R1+0x700], R0 ;  /* 0x0007000001007387 */ /* 0x0003e80000100800 */
[----:B------:R2:W-:Y:S01]  /*5740*/  STL [R1+0x684], R2 ;  /* 0x0006840201007387 */ /* 0x0005e20000100800 */
[----:B-1----:R-:W-:Y:S02]  /*5750*/  LEA.HI.X.SX32 R0, R92, R3, 0x1, P2 ;  /* 0x000000035c007211 */ /* 0x002fe400010f0eff */
[----:B------:R-:W-:-:S02]  /*5760*/  CS2R R92, SRZ ;  /* 0x00000000005c7805 */ /* 0x000fc4000001ff00 */
[----:B--2---:R-:W-:Y:S01]  /*5770*/  LEA.HI.X.SX32 R2, R96, R3, 0x1, P4 ;  /* 0x0000000360027211 */ /* 0x004fe200020f0eff */
[----:B------:R1:W-:Y:S01]  /*5780*/  STL [R1+0x68c], R0 ;  /* 0x00068c0001007387 */ /* 0x0003e20000100800 */
[----:B------:R-:W-:-:S03]  /*5790*/  CS2R R96, SRZ ;  /* 0x0000000000607805 */ /* 0x000fc6000001ff00 */
[----:B------:R2:W-:Y:S01]  /*57a0*/  STL [R1+0x694], R2 ;  /* 0x0006940201007387 */ /* 0x0005e20000100800 */
[----:B0-----:R-:W-:Y:S01]  /*57b0*/  IMAD.SHL.U32 R195, R4, 0x20, RZ ;  /* 0x0000002004c37824 */ /* 0x001fe200078e00ff */
[----:B-1----:R-:W-:Y:S01]  /*57c0*/  LEA.HI.X.SX32 R0, R98, R3, 0x1, P5 ;  /* 0x0000000362007211 */ /* 0x002fe200028f0eff */
[----:B------:R-:W-:Y:S01]  /*57d0*/  IMAD R4, R10, R4, RZ ;  /* 0x000000040a047224 */ /* 0x000fe200078e02ff */
[----:B------:R-:W-:Y:S02]  /*57e0*/  LOP3.LUT R10, R8, 0x30, RZ, 0x3c, !PT ;  /* 0x00000030080a7812 */ /* 0x000fe400078e3cff */
[----:B------:R-:W-:Y:S02]  /*57f0*/  CS2R R98, SRZ ;  /* 0x0000000000627805 */ /* 0x000fe4000001ff00 */
[----:B--2---:R-:W-:Y:S01]  /*5800*/  LEA.HI.X.SX32 R2, R6, UR5, 0x1, P0 ;  /* 0x0000000506027c11 */ /* 0x004fe200080f0eff */
[----:B------:R0:W-:Y:S01]  /*5810*/  STL [R1+0x698], R0 ;  /* 0x0006980001007387 */ /* 0x0001e20000100800 */
[----:B------:R-:W-:Y:S01]  /*5820*/  SHF.R.S32.HI R3, RZ, 0x1f, R4 ;  /* 0x0000001fff037819 */ /* 0x000fe20000011404 */
[----:B------:R-:W-:Y:S01]  /*5830*/  IMAD.U32 R6, RZ, RZ, UR8 ;  /* 0x00000008ff067e24 */ /* 0x000fe2000f8e00ff */
[----:B------:R-:W-:Y:S01]  /*5840*/  LOP3.LUT R10, R8, 0x60, RZ, 0x3c, !PT ;  /* 0x00000060080a7812 */ /* 0x000fe200078e3cff */
[----:B------:R1:W-:Y:S04]  /*5850*/  STL [R1+0x400], RZ ;  /* 0x000400ff01007387 */ /* 0x0003e80000100800 */
[----:B------:R1:W-:Y:S01]  /*5860*/  STL [R1+0x404], RZ ;  /* 0x000404ff01007387 */ /* 0x0003e20000100800 */
[C---:B0-----:R-:W-:Y:S01]  /*5870*/  SHF.L.U64.HI R0, R4.reuse, 0x1, R3 ;  /* 0x0000000104007819 */ /* 0x041fe20000010203 */
[----:B------:R-:W-:-:S02]  /*5880*/  IMAD.SHL.U32 R4, R4, 0x2, RZ ;  /* 0x0000000204047824 */ /* 0x000fc400078e00ff */
[----:B------:R1:W-:Y:S01]  /*5890*/  STL [R1+0x408], RZ ;  /* 0x000408ff01007387 */ /* 0x0003e20000100800 */
[C---:B------:R-:W-:Y:S02]  /*58a0*/  LOP3.LUT R3, R8.reuse, 0x10, RZ, 0x3c, !PT ;  /* 0x0000001008037812 */ /* 0x040fe400078e3cff */
[C---:B------:R-:W-:Y:S01]  /*58b0*/  LOP3.LUT R3, R8.reuse, 0x40, RZ, 0x3c, !PT ;  /* 0x0000004008037812 */ /* 0x040fe200078e3cff */
[----:B------:R1:W-:Y:S01]  /*58c0*/  STL [R1+0x40c], RZ ;  /* 0x00040cff01007387 */ /* 0x0003e20000100800 */
[----:B------:R-:W-:-:S03]  /*58d0*/  LOP3.LUT R3, R8, 0x70, RZ, 0x3c, !PT ;  /* 0x0000007008037812 */ /* 0x000fc600078e3cff */
        /* <DEDUP_REMOVED lines=252> */
[----:B------:R1:W-:Y:S04]  /*68a0*/  STL [R1], RZ ;  /* 0x000000ff01007387 */ /* 0x0003e80000100800 */
        /* <DEDUP_REMOVED lines=126> */
[----:B------:R1:W-:Y:S02]  /*7090*/  STL [R1+0x1fc], RZ ;  /* 0x0001fcff01007387 */ /* 0x0003e40000100800 */
.L_x_1:
[----:B------:R0:W-:Y:S01]  /*70a0*/  STL.64 [R1+0xf08], R150 ;  /* 0x000f089601007387 */ /* 0x0001e20000100a00 */
[----:B------:R-:W2:Y:S01]  /*70b0*/  LDC R10, c[0x0][0x238] ;  /* 0x00008e00ff0a7b82 */ /* 0x000ea20000000800 */
[C---:B------:R-:W-:Y:S01]  /*70c0*/  ISETP.GT.AND P0, PT, R6.reuse, 0x1, PT ;  /* 0x000000010600780c */ /* 0x040fe20003f04270 */
[----:B------:R-:W-:Y:S01]  /*70d0*/  IMAD.MOV.U32 R3, RZ, RZ, R2 ;  /* 0x000000ffff037224 */ /* 0x000fe200078e0002 */
[----:B------:R-:W-:Y:S01]  /*70e0*/  PRMT R15, RZ, 0x7610, R15 ;  /* 0x00007610ff0f7816 */ /* 0x000fe2000000000f */
[----:B------:R-:W-:Y:S01]  /*70f0*/  IMAD.MOV.U32 R2, RZ, RZ, R9 ;  /* 0x000000ffff027224 */ /* 0x000fe200078e0009 */
[C---:B------:R-:W-:Y:S01]  /*7100*/  ISETP.GT.AND P1, PT, R6.reuse, 0x2, PT ;  /* 0x000000020600780c */ /* 0x040fe20003f24270 */
[----:B------:R-:W-:Y:S01]  /*7110*/  STL.64 [R1+0xf00], R148 ;  /* 0x000f009401007387 */ /* 0x000fe20000100a00 */
[----:B------:R-:W-:Y:S02]  /*7120*/  PRMT R19, RZ, 0x7610, R19 ;  /* 0x00007610ff137816 */ /* 0x000fe40000000013 */
[----:B------:R-:W-:Y:S01]  /*7130*/  ISETP.GT.AND P2, PT, R6, 0x8, PT ;  /* 0x000000080600780c */ /* 0x000fe20003f44270 */
[----:B------:R-:W-:Y:S01]  /*7140*/  STL.64 [R1+0xef8], R146 ;  /* 0x000ef89201007387 */ /* 0x000fe20000100a00 */
[----:B0-----:R-:W0:Y:S01]  /*7150*/  LDC R151, c[0x0][0x238] ;  /* 0x00008e00ff977b82 */ /* 0x001e220000000800 */
[----:B------:R-:W-:-:S02]  /*7160*/  PRMT R12, RZ, 0x7610, R12 ;  /* 0x00007610ff0c7816 */ /* 0x000fc4000000000c */
[----:B------:R-:W-:Y:S01]  /*7170*/  PRMT R23, RZ, 0x7610, R23 ;  /* 0x00007610ff177816 */ /* 0x000fe20000000017 */
[----:B------:R-:W-:Y:S04]  /*7180*/  STL.64 [R1+0xef0], R144 ;  /* 0x000ef09001007387 */ /* 0x000fe80000100a00 */
[----:B------:R-:W-:Y:S04]  /*7190*/  STL.64 [R1+0xee8], R142 ;  /* 0x000ee88e01007387 */ /* 0x000fe80000100a00 */
[----:B------:R-:W-:Y:S01]  /*71a0*/  STL.64 [R1+0xee0], R140 ;  /* 0x000ee08c01007387 */ /* 0x000fe20000100a00 */
[----:B--2---:R-:W-:-:S03]  /*71b0*/  IMAD.WIDE R10, R10, 0x2, R2 ;  /* 0x000000020a0a7825 */ /* 0x004fc600078e0202 */
[----:B------:R-:W-:Y:S04]  /*71c0*/  STL.64 [R1+0xed8], R138 ;  /* 0x000ed88a01007387 */ /* 0x000fe80000100a00 */
[----:B------:R2:W3:Y:S01]  /*71d0*/  @P0 LDG.E.U16 R15, desc[UR22][R10.64] ;  /* 0x000000160a0f0981 */ /* 0x0004e2000c1e1500 */
[----:B0-----:R-:W-:-:S03]  /*71e0*/  IMAD.SHL.U32 R151, R151, 0x2, RZ ;  /* 0x0000000297977824 */ /* 0x001fc600078e00ff */
[----:B------:R-:W-:Y:S01]  /*71f0*/  STL.64 [R1+0xed0], R136 ;  /* 0x000ed08801007387 */ /* 0x000fe20000100a00 */
[----:B------:R-:W-:Y:S02]  /*7200*/  ISETP.GT.AND P0, PT, R6, RZ, PT ;  /* 0x000000ff0600720c */ /* 0x000fe40003f04270 */
[----:B------:R-:W-:Y:S01]  /*7210*/  PRMT R9, RZ, 0x7610, R9 ;  /* 0x00007610ff097816 */ /* 0x000fe20000000009 */
[----:B------:R-:W-:Y:S01]  /*7220*/  STL.64 [R1+0xec8], R134 ;  /* 0x000ec88601007387 */ /* 0x000fe20000100a00 */
[----:B--2---:R-:W-:Y:S02]  /*7230*/  IMAD.WIDE R10, R151, 0x2, R2 ;  /* 0x00000002970a7825 */ /* 0x004fe400078e0202 */
[----:B------:R-:W0:Y:S01]  /*7240*/  LDC R151, c[0x0][0x238] ;  /* 0x00008e00ff977b82 */ /* 0x000e220000000800 */
[----:B------:R-:W-:Y:S04]  /*7250*/  STL.64 [R1+0xec0], R132 ;  /* 0x000ec08401007387 */ /* 0x000fe80000100a00 */
[----:B------:R2:W4:Y:S04]  /*7260*/  @P1 LDG.E.U16 R19, desc[UR22][R10.64] ;  /* 0x000000160a131981 */ /* 0x000528000c1e1500 */
[----:B------:R-:W3:Y:S01]  /*7270*/  @P0 LDG.E.U16 R9, desc[UR22][R2.64] ;  /* 0x0000001602090981 */ /* 0x000ee2000c1e1500 */
[----:B0-----:R-:W-:-:S03]  /*7280*/  IMAD.SHL.U32 R151, R151, 0x8, RZ ;  /* 0x0000000897977824 */ /* 0x001fc600078e00ff */
[----:B------:R-:W-:Y:S01]  /*7290*/  STL.64 [R1+0xeb8], R130 ;  /* 0x000eb88201007387 */ /* 0x000fe20000100a00 */
[----:B--2---:R-:W-:Y:S01]  /*72a0*/  IMAD.WIDE R10, R151, 0x2, R2 ;  /* 0x00000002970a7825 */ /* 0x004fe200078e0202 */
[C---:B------:R-:W-:Y:S01]  /*72b0*/  ISETP.GT.AND P1, PT, R6.reuse, 0x3, PT ;  /* 0x000000030600780c */ /* 0x040fe20003f24270 */
[----:B------:R-:W0:Y:S01]  /*72c0*/  LDC R151, c[0x0][0x238] ;  /* 0x00008e00ff977b82 */ /* 0x000e220000000800 */
[----:B------:R-:W-:Y:S04]  /*72d0*/  STL.64 [R1+0xeb0], R128 ;  /* 0x000eb08001007387 */ /* 0x000fe80000100a00 */
[----:B------:R2:W4:Y:S04]  /*72e0*/  @P2 LDG.E.U16 R12, desc[UR22][R10.64] ;  /* 0x000000160a0c2981 */ /* 0x000528000c1e1500 */
[----:B------:R-:W-:Y:S01]  /*72f0*/  STL.64 [R1+0xea8], R126 ;  /* 0x000ea87e01007387 */ /* 0x000fe20000100a00 */
[----:B------:R-:W-:-:S03]  /*7300*/  ISETP.GT.AND P0, PT, R6, 0x10, PT ;  /* 0x000000100600780c */ /* 0x000fc60003f04270 */
[----:B------:R-:W-:Y:S04]  /*7310*/  STL.64 [R1+0xea0], R124 ;  /* 0x000ea07c01007387 */ /* 0x000fe80000100a00 */
[----:B------:R-:W-:Y:S04]  /*7320*/  STL.64 [R1+0xe98], R122 ;  /* 0x000e987a01007387 */ /* 0x000fe80000100a00 */
[----:B------:R-:W-:Y:S01]  /*7330*/  STL.64 [R1+0xe90], R120 ;  /* 0x000e907801007387 */ /* 0x000fe20000100a00 */
[----:B0-----:R-:W-:-:S03]  /*7340*/  IMAD R151, R151, 0x3, RZ ;  /* 0x0000000397977824 */ /* 0x001fc600078e02ff */
[----:B------:R-:W-:Y:S01]  /*7350*/  STL.64 [R1+0xe88], R118 ;  /* 0x000e887601007387 */ /* 0x000fe20000100a00 */
[----:B--2---:R-:W-:-:S03]  /*7360*/  IMAD.WIDE R10, R151, 0x2, R2 ;  /* 0x00000002970a7825 */ /* 0x004fc600078e0202 */
[----:B------:R-:W-:Y:S01]  /*7370*/  STL.64 [R1+0xe80], R116 ;  /* 0x000e807401007387 */ /* 0x000fe20000100a00 */
[----:B------:R-:W0:Y:S03]  /*7380*/  LDC R151, c[0x0][0x238] ;  /* 0x00008e00ff977b82 */ /* 0x000e260000000800 */
[----:B------:R2:W4:Y:S04]  /*7390*/  @P1 LDG.E.U16 R23, desc[UR22][R10.64] ;  /* 0x000000160a171981 */ /* 0x000528000c1e1500 */
[----:B------:R-:W-:Y:S04]  /*73a0*/  STL.64 [R1+0xe78], R114 ;  /* 0x000e787201007387 */ /* 0x000fe80000100a00 */
[----:B------:R-:W-:Y:S01]  /*73b0*/  STL.64 [R1+0xe70], R112 ;  /* 0x000e707001007387 */ /* 0x000fe20000100a00 */
[----:B------:R-:W-:-:S03]  /*73c0*/  PRMT R13, RZ, 0x7610, R13 ;  /* 0x00007610ff0d7816 */ /* 0x000fc6000000000d */
[----:B------:R-:W-:Y:S04]  /*73d0*/  STL.64 [R1+0xe68], R110 ;  /* 0x000e686e01007387 */ /* 0x000fe80000100a00 */
[----:B------:R-:W-:Y:S04]  /*73e0*/  STL.64 [R1+0xe60], R108 ;  /* 0x000e606c01007387 */ /* 0x000fe80000100a00 */
[----:B------:R-:W-:Y:S01]  /*73f0*/  STL.64 [R1+0xe58], R106 ;  /* 0x000e586a01007387 */ /* 0x000fe20000100a00 */
[----:B0-----:R-:W-:-:S03]  /*7400*/  IMAD.SHL.U32 R151, R151, 0x10, RZ ;  /* 0x0000001097977824 */ /* 0x001fc600078e00ff */
[----:B------:R-:W-:Y:S01]  /*7410*/  STL.64 [R1+0xe50], R104 ;  /* 0x000e506801007387 */ /* 0x000fe20000100a00 */
[----:B--2---:R-:W-:Y:S02]  /*7420*/  IMAD.WIDE R10, R151, 0x2, R2 ;  /* 0x00000002970a7825 */ /* 0x004fe400078e0202 */
[----:B------:R-:W0:Y:S01]  /*7430*/  LDC R151, c[0x0][0x238] ;  /* 0x00008e00ff977b82 */ /* 0x000e220000000800 */
[----:B------:R-:W-:Y:S04]  /*7440*/  STL.64 [R1+0xe48], R102 ;  /* 0x000e486601007387 */ /* 0x000fe80000100a00 */
[----:B------:R-:W-:Y:S04]  /*7450*/  STL.64 [R1+0xe40], R100 ;  /* 0x000e406401007387 */ /* 0x000fe80000100a00 */
[----:B------:R-:W-:Y:S04]  /*7460*/  STL.64 [R1+0xe38], R98 ;  /* 0x000e386201007387 */ /* 0x000fe80000100a00 */
[----:B------:R-:W-:Y:S04]  /*7470*/  STL.64 [R1+0xe30], R96 ;  /* 0x000e306001007387 */ /* 0x000fe80000100a00 */
[----:B------:R-:W-:Y:S04]  /*7480*/  STL.64 [R1+0xe28], R94 ;  /* 0x000e285e01007387 */ /* 0x000fe80000100a00 */
[----:B------:R-:W-:Y:S01]  /*7490*/  STL.64 [R1+0xe20], R92 ;  /* 0x000e205c01007387 */ /* 0x000fe20000100a00 */
[----:B0-----:R-:W-:-:S03]  /*74a0*/  IMAD R151, R151, 0x18, RZ ;  /* 0x0000001897977824 */ /* 0x001fc600078e02ff */
[----:B------:R0:W2:Y:S04]  /*74b0*/  @P0 LDG.E.U16 R13, desc[UR22][R10.64] ;  /* 0x000000160a0d0981 */ /* 0x0000a8000c1e1500 */
[----:B------:R-:W-:Y:S04]  /*74c0*/  STL.64 [R1+0xe18], R90 ;  /* 0x000e185a01007387 */ /* 0x000fe80000100a00 */
[----:B------:R-:W-:Y:S01]  /*74d0*/  STL.64 [R1+0xe10], R88 ;  /* 0x000e105801007387 */ /* 0x000fe20000100a00 */
[----:B0-----:R-:W-:Y:S02]  /*74e0*/  IMAD.WIDE R10, R151, 0x2, R2 ;  /* 0x00000002970a7825 */ /* 0x001fe400078e0202 */
[----:B------:R-:W0:Y:S01]  /*74f0*/  LDC R151, c[0x0][0x238] ;  /* 0x00008e00ff977b82 */ /* 0x000e220000000800 */
[----:B------:R-:W-:Y:S04]  /*7500*/  STL.64 [R1+0xe08], R86 ;  /* 0x000e085601007387 */ /* 0x000fe80000100a00 */
        /* <DEDUP_REMOVED lines=9> */
[----:B------:R-:W-:Y:S01]  /*75a0*/  STL.64 [R1+0xdb8], R66 ;  /* 0x000db84201007387 */ /* 0x000fe20000100a00 */
[----:B------:R-:W-:-:S03]  /*75b0*/  ISETP.GT.AND P1, PT, R6, 0x18, PT ;  /* 0x000000180600780c */ /* 0x000fc60003f24270 */
[----:B------:R-:W-:Y:S04]  /*75c0*/  STL.64 [R1+0xdb0], R64 ;  /* 0x000db04001007387 */ /* 0x000fe80000100a00 */
[----:B------:R-:W-:Y:S04]  /*75d0*/  STL.64 [R1+0xda8], R62 ;  /* 0x000da83e01007387 */ /* 0x000fe80000100a00 */
[----:B------:R-:W-:Y:S04]  /*75e0*/  STL.64 [R1+0xda0], R60 ;  /* 0x000da03c01007387 */ /* 0x000fe80000100a00 */
[----:B------:R-:W-:Y:S04]  /*75f0*/  STL.64 [R1+0xd98], R58 ;  /* 0x000d983a01007387 */ /* 0x000fe80000100a00 */
[----:B------:R-:W-:Y:S04]  /*7600*/  STL.64 [R1+0xd90], R56 ;  /* 0x000d903801007387 */ /* 0x000fe80000100a00 */
[----:B------:R-:W-:Y:S04]  /*7610*/  STL.64 [R1+0xd88], R54 ;  /* 0x000d883601007387 */ /* 0x000fe80000100a00 */
[----:B------:R-:W-:Y:S01]  /*7620*/  STL.64 [R1+0xd80], R52 ;  /* 0x000d803401007387 */ /* 0x000fe20000100a00 */
[----:B------:R-:W-:-:S03]  /*7630*/  PRMT R14, RZ, 0x7610, R14 ;  /* 0x00007610ff0e7816 */ /* 0x000fc6000000000e */
[----:B------:R-:W-:Y:S04]  /*7640*/  STL.64 [R1+0xd78], R50 ;  /* 0x000d783201007387 */ /* 0x000fe80000100a00 */
[----:B------:R-:W-:Y:S01]  /*7650*/  STL.64 [R1+0xd70], R48 ;  /* 0x000d703001007387 */ /* 0x000fe20000100a00 */
[----:B0-----:R-:W-:-:S03]  /*7660*/  IMAD.SHL.U32 R151, R151, 0x4, RZ ;  /* 0x0000000497977824 */ /* 0x001fc600078e00ff */
        /* <DEDUP_REMOVED lines=8> */
[----:B------:R0:W2:Y:S04]  /*76f0*/  @P1 LDG.E.U16 R14, desc[UR22][R10.64] ;  /* 0x000000160a0e1981 */ /* 0x0000a8000c1e1500 */
[----:B------:R-:W-:Y:S04]  /*7700*/  STL.64 [R1+0xd28], R30 ;  /* 0x000d281e01007387 */ /* 0x000fe80000100a00 */
[----:B------:R-:W-:Y:S01]  /*7710*/  STL.64 [R1+0xd20], R28 ;  /* 0x000d201c01007387 */ /* 0x000fe20000100a00 */
[----:B0-----:R-:W-:-:S02]  /*7720*/  IMAD.WIDE R10, R151, 0x2, R2 ;  /* 0x00000002970a7825 */ /* 0x001fc400078e0202 */
[----:B------:R-:W0:Y:S01]  /*7730*/  LDC R151, c[0x0][0x238] ;  /* 0x00008e00ff977b82 */ /* 0x000e220000000800 */
[----:B------:R-:W-:Y:S04]  /*7740*/  STL.64 [R1+0xd18], R26 ;  /* 0x000d181a01007387 */ /* 0x000fe80000100a00 */
[----:B------:R1:W-:Y:S04]  /*7750*/  STL.64 [R1+0xd10], R24 ;  /* 0x000d101801007387 */ /* 0x0003e80000100a00 */
[----:B------:R-:W-:Y:S04]  /*7760*/  STL [R1+0xc04], R196 ;  /* 0x000c04c401007387 */ /* 0x000fe80000100800 */
[----:B-----5:R3:W-:Y:S01]  /*7770*/  STL [R1+0xc00], R7 ;  /* 0x000c000701007387 */ /* 0x0207e20000100800 */
[----:B------:R-:W-:-:S02]  /*7780*/  ISETP.GT.AND P0, PT, R6, 0x4, PT ;  /* 0x000000040600780c */ /* 0x000fc40003f04270 */
[----:B------:R-:W-:Y:S01]  /*7790*/  ISETP.GT.AND P1, PT, R6, 0x5, PT ;  /* 0x000000050600780c */ /* 0x000fe20003f24270 */
[----:B-1----:R-:W1:Y:S08]  /*77a0*/  LDC R24, c[0x0][0x238] ;  /* 0x00008e00ff187b82 */ /* 0x002e700000000800 */
[----:B---3--:R-:W3:Y:S01]  /*77b0*/  LDC R7, c[0x0][0x238] ;  /* 0x00008e00ff077b82 */ /* 0x008ee20000000800 */
[----:B------:R-:W-:Y:S01]  /*77c0*/  PRMT R155, RZ, 0x7610, R155 ;  /* 0x00007610ff9b7816 */ /* 0x000fe2000000009b */
[----:B0-----:R-:W-:Y:S01]  /*77d0*/  IMAD R151, R151, 0x5, RZ ;  /* 0x0000000597977824 */ /* 0x001fe200078e02ff */
[----:B------:R-:W-:-:S04]  /*77e0*/  PRMT R159, RZ, 0x7610, R159 ;  /* 0x00007610ff9f7816 */ /* 0x000fc8000000009f */
[----:B------:R0:W2:Y:S01]  /*77f0*/  @P0 LDG.E.U16 R155, desc[UR22][R10.64] ;  /* 0x000000160a9b0981 */ /* 0x0000a2000c1e1500 */
[----:B------:R-:W-:Y:S01]  /*7800*/  ISETP.GT.AND P2, PT, R6, 0x9, PT ;  /* 0x000000090600780c */ /* 0x000fe20003f44270 */
[----:B------:R-:W4:Y:S01]  /*7810*/  LDC R25, c[0x0][0x238] ;  /* 0x00008e00ff197b82 */ /* 0x000f220000000800 */
[----:B0-----:R-:W-:-:S05]  /*7820*/  IMAD.WIDE R10, R151, 0x2, R2 ;  /* 0x00000002970a7825 */ /* 0x001fca00078e0202 */
[----:B------:R0:W2:Y:S01]  /*7830*/  @P1 LDG.E.U16 R159, desc[UR22][R10.64] ;  /* 0x000000160a9f1981 */ /* 0x0000a2000c1e1500 */
[----:B---3--:R-:W-:-:S04]  /*7840*/  IMAD R7, R7, 0x9, RZ ;  /* 0x0000000907077824 */ /* 0x008fc800078e02ff */
[----:B0-----:R-:W-:Y:S02]  /*7850*/  IMAD.WIDE R10, R7, 0x2, R2 ;  /* 0x00000002070a7825 */ /* 0x001fe400078e0202 */
[----:B------:R-:W0:Y:S01]  /*7860*/  LDC R7, c[0x0][0x238] ;  /* 0x00008e00ff077b82 */ /* 0x000e220000000800 */
[----:B------:R-:W-:-:S06]  /*7870*/  PRMT R16, RZ, 0x7610, R16 ;  /* 0x00007610ff107816 */ /* 0x000fcc0000000010 */
[----:B------:R3:W2:Y:S01]  /*7880*/  @P2 LDG.E.U16 R16, desc[UR22][R10.64] ;  /* 0x000000160a102981 */ /* 0x0006a2000c1e1500 */
[----:B0-----:R-:W-:-:S04]  /*7890*/  IMAD R7, R7, 0x6, RZ ;  /* 0x0000000607077824 */ /* 0x001fc800078e02ff */
[----:B---3--:R-:W-:Y:S02]  /*78a0*/  IMAD.WIDE R10, R7, 0x2, R2 ;  /* 0x00000002070a7825 */ /* 0x008fe400078e0202 */
[----:B------:R-:W0:Y:S01]  /*78b0*/  LDC R7, c[0x0][0x238] ;  /* 0x00008e00ff077b82 */ /* 0x000e220000000800 */
[----:B------:R-:W-:Y:S02]  /*78c0*/  ISETP.GT.AND P0, PT, R6, 0x6, PT ;  /* 0x000000060600780c */ /* 0x000fe40003f04270 */
[----:B------:R-:W-:-:S11]  /*78d0*/  PRMT R163, RZ, 0x7610, R163 ;  /* 0x00007610ffa37816 */ /* 0x000fd600000000a3 */
        /* <DEDUP_REMOVED lines=106> */
[C---:B------:R-:W-:Y:S02]  /*7f80*/  ISETP.GT.AND P1, PT, R6.reuse, 0x1c, PT ;  /* 0x0000001c0600780c */ /* 0x040fe40003f24270 */
[----:B------:R-:W-:Y:S02]  /*7f90*/  ISETP.GT.AND P0, PT, R6, 0x1d, PT ;  /* 0x0000001d0600780c */ /* 0x000fe40003f04270 */
[----:B------:R-:W-:Y:S02]  /*7fa0*/  PRMT R158, RZ, 0x7610, R158 ;  /* 0x00007610ff9e7816 */ /* 0x000fe4000000009e */
[----:B------:R-:W-:Y:S01]  /*7fb0*/  PRMT R162, RZ, 0x7610, R162 ;  /* 0x00007610ffa27816 */ /* 0x000fe200000000a2 */
[----:B-1----:R-:W-:-:S06]  /*7fc0*/  IMAD R24, R24, 0x1e, RZ ;  /* 0x0000001e18187824 */ /* 0x002fcc00078e02ff */
[----:B------:R1:W3:Y:S01]  /*7fd0*/  @P1 LDG.E.U16 R158, desc[UR22][R10.64] ;  /* 0x000000160a9e1981 */ /* 0x0002e2000c1e1500 */
[----:B0-----:R-:W-:-:S04]  /*7fe0*/  IMAD R7, R7, 0x1d, RZ ;  /* 0x0000001d07077824 */ /* 0x001fc800078e02ff */
[----:B-1----:R-:W-:Y:S02]  /*7ff0*/  IMAD.WIDE R10, R7, 0x2, R2 ;  /* 0x00000002070a7825 */ /* 0x002fe400078e0202 */
[----:B------:R-:W2:Y:S01]  /*8000*/  LDL.LU R7, [R1+0x698] ;  /* 0x0006980001077983 */ /* 0x000ea20000300800 */
[----:B------:R-:W-:-:S03]  /*8010*/  ISETP.GT.AND P1, PT, R6, 0x1e, PT ;  /* 0x0000001e0600780c */ /* 0x000fc60003f24270 */
[----:B------:R0:W3:Y:S01]  /*8020*/  @P0 LDG.E.U16 R162, desc[UR22][R10.64] ;  /* 0x000000160aa20981 */ /* 0x0000e2000c1e1500 */
[----:B------:R-:W-:Y:S01]  /*8030*/  PRMT R166, RZ, 0x7610, R166 ;  /* 0x00007610ffa67816 */ /* 0x000fe200000000a6 */
[----:B0-----:R-:W-:Y:S02]  /*8040*/  IMAD.WIDE R10, R24, 0x2, R2 ;  /* 0x00000002180a7825 */ /* 0x001fe400078e0202 */
[----:B------:R-:W3:Y:S02]  /*8050*/  LDL.LU R24, [R1+0x700] ;  /* 0x0007000001187983 */ /* 0x000ee40000300800 */
[----:B----4-:R-:W-:-:S04]  /*8060*/  IMAD R25, R25, 0x1f, RZ ;  /* 0x0000001f19197824 */ /* 0x010fc800078e02ff */
[----:B------:R0:W4:Y:S02]  /*8070*/  @P1 LDG.E.U16 R166, desc[UR22][R10.64] ;  /* 0x000000160aa61981 */ /* 0x000124000c1e1500 */
[----:B0-----:R-:W-:Y:S02]  /*8080*/  IMAD.WIDE R10, R25, 0x2, R2 ;  /* 0x00000002190a7825 */ /* 0x001fe400078e0202 */
[----:B------:R-:W4:Y:S04]  /*8090*/  LDL R25, [R1+0x718] ;  /* 0x0007180001197983 */ /* 0x000f280000100800 */
[----:B------:R0:W-:Y:S04]  /*80a0*/  STL [R1+0xc0c], R2 ;  /* 0x000c0c0201007387 */ /* 0x0001e80000100800 */
[----:B0-----:R-:W4:Y:S04]  /*80b0*/  LDL.LU R2, [R1+0x694] ;  /* 0x0006940001027983 */ /* 0x001f280000300800 */
[----:B------:R0:W-:Y:S04]  /*80c0*/  STL [R1+0xc08], R3 ;  /* 0x000c080301007387 */ /* 0x0001e80000100800 */
[----:B0-----:R-:W4:Y:S04]  /*80d0*/  LDL.LU R3, [R1+0x71c] ;  /* 0x00071c0001037983 */ /* 0x001f280000300800 */
[----:B------:R-:W4:Y:S01]  /*80e0*/  LDL.LU R196, [R1+0x690] ;  /* 0x0006900001c47983 */ /* 0x000f220000300800 */
[----:B------:R-:W0:Y:S01]  /*80f0*/  S2R R151, SR_TID.X ;  /* 0x0000000000977919 */ /* 0x000e220000002100 */
[----:B------:R-:W-:-:S02]  /*8100*/  ISETP.GT.AND P0, PT, R6, 0x1f, PT ;  /* 0x0000001f0600780c */ /* 0x000fc40003f04270 */
[----:B------:R-:W-:-:S11]  /*8110*/  PRMT R176, RZ, 0x7610, R176 ;  /* 0x00007610ffb07816 */ /* 0x000fd600000000b0 */
[----:B------:R1:W4:Y:S01]  /*8120*/  @P0 LDG.E.U16 R176, desc[UR22][R10.64] ;  /* 0x000000160ab00981 */ /* 0x000322000c1e1500 */
[----:B------:R-:W-:Y:S01]  /*8130*/  BAR.SYNC.DEFER_BLOCKING 0x0 ;  /* 0x0000000000007b1d */ /* 0x000fe20000010000 */
[----:B------:R-:W-:Y:S02]  /*8140*/  PRMT R194, RZ, 0x7610, R194 ;  /* 0x00007610ffc27816 */ /* 0x000fe400000000c2 */
[----:B-1----:R-:W-:Y:S02]  /*8150*/  IADD3 R10, P1, R228, R4, RZ ;  /* 0x00000004e40a7210 */ /* 0x002fe40007f3e0ff */
[----:B0-----:R-:W-:-:S04]  /*8160*/  LOP3.LUT R26, R151, 0x1f, RZ, 0xc0, !PT ;  /* 0x0000001f971a7812 */ /* 0x001fc800078ec0ff */
[----:B------:R-:W-:Y:S01]  /*8170*/  ISETP.GE.AND P0, PT, R26, R6, PT ;  /* 0x000000061a00720c */ /* 0x000fe20003f06270 */
[----:B------:R-:W-:Y:S01]  /*8180*/  IMAD.X R11, R197, 0x1, R0, P1 ;  /* 0x00000001c50b7824 */ /* 0x000fe200008e0600 */
[----:B------:R0:W-:Y:S01]  /*8190*/  STL [R1+0xc10], R6 ;  /* 0x000c100601007387 */ /* 0x0001e20000100800 */
[----:B------:R-:W-:-:S03]  /*81a0*/  PRMT R177, RZ, 0x7610, R177 ;  /* 0x00007610ffb17816 */ /* 0x000fc600000000b1 */
[----:B0-----:R-:W4:Y:S07]  /*81b0*/  LDL.LU R6, [R1+0x688] ;  /* 0x0006880001067983 */ /* 0x001f2e0000300800 */
[----:B------:R3:W4:Y:S01]  /*81c0*/  @!P0 LDG.E.U16 R194, desc[UR22][R10.64] ;  /* 0x000000160ac28981 */ /* 0x000722000c1e1500 */
[----:B------:R-:W-:-:S03]  /*81d0*/  PRMT R179, RZ, 0x7610, R179 ;  /* 0x00007610ffb37816 */ /* 0x000fc600000000b3 */
[----:B--2---:R0:W-:Y:S01]  /*81e0*/  STL [R1+0xc14], R7 ;  /* 0x000c140701007387 */ /* 0x0041e20000100800 */
[----:B---3--:R-:W-:-:S05]  /*81f0*/  IADD3 R10, P1, R24, R4, RZ ;  /* 0x00000004180a7210 */ /* 0x008fca0007f3e0ff */
[--C-:B------:R-:W-:Y:S02]  /*8200*/  IMAD.X R11, R7, 0x1, R0.reuse, P1 ;  /* 0x00000001070b7824 */ /* 0x100fe400008e0600 */
[----:B0-----:R-:W2:Y:S04]  /*8210*/  LDL.LU R7, [R1+0x68c] ;  /* 0x00068c0001077983 */ /* 0x001ea80000300800 */
[----:B------:R4:W3:Y:S02]  /*8220*/  @!P0 LDG.E.U16 R177, desc[UR22][R10.64] ;  /* 0x000000160ab18981 */ /* 0x0008e4000c1e1500 */
[----:B----4-:R-:W-:Y:S02]  /*8230*/  IADD3 R10, P1, R3, R4, RZ ;  /* 0x00000004030a7210 */ /* 0x010fe40007f3e0ff */
[----:B------:R0:W-:Y:S03]  /*8240*/  STL [R1+0xc18], R3 ;  /* 0x000c180301007387 */ /* 0x0001e60000100800 */
[----:B------:R-:W-:-:S05]  /*8250*/  IMAD.X R11, R2, 0x1, R0, P1 ;  /* 0x00000001020b7824 */ /* 0x000fca00008e0600 */
[----:B------:R1:W4:Y:S04]  /*8260*/  @!P0 LDG.E.U16 R179, desc[UR22][R10.64] ;  /* 0x000000160ab38981 */ /* 0x000328000c1e1500 */
[----:B0-----:R-:W3:Y:S04]  /*8270*/  LDL.LU R3, [R1+0x680] ;  /* 0x0006800001037983 */ /* 0x001ee80000300800 */
[----:B------:R0:W-:Y:S01]  /*8280*/  STL [R1+0xc1c], R2 ;  /* 0x000c1c0201007387 */ /* 0x0001e20000100800 */
[----:B-1----:R-:W-:-:S03]  /*8290*/  IADD3 R10, P1, R196, R4, RZ ;  /* 0x00000004c40a7210 */ /* 0x002fc60007f3e0ff */
[----:B0-----:R-:W4:Y:S04]  /*82a0*/  LDL.LU R2, [R1+0x714] ;  /* 0x0007140001027983 */ /* 0x001f280000300800 */
[----:B------:R0:W-:Y:S04]  /*82b0*/  STL [R1+0xc20], R196 ;  /* 0x000c20c401007387 */ /* 0x0001e80000100800 */
[----:B0-----:R-:W3:Y:S01]  /*82c0*/  LDL.LU R196, [R1+0x684] ;  /* 0x0006840001c47983 */ /* 0x001ee20000300800 */
[----:B------:R-:W-:Y:S01]  /*82d0*/  PRMT R180, RZ, 0x7610, R180 ;  /* 0x00007610ffb47816 */ /* 0x000fe200000000b4 */
[----:B------:R-:W-:-:S02]  /*82e0*/  IMAD.X R11, R227, 0x1, R0, P1 ;  /* 0x00000001e30b7824 */ /* 0x000fc400008e0600 */
[----:B------:R0:W-:Y:S04]  /*82f0*/  STL [R1+0xc24], R227 ;  /* 0x000c24e301007387 */ /* 0x0001e80000100800 */
[----:B------:R1:W3:Y:S01]  /*8300*/  @!P0 LDG.E.U16 R180, desc[UR22][R10.64] ;  /* 0x000000160ab48981 */ /* 0x0002e2000c1e1500 */
[----:B------:R-:W-:Y:S02]  /*8310*/  PRMT R181, RZ, 0x7610, R181 ;  /* 0x00007610ffb57816 */ /* 0x000fe400000000b5 */
[----:B-1----:R-:W-:Y:S02]  /*8320*/  IADD3 R10, P1, R25, R4, RZ ;  /* 0x00000004190a7210 */ /* 0x002fe40007f3e0ff */
[----:B------:R-:W3:Y:S04]  /*8330*/  LDL R25, [R1+0x710] ;  /* 0x0007100001197983 */ /* 0x000ee80000100800 */
[----:B0-----:R-:W3:Y:S01]  /*8340*/  LDL.LU R227, [R1+0x678] ;  /* 0x0006780001e37983 */ /* 0x001ee20000300800 */
[----:B------:R-:W-:-:S02]  /*8350*/  PRMT R193, RZ, 0x7610, R193 ;  /* 0x00007610ffc17816 */ /* 0x000fc400000000c1 */
[----:B------:R-:W-:Y:S01]  /*8360*/  PRMT R192, RZ, 0x7610, R192 ;  /* 0x00007610ffc07816 */ /* 0x000fe200000000c0 */
[----:B--2---:R-:W-:Y:S01]  /*8370*/  IMAD.X R11, R7, 0x1, R0, P1 ;  /* 0x00000001070b7824 */ /* 0x004fe200008e0600 */
[----:B------:R0:W-:Y:S04]  /*8380*/  STL [R1+0xc28], R7 ;  /* 0x000c280701007387 */ /* 0x0001e80000100800 */
[----:B------:R1:W2:Y:S04]  /*8390*/  @!P0 LDG.E.U16 R181, desc[UR22][R10.64] ;  /* 0x000000160ab58981 */ /* 0x0002a8000c1e1500 */
[----:B0-----:R-:W2:Y:S01]  /*83a0*/  LDL.LU R7, [R1+0x67c] ;  /* 0x00067c0001077983 */ /* 0x001ea20000300800 */
[----:B-1----:R-:W-:-:S03]  /*83b0*/  IADD3 R10, P1, R6, R4, RZ ;  /* 0x00000004060a7210 */ /* 0x002fc60007f3e0ff */
[----:B------:R0:W-:Y:S02]  /*83c0*/  STL [R1+0xc2c], R6 ;  /* 0x000c2c0601007387 */ /* 0x0001e40000100800 */
[----:B------:R-:W-:-:S05]  /*83d0*/  IMAD.X R11, R226, 0x1, R0, P1 ;  /* 0x00000001e20b7824 */ /* 0x000fca00008e0600 */
[----:B------:R4:W2:Y:S04]  /*83e0*/  @!P0 LDG.E.U16 R193, desc[UR22][R10.64] ;  /* 0x000000160ac18981 */ /* 0x0008a8000c1e1500 */
[----:B0-----:R-:W2:Y:S04]  /*83f0*/  LDL.LU R6, [R1+0x670] ;  /* 0x0006700001067983 */ /* 0x001ea80000300800 */
[----:B------:R0:W-:Y:S04]  /*8400*/  STL [R1+0xc30], R226 ;  /* 0x000c30e201007387 */ /* 0x0001e80000100800 */
[----:B0-----:R-:W2:Y:S01]  /*8410*/  LDL.LU R226, [R1+0x70c] ;  /* 0x00070c0001e27983 */ /* 0x001ea20000300800 */
[----:B----4-:R-:W-:-:S03]  /*8420*/  IADD3 R10, P1, R2, R4, RZ ;  /* 0x00000004020a7210 */ /* 0x010fc60007f3e0ff */
[----:B------:R0:W-:Y:S04]  /*8430*/  STL [R1+0xc34], R2 ;  /* 0x000c340201007387 */ /* 0x0001e80000100800 */
[----:B0-----:R-:W4:Y:S01]  /*8440*/  LDL.LU R2, [R1+0x674] ;  /* 0x0006740001027983 */ /* 0x001f220000300800 */
[----:B---3--:R-:W-:-:S03]  /*8450*/  IMAD.X R11, R196, 0x1, R0, P1 ;  /* 0x00000001c40b7824 */ /* 0x008fc600008e0600 */
[----:B------:R-:W-:Y:S04]  /*8460*/  STL [R1+0xc38], R196 ;  /* 0x000c38c401007387 */ /* 0x000fe80000100800 */
[----:B------:R0:W3:Y:S04]  /*8470*/  @!P0 LDG.E.U16 R192, desc[UR22][R10.64] ;  /* 0x000000160ac08981 */ /* 0x0000e8000c1e1500 */
[----:B------:R-:W-:Y:S01]  /*8480*/  STL [R1+0xc3c], R3 ;  /* 0x000c3c0301007387 */ /* 0x000fe20000100800 */
[----:B0-----:R-:W-:-:S03]  /*8490*/  IADD3 R10, P1, R3, R4, RZ ;  /* 0x00000004030a7210 */ /* 0x001fc60007f3e0ff */
[----:B------:R0:W-:Y:S02]  /*84a0*/  STL [R1+0xc40], R225 ;  /* 0x000c40e101007387 */ /* 0x0001e40000100800 */
[----:B------:R-:W-:Y:S02]  /*84b0*/  IMAD.X R11, R225, 0x1, R0, P1 ;  /* 0x00000001e10b7824 */ /* 0x000fe400008e0600 */
[----:B0-----:R-:W3:Y:S04]  /*84c0*/  LDL.LU R225, [R1+0x66c] ;  /* 0x00066c0001e17983 */ /* 0x001ee80000300800 */
[----:B------:R-:W3:Y:S01]  /*84d0*/  LDL.LU R3, [R1+0x708] ;  /* 0x0007080001037983 */ /* 0x000ee20000300800 */
[----:B------:R-:W-:Y:S02]  /*84e0*/  PRMT R191, RZ, 0x7610, R191 ;  /* 0x00007610ffbf7816 */ /* 0x000fe400000000bf */
[----:B------:R-:W-:Y:S01]  /*84f0*/  PRMT R190, RZ, 0x7610, R190 ;  /* 0x00007610ffbe7816 */ /* 0x000fe200000000be */
[----:B------:R-:W3:Y:S04]  /*8500*/  LDL.LU R196, [R1+0x668] ;  /* 0x0006680001c47983 */ /* 0x000ee80000300800 */
[----:B------:R0:W3:Y:S02]  /*8510*/  @!P0 LDG.E.U16 R191, desc[UR22][R10.64] ;  /* 0x000000160abf8981 */ /* 0x0000e4000c1e1500 */
[----:B0-----:R-:W-:-:S02]  /*8520*/  IADD3 R10, P1, R25, R4, RZ ;  /* 0x00000004190a7210 */ /* 0x001fc40007f3e0ff */
[----:B------:R-:W-:Y:S02]  /*8530*/  PRMT R189, RZ, 0x7610, R189 ;  /* 0x00007610ffbd7816 */ /* 0x000fe400000000bd */
[----:B------:R-:W-:Y:S01]  /*8540*/  PRMT R188, RZ, 0x7610, R188 ;  /* 0x00007610ffbc7816 */ /* 0x000fe200000000bc */
[----:B------:R-:W-:Y:S01]  /*8550*/  STS.U16 [R8+UR20+0x8000], R9 ;  /* 0x0080000908007988 */ /* 0x000fe20008000414 */
[----:B------:R-:W-:-:S03]  /*8560*/  PRMT R187, RZ, 0x7610, R187 ;  /* 0x00007610ffbb7816 */ /* 0x000fc600000000bb */
[----:B------:R-:W-:Y:S04]  /*8570*/  STS.U16 [R8+UR20+0x8400], R12 ;  /* 0x0084000c08007988 */ /* 0x000fe80008000414 */
[----:B------:R-:W-:Y:S04]  /*8580*/  STS.U16 [R8+UR20+0x8800], R13 ;  /* 0x0088000d08007988 */ /* 0x000fe80008000414 */
[----:B------:R-:W-:Y:S01]  /*8590*/  STS.U16 [R8+UR20+0x8c00], R14 ;  /* 0x008c000e08007988 */ /* 0x000fe20008000414 */
[----:B--2---:R-:W-:-:S05]  /*85a0*/  IMAD.X R11, R7, 0x1, R0, P1 ;  /* 0x00000001070b7824 */ /* 0x004fca00008e0600 */
[----:B------:R0:W2:Y:S02]  /*85b0*/  @!P0 LDG.E.U16 R190, desc[UR22][R10.64] ;  /* 0x000000160abe8981 */ /* 0x0000a4000c1e1500 */
[----:B0-----:R-:W-:-:S05]  /*85c0*/  IADD3 R10, P1, R227, R4, RZ ;  /* 0x00000004e30a7210 */ /* 0x001fca0007f3e0ff */
[----:B------:R-:W-:-:S05]  /*85d0*/  IMAD.X R11, R224, 0x1, R0, P1 ;  /* 0x00000001e00b7824 */ /* 0x000fca00008e0600 */
[----:B------:R0:W2:Y:S02]  /*85e0*/  @!P0 LDG.E.U16 R189, desc[UR22][R10.64] ;  /* 0x000000160abd8981 */ /* 0x0000a4000c1e1500 */
[----:B0-----:R-:W-:Y:S02]  /*85f0*/  IADD3 R10, P1, R226, R4, RZ ;  /* 0x00000004e20a7210 */ /* 0x001fe40007f3e0ff */
[----:B------:R0:W-:Y:S04]  /*8600*/  STL [R1+0xc44], R7 ;  /* 0x000c440701007387 */ /* 0x0001e80000100800 */
[----:B0-----:R-:W2:Y:S04]  /*8610*/  LDL.LU R7, [R1+0x660] ;  /* 0x0006600001077983 */ /* 0x001ea80000300800 */
[----:B------:R0:W-:Y:S04]  /*8620*/  STL [R1+0xc48], R8 ;  /* 0x000c480801007387 */ /* 0x0001e80000100800 */
[----:B0-----:R-:W2:Y:S01]  /*8630*/  LDL.LU R8, [R1+0x704] ;  /* 0x0007040001087983 */ /* 0x001ea20000300800 */
[----:B----4-:R-:W-:-:S03]  /*8640*/  IMAD.X R11, R2, 0x1, R0, P1 ;  /* 0x00000001020b7824 */ /* 0x010fc600008e0600 */
[----:B------:R0:W-:Y:S04]  /*8650*/  STL [R1+0xc4c], R227 ;  /* 0x000c4ce301007387 */ /* 0x0001e80000100800 */
[----:B------:R1:W4:Y:S04]  /*8660*/  @!P0 LDG.E.U16 R188, desc[UR22][R10.64] ;  /* 0x000000160abc8981 */ /* 0x000328000c1e1500 */
[----:B0-----:R-:W4:Y:S01]  /*8670*/  LDL.LU R227, [R1+0x664] ;  /* 0x0006640001e37983 */ /* 0x001f220000300800 */
[----:B-1----:R-:W-:-:S03]  /*8680*/  IADD3 R10, P1, R6, R4, RZ ;  /* 0x00000004060a7210 */ /* 0x002fc60007f3e0ff */
[----:B------:R-:W-:Y:S02]  /*8690*/  STL [R1+0xc50], R224 ;  /* 0x000c50e001007387 */ /* 0x000fe40000100800 */
[----:B------:R-:W-:Y:S02]  /*86a0*/  IMAD.X R11, R223, 0x1, R0, P1 ;  /* 0x00000001df0b7824 */ /* 0x000fe400008e0600 */
[----:B------:R-:W-:Y:S04]  /*86b0*/  STL [R1+0xc54], R226 ;  /* 0x000c54e201007387 */ /* 0x000fe80000100800 */
[----:B------:R-:W-:Y:S04]  /*86c0*/  STL [R1+0xc58], R2 ;  /* 0x000c580201007387 */ /* 0x000fe80000100800 */
[----:B------:R-:W-:Y:S04]  /*86d0*/  STL [R1+0xc5c], R6 ;  /* 0x000c5c0601007387 */ /* 0x000fe80000100800 */
[----:B------:R-:W-:Y:S04]  /*86e0*/  STL [R1+0xc60], R223 ;  /* 0x000c60df01007387 */ /* 0x000fe80000100800 */
[----:B------:R0:W4:Y:S04]  /*86f0*/  @!P0 LDG.E.U16 R187, desc[UR22][R10.64] ;  /* 0x000000160abb8981 */ /* 0x000128000c1e1500 */
[----:B---3--:R1:W-:Y:S04]  /*8700*/  STL [R1+0xc64], R3 ;  /* 0x000c640301007387 */ /* 0x0083e80000100800 */
[----:B------:R-:W-:Y:S01]  /*8710*/  STL [R1+0xc68], R225 ;  /* 0x000c68e101007387 */ /* 0x000fe20000100800 */
[----:B0-----:R-:W-:-:S03]  /*8720*/  IADD3 R10, P1, R3, R4, RZ ;  /* 0x00000004030a7210 */ /* 0x001fc60007f3e0ff */
[----:B-1----:R-:W3:Y:S04]  /*8730*/  LDL.LU R3, [R1+0x654] ;  /* 0x0006540001037983 */ /* 0x002ee80000300800 */
[----:B------:R-:W3:Y:S04]  /*8740*/  LDL.LU R223, [R1+0x6f8] ;  /* 0x0006f80001df7983 */ /* 0x000ee80000300800 */
[----:B------:R-:W3:Y:S04]  /*8750*/  LDL.LU R6, [R1+0x650] ;  /* 0x0006500001067983 */ /* 0x000ee80000300800 */
[----:B------:R-:W3:Y:S04]  /*8760*/  LDL.LU R2, [R1+0x65c] ;  /* 0x00065c0001027983 */ /* 0x000ee80000300800 */
[----:B------:R-:W3:Y:S01]  /*8770*/  LDL.LU R226, [R1+0x6fc] ;  /* 0x0006fc0001e27983 */ /* 0x000ee20000300800 */
[----:B------:R-:W-:Y:S01]  /*8780*/  PRMT R186, RZ, 0x7610, R186 ;  /* 0x00007610ffba7816 */ /* 0x000fe200000000ba */
[----:B------:R-:W-:Y:S01]  /*8790*/  IMAD.X R11, R225, 0x1, R0, P1 ;  /* 0x00000001e10b7824 */ /* 0x000fe200008e0600 */
[----:B------:R-:W-:Y:S01]  /*87a0*/  PRMT R185, RZ, 0x7610, R185 ;  /* 0x00007610ffb97816 */ /* 0x000fe200000000b9 */
[----:B------:R-:W3:Y:S04]  /*87b0*/  LDL.LU R224, [R1+0x658] ;  /* 0x0006580001e07983 */ /* 0x000ee80000300800 */
[----:B------:R0:W3:Y:S02]  /*87c0*/  @!P0 LDG.E.U16 R186, desc[UR22][R10.64] ;  /* 0x000000160aba8981 */ /* 0x0000e4000c1e1500 */
[----:B0-----:R-:W-:-:S05]  /*87d0*/  IADD3 R10, P1, R196, R4, RZ ;  /* 0x00000004c40a7210 */ /* 0x001fca0007f3e0ff */
[----:B------:R-:W-:-:S05]  /*87e0*/  IMAD.X R11, R222, 0x1, R0, P1 ;  /* 0x00000001de0b7824 */ /* 0x000fca00008e0600 */
[----:B------:R2:W3:Y:S01]  /*87f0*/  @!P0 LDG.E.U16 R185, desc[UR22][R10.64] ;  /* 0x000000160ab98981 */ /* 0x0004e2000c1e1500 */
[----:B------:R-:W-:-:S03]  /*8800*/  PRMT R184, RZ, 0x7610, R184 ;  /* 0x00007610ffb87816 */ /* 0x000fc600000000b8 */
[----:B------:R-:W-:Y:S04]  /*8810*/  STL [R1+0xc6c], R196 ;  /* 0x000c6cc401007387 */ /* 0x000fe80000100800 */
[----:B------:R-:W-:Y:S01]  /*8820*/  STL [R1+0xc70], R222 ;  /* 0x000c70de01007387 */ /* 0x000fe20000100800 */
[----:B--2---:R-:W-:-:S03]  /*8830*/  IADD3 R10, P1, R8, R4, RZ ;  /* 0x00000004080a7210 */ /* 0x004fc60007f3e0ff */
[----:B------:R-:W-:Y:S02]  /*8840*/  STL [R1+0xc74], R8 ;  /* 0x000c740801007387 */ /* 0x000fe40000100800 */
[----:B----4-:R-:W-:Y:S02]  /*8850*/  IMAD.X R11, R227, 0x1, R0, P1 ;  /* 0x00000001e30b7824 */ /* 0x010fe400008e0600 */
[----:B------:R-:W-:Y:S04]  /*8860*/  STL [R1+0xc78], R227 ;  /* 0x000c78e301007387 */ /* 0x000fe80000100800 */
[----:B------:R0:W-:Y:S04]  /*8870*/  STL [R1+0xc7c], R7 ;  /* 0x000c7c0701007387 */ /* 0x0001e80000100800 */
[----:B------:R-:W-:Y:S04]  /*8880*/  STL [R1+0xc80], R221 ;  /* 0x000c80dd01007387 */ /* 0x000fe80000100800 */
[----:B------:R1:W2:Y:S02]  /*8890*/  @!P0 LDG.E.U16 R184, desc[UR22][R10.64] ;  /* 0x000000160ab88981 */ /* 0x0002a4000c1e1500 */
[----:B-1----:R-:W-:-:S02]  /*88a0*/  IADD3 R10, P1, R7, R4, RZ ;  /* 0x00000004070a7210 */ /* 0x002fc40007f3e0ff */
[----:B---3--:R-:W-:Y:S04]  /*88b0*/  STL [R1+0xc84], R226 ;  /* 0x000c84e201007387 */ /* 0x008fe80000100800 */
[----:B------:R-:W-:Y:S04]  /*88c0*/  STL [R1+0xc88], R2 ;  /* 0x000c880201007387 */ /* 0x000fe80000100800 */
[----:B0-----:R-:W3:Y:S04]  /*88d0*/  LDL.LU R7, [R1+0x644] ;  /* 0x0006440001077983 */ /* 0x001ee80000300800 */
[----:B------:R-:W4:Y:S04]  /*88e0*/  LDL.LU R227, [R1+0x6f0] ;  /* 0x0006f00001e37983 */ /* 0x000f280000300800 */
[----:B------:R-:W2:Y:S04]  /*88f0*/  LDL.LU R8, [R1+0x640] ;  /* 0x0006400001087983 */ /* 0x000ea80000300800 */
[----:B------:R-:W3:Y:S04]  /*8900*/  LDL.LU R222, [R1+0x64c] ;  /* 0x00064c0001de7983 */ /* 0x000ee80000300800 */
[----:B------:R-:W4:Y:S01]  /*8910*/  LDL.LU R196, [R1+0x6f4] ;  /* 0x0006f40001c47983 */ /* 0x000f220000300800 */
[C---:B------:R-:W-:Y:S01]  /*8920*/  IMAD.SHL.U32 R26, R151.reuse, 0x2, RZ ;  /* 0x00000002971a7824 */ /* 0x040fe200078e00ff */
[----:B------:R-:W-:Y:S01]  /*8930*/  LOP3.LUT R25, R151, 0xc0, RZ, 0xc0, !PT ;  /* 0x000000c097197812 */ /* 0x000fe200078ec0ff */
[----:B------:R-:W-:Y:S01]  /*8940*/  IMAD.X R11, R221, 0x1, R0, P1 ;  /* 0x00000001dd0b7824 */ /* 0x000fe200008e0600 */
[----:B------:R-:W-:Y:S01]  /*8950*/  PRMT R183, RZ, 0x7610, R183 ;  /* 0x00007610ffb77816 */ /* 0x000fe200000000b7 */
[----:B------:R-:W2:Y:S01]  /*8960*/  LDL.LU R225, [R1+0x648] ;  /* 0x0006480001e17983 */ /* 0x000ea20000300800 */
[----:B------:R-:W-:-:S04]  /*8970*/  LOP3.LUT R26, R26, 0x7e, RZ, 0xc0, !PT ;  /* 0x0000007e1a1a7812 */ /* 0x000fc800078ec0ff */
[----:B------:R0:W2:Y:S01]  /*8980*/  @!P0 LDG.E.U16 R183, desc[UR22][R10.64] ;  /* 0x000000160ab78981 */ /* 0x0000a2000c1e1500 */
[----:B------:R-:W-:-:S05]  /*8990*/  IMAD R25, R25, 0x40, R26 ;  /* 0x0000004019197824 */ /* 0x000fca00078e021a */
[----:B------:R-:W-:Y:S01]  /*89a0*/  LOP3.LUT R25, R25, 0x10, RZ, 0x3c, !PT ;  /* 0x0000001019197812 */ /* 0x000fe200078e3cff */
[----:B------:R-:W-:-:S04]  /*89b0*/  IMAD.SHL.U32 R26, R151, 0x2, RZ ;  /* 0x00000002971a7824 */ /* 0x000fc800078e00ff */
[----:B------:R-:W-:Y:S01]  /*89c0*/  STS.U16 [R25+UR20+0x8080], R15 ;  /* 0x0080800f19007988 */ /* 0x000fe20008000414 */
[----:B------:R-:W-:-:S03]  /*89d0*/  LOP3.LUT R26, R26, 0x7e, RZ, 0xc0, !PT ;  /* 0x0000007e1a1a7812 */ /* 0x000fc600078ec0ff */
[----:B------:R-:W-:Y:S04]  /*89e0*/  STS.U16 [R25+UR20+0x8480], R16 ;  /* 0x0084801019007988 */ /* 0x000fe80008000414 */
[----:B------:R-:W-:Y:S04]  /*89f0*/  STS.U16 [R25+UR20+0x8880], R17 ;  /* 0x0088801119007988 */ /* 0x000fe80008000414 */
[----:B------:R1:W-:Y:S02]  /*8a00*/  STS.U16 [R25+UR20+0x8c80], R18 ;  /* 0x008c801219007988 */ /* 0x0003e40008000414 */
[----:B-1----:R-:W-:-:S05]  /*8a10*/  LOP3.LUT R25, R151, 0xc0, RZ, 0xc0, !PT ;  /* 0x000000c097197812 */ /* 0x002fca00078ec0ff */
[----:B------:R-:W-:Y:S01]  /*8a20*/  IMAD R25, R25, 0x40, R26 ;  /* 0x0000004019197824 */ /* 0x000fe200078e021a */
[----:B0-----:R-:W-:-:S04]  /*8a30*/  IADD3 R10, P1, R226, R4, RZ ;  /* 0x00000004e20a7210 */ /* 0x001fc80007f3e0ff */
[----:B------:R-:W-:Y:S01]  /*8a40*/  LOP3.LUT R25, R25, 0x20, RZ, 0x3c, !PT ;  /* 0x0000002019197812 */ /* 0x000fe200078e3cff */
[----:B------:R-:W-:-:S04]  /*8a50*/  IMAD.X R11, R2, 0x1, R0, P1 ;  /* 0x00000001020b7824 */ /* 0x000fc800008e0600 */
[----:B------:R-:W-:Y:S04]  /*8a60*/  STS.U16 [R25+UR20+0x8100], R19 ;  /* 0x0081001319007988 */ /* 0x000fe80008000414 */
[----:B------:R-:W-:Y:S04]  /*8a70*/  STS.U16 [R25+UR20+0x8500], R20 ;  /* 0x0085001419007988 */ /* 0x000fe80008000414 */
[----:B------:R0:W-:Y:S02]  /*8a80*/  STS.U16 [R25+UR20+0x8900], R21 ;  /* 0x0089001519007988 */ /* 0x0001e40008000414 */
[----:B0-----:R-:W-:-:S02]  /*8a90*/  PRMT R21, RZ, 0x7610, R21 ;  /* 0x00007610ff157816 */ /* 0x001fc40000000015 */
[----:B------:R-:W-:Y:S04]  /*8aa0*/  STL [R1+0xc8c], R224 ;  /* 0x000c8ce001007387 */ /* 0x000fe80000100800 */
[----:B------:R0:W2:Y:S01]  /*8ab0*/  @!P0 LDG.E.U16 R21, desc[UR22][R10.64] ;  /* 0x000000160a158981 */ /* 0x0000a2000c1e1500 */
[----:B------:R-:W-:-:S03]  /*8ac0*/  PRMT R20, RZ, 0x7610, R20 ;  /* 0x00007610ff147816 */ /* 0x000fc60000000014 */
[----:B------:R-:W-:Y:S01]  /*8ad0*/  STL [R1+0xc90], R220 ;  /* 0x000c90dc01007387 */ /* 0x000fe20000100800 */
[----:B0-----:R-:W-:-:S03]  /*8ae0*/  IADD3 R10, P1, R224, R4, RZ ;  /* 0x00000004e00a7210 */ /* 0x001fc60007f3e0ff */
[----:B------:R0:W-:Y:S02]  /*8af0*/  STL [R1+0xc94], R223 ;  /* 0x000c94df01007387 */ /* 0x0001e40000100800 */
[----:B------:R-:W-:Y:S02]  /*8b00*/  IMAD.X R11, R220, 0x1, R0, P1 ;  /* 0x00000001dc0b7824 */ /* 0x000fe400008e0600 */
[----:B------:R-:W-:Y:S04]  /*8b10*/  STL [R1+0xc98], R3 ;  /* 0x000c980301007387 */ /* 0x000fe80000100800 */
[----:B------:R-:W-:Y:S04]  /*8b20*/  STL [R1+0xc9c], R6 ;  /* 0x000c9c0601007387 */ /* 0x000fe80000100800 */
[----:B------:R-:W-:Y:S04]  /*8b30*/  STL [R1+0xca0], R219 ;  /* 0x000ca0db01007387 */ /* 0x000fe80000100800 */
[----:B------:R1:W2:Y:S02]  /*8b40*/  @!P0 LDG.E.U16 R20, desc[UR22][R10.64] ;  /* 0x000000160a148981 */ /* 0x0002a4000c1e1500 */
[----:B-1----:R-:W-:-:S02]  /*8b50*/  IADD3 R10, P1, R223, R4, RZ ;  /* 0x00000004df0a7210 */ /* 0x002fc40007f3e0ff */
[----:B----4-:R-:W-:Y:S04]  /*8b60*/  STL [R1+0xca4], R196 ;  /* 0x000ca4c401007387 */ /* 0x010fe80000100800 */
[----:B---3--:R-:W-:Y:S04]  /*8b70*/  STL [R1+0xca8], R222 ;  /* 0x000ca8de01007387 */ /* 0x008fe80000100800 */
[----:B0-----:R-:W3:Y:S04]  /*8b80*/  LDL.LU R223, [R1+0x634] ;  /* 0x0006340001df7983 */ /* 0x001ee80000300800 */
[----:B------:R-:W4:Y:S04]  /*8b90*/  LDL.LU R220, [R1+0x6e8] ;  /* 0x0006e80001dc7983 */ /* 0x000f280000300800 */
[----:B------:R-:W3:Y:S04]  /*8ba0*/  LDL.LU R224, [R1+0x630] ;  /* 0x0006300001e07983 */ /* 0x000ee80000300800 */
[----:B------:R-:W4:Y:S04]  /*8bb0*/  LDL.LU R2, [R1+0x63c] ;  /* 0x00063c0001027983 */ /* 0x000f280000300800 */
[----:B------:R-:W3:Y:S01]  /*8bc0*/  LDL.LU R226, [R1+0x6ec] ;  /* 0x0006ec0001e27983 */ /* 0x000ee20000300800 */
[----:B------:R-:W-:Y:S01]  /*8bd0*/  PRMT R19, RZ, 0x7610, R19 ;  /* 0x00007610ff137816 */ /* 0x000fe20000000013 */
[----:B------:R-:W-:Y:S01]  /*8be0*/  IMAD.X R11, R3, 0x1, R0, P1 ;  /* 0x00000001030b7824 */ /* 0x000fe200008e0600 */
[----:B------:R-:W-:Y:S01]  /*8bf0*/  PRMT R18, RZ, 0x7610, R18 ;  /* 0x00007610ff127816 */ /* 0x000fe20000000012 */
[----:B------:R-:W4:Y:S04]  /*8c00*/  LDL.LU R221, [R1+0x638] ;  /* 0x0006380001dd7983 */ /* 0x000f280000300800 */
[----:B------:R0:W4:Y:S02]  /*8c10*/  @!P0 LDG.E.U16 R19, desc[UR22][R10.64] ;  /* 0x000000160a138981 */ /* 0x000124000c1e1500 */
[----:B0-----:R-:W-:-:S05]  /*8c20*/  IADD3 R10, P1, R6, R4, RZ ;  /* 0x00000004060a7210 */ /* 0x001fca0007f3e0ff */
[----:B------:R-:W-:-:S05]  /*8c30*/  IMAD.X R11, R219, 0x1, R0, P1 ;  /* 0x00000001db0b7824 */ /* 0x000fca00008e0600 */
[----:B------:R0:W4:Y:S01]  /*8c40*/  @!P0 LDG.E.U16 R18, desc[UR22][R10.64] ;  /* 0x000000160a128981 */ /* 0x000122000c1e1500 */
[----:B------:R-:W-:Y:S02]  /*8c50*/  PRMT R17, RZ, 0x7610, R17 ;  /* 0x00007610ff117816 */ /* 0x000fe40000000011 */
[----:B0-----:R-:W-:-:S05]  /*8c60*/  IADD3 R10, P1, R196, R4, RZ ;  /* 0x00000004c40a7210 */ /* 0x001fca0007f3e0ff */
[----:B------:R-:W-:-:S05]  /*8c70*/  IMAD.X R11, R222, 0x1, R0, P1 ;  /* 0x00000001de0b7824 */ /* 0x000fca00008e0600 */
[----:B------:R0:W4:Y:S01]  /*8c80*/  @!P0 LDG.E.U16 R17, desc[UR22][R10.64] ;  /* 0x000000160a118981 */ /* 0x000122000c1e1500 */
[----:B------:R-:W-:-:S03]  /*8c90*/  PRMT R16, RZ, 0x7610, R16 ;  /* 0x00007610ff107816 */ /* 0x000fc60000000010 */
[----:B--2---:R-:W-:Y:S01]  /*8ca0*/  STL [R1+0xcac], R225 ;  /* 0x000cace101007387 */ /* 0x004fe20000100800 */
[----:B0-----:R-:W-:-:S03]  /*8cb0*/  IADD3 R10, P1, R225, R4, RZ ;  /* 0x00000004e10a7210 */ /* 0x001fc60007f3e0ff */
[----:B------:R-:W-:Y:S02]  /*8cc0*/  STL [R1+0xcb0], R218 ;  /* 0x000cb0da01007387 */ /* 0x000fe40000100800 */
[----:B------:R-:W-:Y:S02]  /*8cd0*/  IMAD.X R11, R218, 0x1, R0, P1 ;  /* 0x00000001da0b7824 */ /* 0x000fe400008e0600 */
[----:B------:R0:W-:Y:S04]  /*8ce0*/  STL [R1+0xcb4], R227 ;  /* 0x000cb4e301007387 */ /* 0x0001e80000100800 */
[----:B------:R-:W-:Y:S04]  /*8cf0*/  STL [R1+0xcb8], R7 ;  /* 0x000cb80701007387 */ /* 0x000fe80000100800 */
[----:B------:R-:W-:Y:S04]  /*8d00*/  STL [R1+0xcbc], R8 ;  /* 0x000cbc0801007387 */ /* 0x000fe80000100800 */
[----:B------:R-:W-:Y:S04]  /*8d10*/  STL [R1+0xcc0], R217 ;  /* 0x000cc0d901007387 */ /* 0x000fe80000100800 */
[----:B------:R1:W2:Y:S02]  /*8d20*/  @!P0 LDG.E.U16 R16, desc[UR22][R10.64] ;  /* 0x000000160a108981 */ /* 0x0002a4000c1e1500 */
[----:B-1----:R-:W-:-:S02]  /*8d30*/  IADD3 R10, P1, R227, R4, RZ ;  /* 0x00000004e30a7210 */ /* 0x002fc40007f3e0ff */
[----:B---3--:R-:W-:Y:S04]  /*8d40*/  STL [R1+0xcc4], R226 ;  /* 0x000cc4e201007387 */ /* 0x008fe80000100800 */
[----:B----4-:R-:W-:Y:S04]  /*8d50*/  STL [R1+0xcc8], R2 ;  /* 0x000cc80201007387 */ /* 0x010fe80000100800 */
[----:B0-----:R-:W3:Y:S04]  /*8d60*/  LDL.LU R227, [R1+0x6e0] ;  /* 0x0006e00001e37983 */ /* 0x001ee80000300800 */
[----:B------:R-:W4:Y:S04]  /*8d70*/  LDL.LU R218, [R1+0x620] ;  /* 0x0006200001da7983 */ /* 0x000f280000300800 */
[----:B------:R-:W2:Y:S04]  /*8d80*/  LDL.LU R196, [R1+0x624] ;  /* 0x0006240001c47983 */ /* 0x000ea80000300800 */
[----:B------:R-:W3:Y:S04]  /*8d90*/  LDL.LU R219, [R1+0x62c] ;  /* 0x00062c0001db7983 */ /* 0x000ee80000300800 */
[----:B------:R-:W4:Y:S01]  /*8da0*/  LDL.LU R6, [R1+0x6e4] ;  /* 0x0006e40001067983 */ /* 0x000f220000300800 */
[----:B------:R-:W-:Y:S01]  /*8db0*/  PRMT R15, RZ, 0x7610, R15 ;  /* 0x00007610ff0f7816 */ /* 0x000fe2000000000f */
[----:B------:R-:W-:Y:S01]  /*8dc0*/  IMAD.X R11, R7, 0x1, R0, P1 ;  /* 0x00000001070b7824 */ /* 0x000fe200008e0600 */
[----:B------:R-:W-:Y:S01]  /*8dd0*/  PRMT R14, RZ, 0x7610, R14 ;  /* 0x00007610ff0e7816 */ /* 0x000fe2000000000e */
[----:B------:R-:W2:Y:S04]  /*8de0*/  LDL.LU R3, [R1+0x628] ;  /* 0x0006280001037983 */ /* 0x000ea80000300800 */
[----:B------:R0:W2:Y:S02]  /*8df0*/  @!P0 LDG.E.U16 R15, desc[UR22][R10.64] ;  /* 0x000000160a0f8981 */ /* 0x0000a4000c1e1500 */
[----:B0-----:R-:W-:-:S05]  /*8e00*/  IADD3 R10, P1, R8, R4, RZ ;  /* 0x00000004080a7210 */ /* 0x001fca0007f3e0ff */
[----:B------:R-:W-:-:S05]  /*8e10*/  IMAD.X R11, R217, 0x1, R0, P1 ;  /* 0x00000001d90b7824 */ /* 0x000fca00008e0600 */
[----:B------:R0:W2:Y:S01]  /*8e20*/  @!P0 LDG.E.U16 R14, desc[UR22][R10.64] ;  /* 0x000000160a0e8981 */ /* 0x0000a2000c1e1500 */
[----:B------:R-:W-:-:S03]  /*8e30*/  PRMT R13, RZ, 0x7610, R13 ;  /* 0x00007610ff0d7816 */ /* 0x000fc6000000000d */
[----:B------:R1:W-:Y:S01]  /*8e40*/  STL [R1+0xccc], R221 ;  /* 0x000cccdd01007387 */ /* 0x0003e20000100800 */
[----:B0-----:R-:W-:-:S03]  /*8e50*/  IADD3 R10, P1, R226, R4, RZ ;  /* 0x00000004e20a7210 */ /* 0x001fc60007f3e0ff */
[----:B------:R-:W-:Y:S02]  /*8e60*/  STL [R1+0xcd0], R216 ;  /* 0x000cd0d801007387 */ /* 0x000fe40000100800 */
[----:B------:R-:W-:Y:S02]  /*8e70*/  IMAD.X R11, R2, 0x1, R0, P1 ;  /* 0x00000001020b7824 */ /* 0x000fe400008e0600 */
[----:B------:R-:W-:Y:S04]  /*8e80*/  STL [R1+0xcd4], R220 ;  /* 0x000cd4dc01007387 */ /* 0x000fe80000100800 */
[----:B------:R-:W-:Y:S04]  /*8e90*/  STL [R1+0xcd8], R223 ;  /* 0x000cd8df01007387 */ /* 0x000fe80000100800 */
[----:B------:R-:W-:Y:S04]  /*8ea0*/  STL [R1+0xcdc], R224 ;  /* 0x000cdce001007387 */ /* 0x000fe80000100800 */
[----:B------:R-:W-:Y:S04]  /*8eb0*/  STL [R1+0xce0], R215 ;  /* 0x000ce0d701007387 */ /* 0x000fe80000100800 */
[----:B------:R0:W2:Y:S02]  /*8ec0*/  @!P0 LDG.E.U16 R13, desc[UR22][R10.64] ;  /* 0x000000160a0d8981 */ /* 0x0000a4000c1e1500 */
[----:B0-----:R-:W-:-:S02]  /*8ed0*/  IADD3 R10, P1, R221, R4, RZ ;  /* 0x00000004dd0a7210 */ /* 0x001fc40007f3e0ff */
[----:B----4-:R-:W-:Y:S04]  /*8ee0*/  STL [R1+0xce4], R6 ;  /* 0x000ce40601007387 */ /* 0x010fe80000100800 */
[----:B---3--:R-:W-:Y:S04]  /*8ef0*/  STL [R1+0xce8], R219 ;  /* 0x000ce8db01007387 */ /* 0x008fe80000100800 */
[----:B-1----:R-:W3:Y:S04]  /*8f00*/  LDL.LU R221, [R1+0x610] ;  /* 0x0006100001dd7983 */ /* 0x002ee80000300800 */
[----:B------:R-:W4:Y:S04]  /*8f10*/  LDL.LU R2, [R1+0x6d4] ;  /* 0x0006d40001027983 */ /* 0x000f280000300800 */
[----:B------:R-:W3:Y:S04]  /*8f20*/  LDL.LU R217, [R1+0x618] ;  /* 0x0006180001d97983 */ /* 0x000ee80000300800 */
[----:B------:R-:W4:Y:S04]  /*8f30*/  LDL.LU R8, [R1+0x6d8] ;  /* 0x0006d80001087983 */ /* 0x000f280000300800 */
[----:B------:R-:W3:Y:S04]  /*8f40*/  LDL.LU R7, [R1+0x614] ;  /* 0x0006140001077983 */ /* 0x000ee80000300800 */
[----:B------:R-:W4:Y:S04]  /*8f50*/  LDL.LU R225, [R1+0x61c] ;  /* 0x00061c0001e17983 */ /* 0x000f280000300800 */
[----:B------:R-:W3:Y:S01]  /*8f60*/  LDL.LU R222, [R1+0x6dc] ;  /* 0x0006dc0001de7983 */ /* 0x000ee20000300800 */
[----:B------:R-:W-:-:S03]  /*8f70*/  IMAD.SHL.U32 R26, R151, 0x2, RZ ;  /* 0x00000002971a7824 */ /* 0x000fc600078e00ff */
[----:B------:R0:W-:Y:S02]  /*8f80*/  STS.U16 [R25+UR20+0x8d00], R22 ;  /* 0x008d001619007988 */ /* 0x0001e40008000414 */
[----:B------:R-:W-:Y:S01]  /*8f90*/  LOP3.LUT R26, R26, 0x7e, RZ, 0xc0, !PT ;  /* 0x0000007e1a1a7812 */ /* 0x000fe200078ec0ff */
[----:B------:R-:W-:Y:S01]  /*8fa0*/  IMAD.X R11, R216, 0x1, R0, P1 ;  /* 0x00000001d80b7824 */ /* 0x000fe200008e0600 */
[----:B------:R-:W-:Y:S02]  /*8fb0*/  PRMT R12, RZ, 0x7610, R12 ;  /* 0x00007610ff0c7816 */ /* 0x000fe4000000000c */
[----:B0-----:R-:W-:-:S04]  /*8fc0*/  LOP3.LUT R25, R151, 0xc0, RZ, 0xc0, !PT ;  /* 0x000000c097197812 */ /* 0x001fc800078ec0ff */
[----:B------:R0:W4:Y:S01]  /*8fd0*/  @!P0 LDG.E.U16 R12, desc[UR22][R10.64] ;  /* 0x000000160a0c8981 */ /* 0x000122000c1e1500 */
[----:B------:R-:W-:-:S05]  /*8fe0*/  IMAD R25, R25, 0x40, R26 ;  /* 0x0000004019197824 */ /* 0x000fca00078e021a */
[----:B------:R-:W-:Y:S02]  /*8ff0*/  LOP3.LUT R25, R25, 0x30, RZ, 0x3c, !PT ;  /* 0x0000003019197812 */ /* 0x000fe400078e3cff */
[----:B0-----:R-:W-:Y:S01]  /*9000*/  IADD3 R10, P1, R220, R4, RZ ;  /* 0x00000004dc0a7210 */ /* 0x001fe20007f3e0ff */
[----:B------:R-:W-:Y:S01]  /*9010*/  IMAD.SHL.U32 R26, R151, 0x2, RZ ;  /* 0x00000002971a7824 */ /* 0x000fe200078e00ff */
[----:B------:R-:W-:Y:S01]  /*9020*/  PRMT R9, RZ, 0x7610, R9 ;  /* 0x00007610ff097816 */ /* 0x000fe20000000009 */
[----:B------:R-:W-:Y:S02]  /*9030*/  STS.U16 [R25+UR20+0x8180], R23 ;  /* 0x0081801719007988 */ /* 0x000fe40008000414 */
[----:B------:R-:W-:Y:S02]  /*9040*/  IMAD.X R11, R223, 0x1, R0, P1 ;  /* 0x00000001df0b7824 */ /* 0x000fe400008e0600 */
[----:B------:R-:W-:Y:S01]  /*9050*/  STS.U16 [R25+UR20+0x8580], R152 ;  /* 0x0085809819007988 */ /* 0x000fe20008000414 */
[----:B------:R-:W-:-:S03]  /*9060*/  LOP3.LUT R26, R26, 0x7e, RZ, 0xc0, !PT ;  /* 0x0000007e1a1a7812 */ /* 0x000fc600078ec0ff */
[----:B------:R-:W-:Y:S04]  /*9070*/  STS.U16 [R25+UR20+0x8980], R153 ;  /* 0x0089809919007988 */ /* 0x000fe80008000414 */
[----:B------:R0:W-:Y:S04]  /*9080*/  STS.U16 [R25+UR20+0x8d80], R154 ;  /* 0x008d809a19007988 */ /* 0x0001e80008000414 */
[----:B------:R1:W4:Y:S01]  /*9090*/  @!P0 LDG.E.U16 R9, desc[UR22][R10.64] ;  /* 0x000000160a098981 */ /* 0x000322000c1e1500 */
[----:B0-----:R-:W-:Y:S02]  /*90a0*/  LOP3.LUT R25, R151, 0xc0, RZ, 0xc0, !PT ;  /* 0x000000c097197812 */ /* 0x001fe400078ec0ff */
[----:B-1----:R-:W-:-:S03]  /*90b0*/  IADD3 R10, P1, R224, R4, RZ ;  /* 0x00000004e00a7210 */ /* 0x002fc60007f3e0ff */
[----:B------:R-:W-:Y:S01]  /*90c0*/  IMAD R25, R25, 0x40, R26 ;  /* 0x0000004019197824 */ /* 0x000fe200078e021a */
[----:B------:R-:W-:Y:S01]  /*90d0*/  PRMT R182, RZ, 0x7610, R182 ;  /* 0x00007610ffb67816 */ /* 0x000fe200000000b6 */
[----:B------:R-:W-:-:S03]  /*90e0*/  IMAD.X R11, R215, 0x1, R0, P1 ;  /* 0x00000001d70b7824 */ /* 0x000fc600008e0600 */
[----:B------:R-:W-:Y:S01]  /*90f0*/  LOP3.LUT R25, R25, 0x40, RZ, 0x3c, !PT ;  /* 0x0000004019197812 */ /* 0x000fe200078e3cff */
[----:B--2---:R-:W-:Y:S01]  /*9100*/  STL [R1+0xcec], R3 ;  /* 0x000cec0301007387 */ /* 0x004fe20000100800 */
[----:B------:R-:W-:-:S03]  /*9110*/  IMAD.SHL.U32 R26, R151, 0x2, RZ ;  /* 0x00000002971a7824 */ /* 0x000fc600078e00ff */
[----:B------:R0:W2:Y:S04]  /*9120*/  @!P0 LDG.E.U16 R182, desc[UR22][R10.64] ;  /* 0x000000160ab68981 */ /* 0x0000a8000c1e1500 */
[----:B------:R-:W-:Y:S04]  /*9130*/  STL [R1+0xcf0], R214 ;  /* 0x000cf0d601007387 */ /* 0x000fe80000100800 */
[----:B------:R-:W-:Y:S01]  /*9140*/  STS.U16 [R25+UR20+0x8200], R155 ;  /* 0x0082009b19007988 */ /* 0x000fe20008000414 */
[----:B0-----:R-:W-:-:S03]  /*9150*/  IADD3 R10, P1, R6, R4, RZ ;  /* 0x00000004060a7210 */ /* 0x001fc60007f3e0ff */
[----:B------:R-:W-:Y:S01]  /*9160*/  STL [R1+0xcf4], R227 ;  /* 0x000cf4e301007387 */ /* 0x000fe20000100800 */
[----:B------:R-:W-:-:S03]  /*9170*/  LOP3.LUT R26, R26, 0x7e, RZ, 0xc0, !PT ;  /* 0x0000007e1a1a7812 */ /* 0x000fc600078ec0ff */
[----:B------:R-:W-:Y:S01]  /*9180*/  STS.U16 [R25+UR20+0x8600], R156 ;  /* 0x0086009c19007988 */ /* 0x000fe20008000414 */
[----:B------:R-:W-:-:S03]  /*9190*/  PRMT R178, RZ, 0x7610, R178 ;  /* 0x00007610ffb27816 */ /* 0x000fc600000000b2 */
[----:B------:R-:W-:Y:S01]  /*91a0*/  STL [R1+0xcf8], R196 ;  /* 0x000cf8c401007387 */ /* 0x000fe20000100800 */
[----:B------:R-:W-:-:S03]  /*91b0*/  IMAD.X R11, R219, 0x1, R0, P1 ;  /* 0x00000001db0b7824 */ /* 0x000fc600008e0600 */
[----:B------:R-:W-:Y:S04]  /*91c0*/  STS.U16 [R25+UR20+0x8a00], R157 ;  /* 0x008a009d19007988 */ /* 0x000fe80008000414 */
[----:B------:R-:W-:Y:S04]  /*91d0*/  STL [R1+0xcfc], R218 ;  /* 0x000cfcda01007387 */ /* 0x000fe80000100800 */
[----:B------:R0:W-:Y:S04]  /*91e0*/  STS.U16 [R25+UR20+0x8e00], R158 ;  /* 0x008e009e19007988 */ /* 0x0001e80008000414 */
[----:B------:R-:W-:Y:S04]  /*91f0*/  STL [R1+0xd00], R213 ;  /* 0x000d00d501007387 */ /* 0x000fe80000100800 */
[----:B------:R1:W2:Y:S01]  /*9200*/  @!P0 LDG.E.U16 R178, desc[UR22][R10.64] ;  /* 0x000000160ab28981 */ /* 0x0002a2000c1e1500 */
[----:B0-----:R-:W-:-:S05]  /*9210*/  LOP3.LUT R25, R151, 0xc0, RZ, 0xc0, !PT ;  /* 0x000000c097197812 */ /* 0x001fca00078ec0ff */
[----:B------:R-:W-:Y:S01]  /*9220*/  IMAD R25, R25, 0x40, R26 ;  /* 0x0000004019197824 */ /* 0x000fe200078e021a */
[----:B-1----:R-:W-:-:S04]  /*9230*/  IADD3 R10, P1, R3, R4, RZ ;  /* 0x00000004030a7210 */ /* 0x002fc80007f3e0ff */
[----:B------:R-:W-:Y:S02]  /*9240*/  LOP3.LUT R25, R25, 0x50, RZ, 0x3c, !PT ;  /* 0x0000005019197812 */ /* 0x000fe400078e3cff */
[----:B------:R-:W-:Y:S01]  /*9250*/  PRMT R175, RZ, 0x7610, R175 ;  /* 0x00007610ffaf7816 */ /* 0x000fe200000000af */
[----:B------:R-:W-:Y:S02]  /*9260*/  IMAD.X R11, R214, 0x1, R0, P1 ;  /* 0x00000001d60b7824 */ /* 0x000fe400008e0600 */
[----:B------:R-:W-:Y:S01]  /*9270*/  IMAD.SHL.U32 R26, R151, 0x2, RZ ;  /* 0x00000002971a7824 */ /* 0x000fe200078e00ff */
[----:B------:R-:W-:Y:S04]  /*9280*/  STS.U16 [R25+UR20+0x8280], R159 ;  /* 0x0082809f19007988 */ /* 0x000fe80008000414 */
[----:B------:R-:W-:Y:S01]  /*9290*/  STS.U16 [R25+UR20+0x8680], R160 ;  /* 0x008680a019007988 */ /* 0x000fe20008000414 */
[----:B------:R-:W-:-:S03]  /*92a0*/  LOP3.LUT R26, R26, 0x7e, RZ, 0xc0, !PT ;  /* 0x0000007e1a1a7812 */ /* 0x000fc600078ec0ff */
[----:B------:R-:W-:Y:S04]  /*92b0*/  STS.U16 [R25+UR20+0x8a80], R161 ;  /* 0x008a80a119007988 */ /* 0x000fe80008000414 */
[----:B------:R0:W2:Y:S04]  /*92c0*/  @!P0 LDG.E.U16 R175, desc[UR22][R10.64] ;  /* 0x000000160aaf8981 */ /* 0x0000a8000c1e1500 */
[----:B------:R1:W-:Y:S01]  /*92d0*/  STS.U16 [R25+UR20+0x8e80], R162 ;  /* 0x008e80a219007988 */ /* 0x0003e20008000414 */
[----:B------:R-:W-:Y:S02]  /*92e0*/  PRMT R173, RZ, 0x7610, R173 ;  /* 0x00007610ffad7816 */ /* 0x000fe400000000ad */
[----:B0-----:R-:W-:-:S02]  /*92f0*/  IADD3 R10, P1, R227, R4, RZ ;  /* 0x00000004e30a7210 */ /* 0x001fc40007f3e0ff */
[----:B-1----:R-:W-:-:S03]  /*9300*/  LOP3.LUT R25, R151, 0xc0, RZ, 0xc0, !PT ;  /* 0x000000c097197812 */ /* 0x002fc600078ec0ff */
[----:B------:R-:W-:Y:S02]  /*9310*/  IMAD.X R11, R196, 0x1, R0, P1 ;  /* 0x00000001c40b7824 */ /* 0x000fe400008e0600 */
[----:B------:R-:W-:-:S03]  /*9320*/  IMAD R25, R25, 0x40, R26 ;  /* 0x0000004019197824 */ /* 0x000fc600078e021a */
[----:B------:R0:W2:Y:S02]  /*9330*/  @!P0 LDG.E.U16 R173, desc[UR22][R10.64] ;  /* 0x000000160aad8981 */ /* 0x0000a4000c1e1500 */
[----:B------:R-:W-:Y:S02]  /*9340*/  LOP3.LUT R25, R25, 0x60, RZ, 0x3c, !PT ;  /* 0x0000006019197812 */ /* 0x000fe400078e3cff */
[----:B------:R-:W-:Y:S02]  /*9350*/  PRMT R171, RZ, 0x7610, R171 ;  /* 0x00007610ffab7816 */ /* 0x000fe400000000ab */
[----:B0-----:R-:W-:Y:S01]  /*9360*/  IADD3 R10, P1, R218, R4, RZ ;  /* 0x00000004da0a7210 */ /* 0x001fe20007f3e0ff */
[----:B------:R-:W-:Y:S04]  /*9370*/  STS.U16 [R25+UR20+0x8300], R163 ;  /* 0x008300a319007988 */ /* 0x000fe80008000414 */
[----:B------:R-:W-:Y:S01]  /*9380*/  IMAD.X R11, R213, 0x1, R0, P1 ;  /* 0x00000001d50b7824 */ /* 0x000fe200008e0600 */
[----:B------:R-:W-:Y:S04]  /*9390*/  STS.U16 [R25+UR20+0x8700], R164 ;  /* 0x008700a419007988 */ /* 0x000fe80008000414 */
[----:B------:R-:W-:Y:S04]  /*93a0*/  STS.U16 [R25+UR20+0x8b00], R165 ;  /* 0x008b00a519007988 */ /* 0x000fe80008000414 */
[----:B------:R0:W-:Y:S04]  /*93b0*/  STS.U16 [R25+UR20+0x8f00], R166 ;  /* 0x008f00a619007988 */ /* 0x0001e80008000414 */
[----:B------:R1:W2:Y:S01]  /*93c0*/  @!P0 LDG.E.U16 R171, desc[UR22][R10.64] ;  /* 0x000000160aab8981 */ /* 0x0002a2000c1e1500 */
[C---:B------:R-:W-:Y:S01]  /*93d0*/  LOP3.LUT R6, R151.reuse, 0xc0, RZ, 0xc0, !PT ;  /* 0x000000c097067812 */ /* 0x040fe200078ec0ff */
[----:B0-----:R-:W-:Y:S01]  /*93e0*/  IMAD.SHL.U32 R25, R151, 0x2, RZ ;  /* 0x0000000297197824 */ /* 0x001fe200078e00ff */
[----:B------:R-:W-:-:S04]  /*93f0*/  PRMT R170, RZ, 0x7610, R170 ;  /* 0x00007610ffaa7816 */ /* 0x000fc800000000aa */
[----:B------:R-:W-:-:S05]  /*9400*/  LOP3.LUT R25, R25, 0x7e, RZ, 0xc0, !PT ;  /* 0x0000007e19197812 */ /* 0x000fca00078ec0ff */
[----:B------:R-:W-:-:S05]  /*9410*/  IMAD R6, R6, 0x40, R25 ;  /* 0x0000004006067824 */ /* 0x000fca00078e0219 */
[----:B------:R-:W-:-:S05]  /*9420*/  LOP3.LUT R6, R6, 0x70, RZ, 0x3c, !PT ;  /* 0x0000007006067812 */ /* 0x000fca00078e3cff */
[----:B------:R-:W-:Y:S04]  /*9430*/  STS.U16 [R6+UR20+0x8380], R167 ;  /* 0x008380a706007988 */ /* 0x000fe80008000414 */
[----:B------:R-:W-:Y:S04]  /*9440*/  STS.U16 [R6+UR20+0x8780], R172 ;  /* 0x008780ac06007988 */ /* 0x000fe80008000414 */
[----:B------:R-:W-:Y:S04]  /*9450*/  STS.U16 [R6+UR20+0x8b80], R174 ;  /* 0x008b80ae06007988 */ /* 0x000fe80008000414 */
[----:B------:R-:W-:Y:S04]  /*9460*/  STS.U16 [R6+UR20+0x8f80], R176 ;  /* 0x008f80b006007988 */ /* 0x000fe80008000414 */
[----:B---3--:R-:W-:Y:S04]  /*9470*/  STL [R1+0xd04], R222 ;  /* 0x000d04de01007387 */ /* 0x008fe80000100800 */
[----:B----4-:R-:W-:Y:S04]  /*9480*/  STL [R1+0xd08], R225 ;  /* 0x000d08e101007387 */ /* 0x010fe80000100800 */
[----:B------:R-:W3:Y:S04]  /*9490*/  LDL.LU R215, [R1+0x600] ;  /* 0x0006000001d77983 */ /* 0x000ee80000300800 */
[----:B------:R-:W4:Y:S04]  /*94a0*/  LDL.LU R224, [R1+0x6cc] ;  /* 0x0006cc0001e07983 */ /* 0x000f280000300800 */
[----:B------:R-:W2:Y:S04]  /*94b0*/  LDL.LU R223, [R1+0x608] ;  /* 0x0006080001df7983 */ /* 0x000ea80000300800 */
[----:B------:R-:W3:Y:S04]  /*94c0*/  LDL.LU R220, [R1+0x6d0] ;  /* 0x0006d00001dc7983 */ /* 0x000ee80000300800 */
[----:B------:R-:W4:Y:S04]  /*94d0*/  LDL.LU R216, [R1+0x604] ;  /* 0x0006040001d87983 */ /* 0x000f280000300800 */
[----:B------:R-:W2:Y:S01]  /*94e0*/  LDL.LU R226, [R1+0x60c] ;  /* 0x00060c0001e27983 */ /* 0x000ea20000300800 */
[----:B-1----:R-:W-:-:S05]  /*94f0*/  IADD3 R10, P1, R222, R4, RZ ;  /* 0x00000004de0a7210 */ /* 0x002fca0007f3e0ff */
[----:B------:R-:W-:Y:S01]  /*9500*/  IMAD.X R11, R225, 0x1, R0, P1 ;  /* 0x00000001e10b7824 */ /* 0x000fe200008e0600 */
[----:B------:R0:W-:Y:S04]  /*9510*/  STL [R1+0xd0c], R8 ;  /* 0x000d0c0801007387 */ /* 0x0001e80000100800 */
[----:B------:R1:W4:Y:S04]  /*9520*/  @!P0 LDG.E.U16 R170, desc[UR22][R10.64] ;  /* 0x000000160aaa8981 */ /* 0x000328000c1e1500 */
[----:B------:R-:W4:Y:S01]  /*9530*/  LDL.LU R25, [R1+0x69c] ;  /* 0x00069c0001197983 */ /* 0x000f220000300800 */
[----:B-1----:R-:W-:-:S03]  /*9540*/  IADD3 R10, P1, R8, R4, RZ ;  /* 0x00000004080a7210 */ /* 0x002fc60007f3e0ff */
[----:B0-----:R-:W4:Y:S04]  /*9550*/  LDL.LU R8, [R1+0x6a0] ;  /* 0x0006a00001087983 */ /* 0x001f280000300800 */
[----:B------:R-:W4:Y:S04]  /*9560*/  LDL.LU R225, [R1+0x6a4] ;  /* 0x0006a40001e17983 */ /* 0x000f280000300800 */
        /* <DEDUP_REMOVED lines=8> */
[----:B------:R-:W4:Y:S01]  /*95f0*/  LDL.LU R6, [R1+0x6c8] ;  /* 0x0006c80001067983 */ /* 0x000f220000300800 */
[----:B------:R-:W-:Y:S01]  /*9600*/  PRMT R169, RZ, 0x7610, R169 ;  /* 0x00007610ffa97816 */ /* 0x000fe200000000a9 */
[----:B------:R-:W-:Y:S01]  /*9610*/  IMAD.X R11, R217, 0x1, R0, P1 ;  /* 0x00000001d90b7824 */ /* 0x000fe200008e0600 */
[----:B------:R-:W-:-:S02]  /*9620*/  PRMT R168, RZ, 0x7610, R168 ;  /* 0x00007610ffa87816 */ /* 0x000fc400000000a8 */
[----:B------:R-:W-:Y:S02]  /*9630*/  PRMT R167, RZ, 0x7610, R167 ;  /* 0x00007610ffa77816 */ /* 0x000fe400000000a7 */
[----:B------:R-:W-:Y:S01]  /*9640*/  PRMT R166, RZ, 0x7610, R166 ;  /* 0x00007610ffa67816 */ /* 0x000fe200000000a6 */
[----:B------:R0:W4:Y:S01]  /*9650*/  @!P0 LDG.E.U16 R169, desc[UR22][R10.64] ;  /* 0x000000160aa98981 */ /* 0x000122000c1e1500 */
[----:B------:R-:W-:Y:S02]  /*9660*/  PRMT R165, RZ, 0x7610, R165 ;  /* 0x00007610ffa57816 */ /* 0x000fe400000000a5 */
[----:B------:R-:W-:Y:S02]  /*9670*/  PRMT R164, RZ, 0x7610, R164 ;  /* 0x00007610ffa47816 */ /* 0x000fe400000000a4 */
[----:B------:R-:W-:Y:S02]  /*9680*/  PRMT R163, RZ, 0x7610, R163 ;  /* 0x00007610ffa37816 */ /* 0x000fe400000000a3 */
[----:B------:R-:W-:-:S02]  /*9690*/  PRMT R162, RZ, 0x7610, R162 ;  /* 0x00007610ffa27816 */ /* 0x000fc400000000a2 */
[----:B------:R-:W-:Y:S02]  /*96a0*/  PRMT R161, RZ, 0x7610, R161 ;  /* 0x00007610ffa17816 */ /* 0x000fe400000000a1 */
[----:B------:R-:W-:Y:S02]  /*96b0*/  PRMT R160, RZ, 0x7610, R160 ;  /* 0x00007610ffa07816 */ /* 0x000fe400000000a0 */
        /* <DEDUP_REMOVED lines=9> */
[----:B------:R-:W-:Y:S01]  /*9750*/  PRMT R22, RZ, 0x7610, R22 ;  /* 0x00007610ff167816 */ /* 0x000fe20000000016 */
[----:B------:R1:W-:Y:S01]  /*9760*/  STS.U16 [R5+UR20+0x1e00], R21 ;  /* 0x001e001505007988 */ /* 0x0003e20008000414 */
[----:B0-----:R-:W-:-:S03]  /*9770*/  IADD3 R10, P1, R7, R4, RZ ;  /* 0x00000004070a7210 */ /* 0x001fc60007f3e0ff */
[----:B------:R0:W-:Y:S02]  /*9780*/  STS.U16 [R5+UR20+0x2000], R20 ;  /* 0x0020001405007988 */ /* 0x0001e40008000414 */
[----:B------:R-:W-:Y:S02]  /*9790*/  IMAD.X R11, R212, 0x1, R0, P1 ;  /* 0x00000001d40b7824 */ /* 0x000fe400008e0600 */
[----:B------:R0:W-:Y:S04]  /*97a0*/  STS.U16 [R5+UR20+0x2200], R19 ;  /* 0x0022001305007988 */ /* 0x0001e80008000414 */
[----:B------:R1:W4:Y:S04]  /*97b0*/  @!P0 LDG.E.U16 R168, desc[UR22][R10.64] ;  /* 0x000000160aa88981 */ /* 0x000328000c1e1500 */
[----:B------:R0:W-:Y:S04]  /*97c0*/  STS.U16 [R5+UR20+0x2400], R18 ;  /* 0x0024001205007988 */ /* 0x0001e80008000414 */
[----:B------:R0:W-:Y:S01]  /*97d0*/  STS.U16 [R5+UR20+0x2600], R17 ;  /* 0x0026001105007988 */ /* 0x0001e20008000414 */
[----:B-1----:R-:W-:-:S03]  /*97e0*/  IADD3 R10, P1, R2, R4, RZ ;  /* 0x00000004020a7210 */ /* 0x002fc60007f3e0ff */
[----:B------:R1:W-:Y:S02]  /*97f0*/  STS.U16 [R5+UR20+0x2800], R16 ;  /* 0x0028001005007988 */ /* 0x0003e40008000414 */
[----:B------:R-:W-:Y:S02]  /*9800*/  IMAD.X R11, R221, 0x1, R0, P1 ;  /* 0x00000001dd0b7824 */ /* 0x000fe400008e0600 */
[----:B------:R1:W-:Y:S04]  /*9810*/  STS.U16 [R5+UR20+0x2a00], R15 ;  /* 0x002a000f05007988 */ /* 0x0003e80008000414 */
[----:B------:R2:W4:Y:S04]  /*9820*/  @!P0 LDG.E.U16 R167, desc[UR22][R10.64] ;  /* 0x000000160aa78981 */ /* 0x000528000c1e1500 */
[----:B------:R1:W-:Y:S04]  /*9830*/  STS.U16 [R5+UR20+0x2c00], R14 ;  /* 0x002c000e05007988 */ /* 0x0003e80008000414 */
[----:B------:R1:W-:Y:S04]  /*9840*/  STS.U16 [R5+UR20+0x2e00], R13 ;  /* 0x002e000d05007988 */ /* 0x0003e80008000414 */
[----:B------:R1:W-:Y:S04]  /*9850*/  STS.U16 [R5+UR20+0x3000], R12 ;  /* 0x0030000c05007988 */ /* 0x0003e80008000414 */
[----:B------:R-:W4:Y:S01]  /*9860*/  LDL.LU.64 R28, [R1+0x400] ;  /* 0x00040000011c7983 */ /* 0x000f220000300a00 */
[----:B--2---:R-:W-:-:S03]  /*9870*/  IADD3 R10, P1, R226, R4, RZ ;  /* 0x00000004e20a7210 */ /* 0x004fc60007f3e0ff */
[----:B------:R-:W2:Y:S02]  /*9880*/  LDL.LU.64 R30, [R1+0x408] ;  /* 0x00040800011e7983 */ /* 0x000ea40000300a00 */
[----:B------:R-:W-:Y:S01]  /*9890*/  IMAD.X R11, R211, 0x1, R0, P1 ;  /* 0x00000001d30b7824 */ /* 0x000fe200008e0600 */
[----:B------:R-:W-:Y:S01]  /*98a0*/  PRMT R21, RZ, 0x7610, R21 ;  /* 0x00007610ff157816 */ /* 0x000fe20000000015 */
[----:B------:R-:W2:Y:S04]  /*98b0*/  LDL.LU.64 R32, [R1+0x410] ;  /* 0x0004100001207983 */ /* 0x000ea80000300a00 */
[----:B------:R3:W2:Y:S01]  /*98c0*/  @!P0 LDG.E.U16 R166, desc[UR22][R10.64] ;  /* 0x000000160aa68981 */ /* 0x0006a2000c1e1500 */
[----:B0-----:R-:W-:Y:S02]  /*98d0*/  PRMT R20, RZ, 0x7610, R20 ;  /* 0x00007610ff147816 */ /* 0x001fe40000000014 */
[----:B------:R-:W-:Y:S01]  /*98e0*/  PRMT R19, RZ, 0x7610, R19 ;  /* 0x00007610ff137816 */ /* 0x000fe20000000013 */
[----:B------:R-:W2:Y:S01]  /*98f0*/  LDL.LU.64 R34, [R1+0x418] ;  /* 0x0004180001227983 */ /* 0x000ea20000300a00 */
[----:B------:R-:W-:-:S02]  /*9900*/  PRMT R18, RZ, 0x7610, R18 ;  /* 0x00007610ff127816 */ /* 0x000fc40000000012 */
[----:B------:R-:W-:Y:S01]  /*9910*/  PRMT R17, RZ, 0x7610, R17 ;  /* 0x00007610ff117816 */ /* 0x000fe20000000011 */
[----:B------:R-:W2:Y:S01]  /*9920*/  LDL.LU.64 R36, [R1+0x420] ;  /* 0x0004200001247983 */ /* 0x000ea20000300a00 */
[----:B---3--:R-:W-:Y:S02]  /*9930*/  IADD3 R10, P1, R220, R4, RZ ;  /* 0x00000004dc0a7210 */ /* 0x008fe40007f3e0ff */
[----:B-1----:R-:W-:Y:S01]  /*9940*/  PRMT R16, RZ, 0x7610, R16 ;  /* 0x00007610ff107816 */ /* 0x002fe20000000010 */
[----:B------:R-:W3:Y:S02]  /*9950*/  LDL.LU.64 R38, [R1+0x428] ;  /* 0x0004280001267983 */ /* 0x000ee40000300a00 */
[----:B------:R-:W-:Y:S01]  /*9960*/  IMAD.X R11, R223, 0x1, R0, P1 ;  /* 0x00000001df0b7824 */ /* 0x000fe200008e0600 */
[----:B------:R-:W-:Y:S01]  /*9970*/  PRMT R15, RZ, 0x7610, R15 ;  /* 0x00007610ff0f7816 */ /* 0x000fe2000000000f */
[----:B------:R-:W3:Y:S04]  /*9980*/  LDL.LU.64 R40, [R1+0x430] ;  /* 0x0004300001287983 */ /* 0x000ee80000300a00 */
[----:B------:R4:W3:Y:S01]  /*9990*/  @!P0 LDG.E.U16 R165, desc[UR22][R10.64] ;  /* 0x000000160aa58981 */ /* 0x0008e2000c1e1500 */
[----:B------:R-:W-:-:S02]  /*99a0*/  PRMT R14, RZ, 0x7610, R14 ;  /* 0x00007610ff0e7816 */ /* 0x000fc4000000000e */
[----:B------:R-:W-:Y:S01]  /*99b0*/  PRMT R13, RZ, 0x7610, R13 ;  /* 0x00007610ff0d7816 */ /* 0x000fe2000000000d */
[----:B------:R0:W-:Y:S01]  /*99c0*/  STS.U16 [R5+UR20+0x3200], R9 ;  /* 0x0032000905007988 */ /* 0x0001e20008000414 */
[----:B------:R-:W-:-:S03]  /*99d0*/  PRMT R12, RZ, 0x7610, R12 ;  /* 0x00007610ff0c7816 */ /* 0x000fc6000000000c */
[----:B------:R-:W3:Y:S01]  /*99e0*/  LDL.LU.64 R42, [R1+0x438] ;  /* 0x00043800012a7983 */ /* 0x000ee20000300a00 */
[----:B----4-:R-:W-:-:S03]  /*99f0*/  IADD3 R10, P1, R216, R4, RZ ;  /* 0x00000004d80a7210 */ /* 0x010fc60007f3e0ff */
[----:B------:R-:W4:Y:S02]  /*9a00*/  LDL.LU.64 R44, [R1+0x440] ;  /* 0x00044000012c7983 */ /* 0x000f240000300a00 */
[----:B------:R-:W-:Y:S01]  /*9a10*/  IMAD.X R11, R210, 0x1, R0, P1 ;  /* 0x00000001d20b7824 */ /* 0x000fe200008e0600 */
[----:B0-----:R-:W-:Y:S01]  /*9a20*/  PRMT R9, RZ, 0x7610, R9 ;  /* 0x00007610ff097816 */ /* 0x001fe20000000009 */
[----:B------:R-:W4:Y:S04]  /*9a30*/  LDL.LU.64 R46, [R1+0x448] ;  /* 0x00044800012e7983 */ /* 0x000f280000300a00 */
[----:B------:R0:W4:Y:S04]  /*9a40*/  @!P0 LDG.E.U16 R164, desc[UR22][R10.64] ;  /* 0x000000160aa48981 */ /* 0x000128000c1e1500 */
[----:B------:R-:W4:Y:S04]  /*9a50*/  LDL.LU.64 R48, [R1+0x450] ;  /* 0x0004500001307983 */ /* 0x000f280000300a00 */
[----:B------:R-:W4:Y:S01]  /*9a60*/  LDL.LU.64 R50, [R1+0x458] ;  /* 0x0004580001327983 */ /* 0x000f220000300a00 */
[----:B0-----:R-:W-:-:S03]  /*9a70*/  IADD3 R10, P1, R224, R4, RZ ;  /* 0x00000004e00a7210 */ /* 0x001fc60007f3e0ff */
[----:B------:R-:W4:Y:S02]  /*9a80*/  LDL.LU.64 R52, [R1+0x460] ;  /* 0x0004600001347983 */ /* 0x000f240000300a00 */
[----:B------:R-:W-:Y:S02]  /*9a90*/  IMAD.X R11, R215, 0x1, R0, P1 ;  /* 0x00000001d70b7824 */ /* 0x000fe400008e0600 */
        /* <DEDUP_REMOVED lines=57> */
[----:B------:R0:W2:Y:S04]  /*9e30*/  @!P0 LDG.E.U16 R155, desc[UR22][R10.64] ;  /* 0x000000160a9b8981 */ /* 0x0000a8000c1e1500 */
[----:B------:R-:W4:Y:S04]  /*9e40*/  LDL.LU.64 R120, [R1+0x570] ;  /* 0x0005700001787983 */ /* 0x000f280000300a00 */
[----:B------:R-:W4:Y:S01]  /*9e50*/  LDL.LU.64 R122, [R1+0x578] ;  /* 0x00057800017a7983 */ /* 0x000f220000300a00 */
[----:B0-----:R-:W-:-:S03]  /*9e60*/  IADD3 R10, P1, R244, R4, RZ ;  /* 0x00000004f40a7210 */ /* 0x001fc60007f3e0ff */
[----:B------:R-:W4:Y:S02]  /*9e70*/  LDL.LU.64 R124, [R1+0x580] ;  /* 0x00058000017c7983 */ /* 0x000f240000300a00 */
[----:B------:R-:W-:Y:S02]  /*9e80*/  IMAD.X R11, R205, 0x1, R0, P1 ;  /* 0x00000001cd0b7824 */ /* 0x000fe400008e0600 */
[----:B------:R-:W4:Y:S04]  /*9e90*/  LDL.LU.64 R126, [R1+0x588] ;  /* 0x00058800017e7983 */ /* 0x000f280000300a00 */
[----:B------:R0:W3:Y:S04]  /*9ea0*/  @!P0 LDG.E.U16 R154, desc[UR22][R10.64] ;  /* 0x000000160a9a8981 */ /* 0x0000e8000c1e1500 */
        /* <DEDUP_REMOVED lines=20> */
[----:B------:R0:W4:Y:S02]  /*9ff0*/  @!P0 LDG.E.U16 R23, desc[UR22][R10.64] ;  /* 0x000000160a178981 */ /* 0x000124000c1e1500 */
[----:B0-----:R-:W-:-:S05]  /*a000*/  IADD3 R10, P1, R240, R4, RZ ;  /* 0x00000004f00a7210 */ /* 0x001fca0007f3e0ff */
[----:B------:R-:W-:-:S05]  /*a010*/  IMAD.X R11, R203, 0x1, R0, P1 ;  /* 0x00000001cb0b7824 */ /* 0x000fca00008e0600 */
        /* <DEDUP_REMOVED lines=33> */
[----:B------:R-:W4:Y:S04]  /*a230*/  @!P0 LDG.E.U16 R9, desc[UR22][R10.64] ;  /* 0x000000160a098981 */ /* 0x000f28000c1e1500 */
[----:B--2---:R-:W-:Y:S04]  /*a240*/  STS.U16 [R5+UR20+0x5c00], R155 ;  /* 0x005c009b05007988 */ /* 0x004fe80008000414 */
[----:B---3--:R-:W-:Y:S04]  /*a250*/  STS.U16 [R5+UR20+0x5e00], R154 ;  /* 0x005e009a05007988 */ /* 0x008fe80008000414 */
[----:B----4-:R-:W-:Y:S04]  /*a260*/  STS.U16 [R5+UR20+0x6000], R153 ;  /* 0x0060009905007988 */ /* 0x010fe80008000414 */
[----:B------:R0:W-:Y:S04]  /*a270*/  STS.U16 [R5+UR20+0x6200], R152 ;  /* 0x0062009805007988 */ /* 0x0001e80008000414 */
[----:B0-----:R-:W2:Y:S04]  /*a280*/  LDL.LU.64 R152, [R1+0x5f0] ;  /* 0x0005f00001987983 */ /* 0x001ea80000300a00 */
[----:B------:R-:W2:Y:S04]  /*a290*/  LDL.LU.64 R154, [R1+0x5f8] ;  /* 0x0005f800019a7983 */ /* 0x000ea80000300a00 */
[----:B------:R-:W-:Y:S04]  /*a2a0*/  STS.U16 [R5+UR20], R177 ;  /* 0x000000b105007988 */ /* 0x000fe80008000414 */
[----:B------:R-:W-:Y:S04]  /*a2b0*/  STS.U16 [R5+UR20+0x200], R179 ;  /* 0x000200b305007988 */ /* 0x000fe80008000414 */
        /* <DEDUP_REMOVED lines=46> */
[----:B------:R-:W-:Y:S01]  /*a5a0*/  STS.U16 [R5+UR20+0x7c00], R9 ;  /* 0x007c000905007988 */ /* 0x000fe20008000414 */
[----:B------:R0:W-:Y:S06]  /*a5b0*/  MEMBAR.ALL.CTA ;  /* 0x0000000000007992 */ /* 0x0001ec0000008000 */
[----:B0-----:R-:W0:Y:S01]  /*a5c0*/  FENCE.VIEW.ASYNC.S ;  /* 0x00000000000073c6 */ /* 0x001e220000000000 */
[----:B------:R-:W-:-:S04]  /*a5d0*/  USHF.L.U32 UR4, UR24, 0x6, URZ ;  /* 0x0000000618047899 */ /* 0x000fc8000800063f */
[----:B------:R-:W-:Y:S01]  /*a5e0*/  ULOP3.LUT UR4, UR4, 0x100, URZ, 0xc0, !UPT ;  /* 0x0000010004047892 */ /* 0x000fe2000f8ec03f */
[----:B0-----:R-:W-:Y:S03]  /*a5f0*/  BAR.SYNC.DEFER_BLOCKING 0x0 ;  /* 0x0000000000007b1d */ /* 0x001fe60000010000 */
[----:B------:R-:W-:-:S04]  /*a600*/  ULEA.HI UR4, UR21, UR4, URZ, 0x1c ;  /* 0x0000000415047291 */ /* 0x000fc8000f8fe03f */
[----:B------:R-:W-:Y:S01]  /*a610*/  ULOP3.LUT UR16, UR4, 0x3fff, URZ, 0xc0, !UPT ;  /* 0x00003fff04107892 */ /* 0x000fe2000f8ec03f */
[----:B------:R-:W-:Y:S01]  /*a620*/  UMOV UR17, 0x40000040 ;  /* 0x4000004000117882 */ /* 0x000fe20000000000 */
[----:B--2---:R-:W-:-:S07]  /*a630*/  WARPGROUP.ARRIVE ;  /* 0x00000000000079c5 */ /* 0x004fce0000000000 */
[----:B------:R-:W-:Y:S01]  /*a640*/  HGMMA.64x256x16.F32 R28, gdesc[UR16].tnspA, R28, gsb0 ;  /* 0x23e00000101c79f0 */ /* 0x000fe2000800081c */
[----:B------:R-:W-:Y:S01]  /*a650*/  UIADD3 UR8, UP0, UR16, 0x80, URZ ;  /* 0x0000008010087890 */ /* 0x000fe2000ff1e03f */
[----:B------:R-:W-:-:S03]  /*a660*/  UMOV UR4, URZ ;  /* 0x0000003f00047c82 */ /* 0x000fc60008000000 */
[----:B------:R-:W-:-:S03]  /*a670*/  UIADD3.X UR5, UR4, 0x40000040, URZ, UP0, !UPT ;  /* 0x4000004004057890 */ /* 0x000fc600087fe43f */
[----:B------:R-:W-:Y:S01]  /*a680*/  UMOV UR4, UR8 ;  /* 0x0000000800047c82 */ /* 0x000fe20008000000 */
[----:B------:R-:W-:Y:S02]  /*a690*/  IMAD.MOV.U32 R11, RZ, RZ, R25 ;  /* 0x000000ffff0b7224 */ /* 0x000fe400078e0019 */
[----:B------:R-:W-:Y:S01]  /*a6a0*/  IMAD.MOV.U32 R10, RZ, RZ, R24 ;  /* 0x000000ffff0a7224 */ /* 0x000fe200078e0018 */
[----:B------:R-:W-:Y:S02]  /*a6b0*/  WARPGROUP.DEPBAR.LE gsb0, 0x0 ;  /* 0x00008000000079c5 */ /* 0x000fe40000010000 */
[----:B------:R-:W-:-:S14]  /*a6c0*/  WARPGROUP.ARRIVE ;  /* 0x00000000000079c5 */ /* 0x000fdc0000000000 */
[----:B------:R-:W-:Y:S03]  /*a6d0*/  HGMMA.64x256x16.F32 R28, gdesc[UR4].tnspA, R28, gsb0 ;  /* 0x23e00000041c79f0 */ /* 0x000fe6000800081c */
[----:B------:R-:W-:Y:S02]  /*a6e0*/  WARPGROUP.DEPBAR.LE gsb0, 0x0 ;  /* 0x00008000000079c5 */ /* 0x000fe40000010000 */
[----:B------:R0:W-:Y:S04]  /*a6f0*/  STL.64 [R1+0x400], R28 ;  /* 0x0004001c01007387 */ /* 0x0001e80000100a00 */
        /* <DEDUP_REMOVED lines=63> */
[----:B------:R-:W4:Y:S04]  /*aaf0*/  LDL.LU.64 R24, [R1] ;  /* 0x0000000001187983 */ /* 0x000f280000300a00 */
[----:B------:R-:W4:Y:S04]  /*ab00*/  LDL.LU.64 R26, [R1+0x8] ;  /* 0x00000800011a7983 */ /* 0x000f280000300a00 */
[----:B0-----:R-:W4:Y:S04]  /*ab10*/  LDL.LU.64 R28, [R1+0x10] ;  /* 0x00001000011c7983 */ /* 0x001f280000300a00 */
[----:B-1----:R-:W4:Y:S04]  /*ab20*/  LDL.LU.64 R30, [R1+0x18] ;  /* 0x00001800011e7983 */ /* 0x002f280000300a00 */
[----:B--2---:R-:W2:Y:S04]  /*ab30*/  LDL.LU.64 R32, [R1+0x20] ;  /* 0x0000200001207983 */ /* 0x004ea80000300a00 */
[----:B---3--:R-:W3:Y:S04]  /*ab40*/  LDL.LU.64 R34, [R1+0x28] ;  /* 0x0000280001227983 */ /* 0x008ee80000300a00 */
[----:B----4-:R-:W4:Y:S04]  /*ab50*/  LDL.LU.64 R36, [R1+0x30] ;  /* 0x0000300001247983 */ /* 0x010f280000300a00 */
[----:B------:R-:W2:Y:S04]  /*ab60*/  LDL.LU.64 R38, [R1+0x38] ;  /* 0x0000380001267983 */ /* 0x000ea80000300a00 */
[----:B------:R-:W3:Y:S04]  /*ab70*/  LDL.LU.64 R40, [R1+0x40] ;  /* 0x0000400001287983 */ /* 0x000ee80000300a00 */
[----:B------:R-:W4:Y:S04]  /*ab80*/  LDL.LU.64 R42, [R1+0x48] ;  /* 0x00004800012a7983 */ /* 0x000f280000300a00 */
        /* <DEDUP_REMOVED lines=37> */
[----:B------:R-:W3:Y:S01]  /*ade0*/  LDL.LU.64 R118, [R1+0x178] ;  /* 0x0001780001767983 */ /* 0x000ee20000300a00 */
[----:B------:R-:W-:-:S03]  /*adf0*/  IMAD.MOV.U32 R20, RZ, RZ, R128 ;  /* 0x000000ffff147224 */ /* 0x000fc600078e0080 */
[----:B------:R-:W4:Y:S01]  /*ae00*/  LDL.LU.64 R120, [R1+0x180] ;  /* 0x0001800001787983 */ /* 0x000f220000300a00 */
[----:B------:R-:W-:-:S03]  /*ae10*/  IMAD.MOV.U32 R21, RZ, RZ, R130 ;  /* 0x000000ffff157224 */ /* 0x000fc600078e0082 */
[----:B------:R-:W2:Y:S04]  /*ae20*/  LDL.LU.64 R122, [R1+0x188] ;  /* 0x00018800017a7983 */ /* 0x000ea80000300a00 */
[----:B------:R-:W3:Y:S04]  /*ae30*/  LDL.LU.64 R124, [R1+0x190] ;  /* 0x00019000017c7983 */ /* 0x000ee80000300a00 */
[----:B------:R-:W4:Y:S04]  /*ae40*/  LDL.LU.64 R126, [R1+0x198] ;  /* 0x00019800017e7983 */ /* 0x000f280000300a00 */
[----:B------:R-:W2:Y:S04]  /*ae50*/  LDL.LU.64 R128, [R1+0x1a0] ;  /* 0x0001a00001807983 */ /* 0x000ea80000300a00 */
[----:B------:R-:W3:Y:S01]  /*ae60*/  LDL.LU.64 R130, [R1+0x1a8] ;  /* 0x0001a80001827983 */ /* 0x000ee20000300a00 */
[----:B------:R-:W-:-:S02]  /*ae70*/  IMAD.MOV.U32 R17, RZ, RZ, R134 ;  /* 0x000000ffff117224 */ /* 0x000fc400078e0086 */
[----:B------:R-:W-:Y:S01]  /*ae80*/  IMAD.MOV.U32 R16, RZ, RZ, R132 ;  /* 0x000000ffff107224 */ /* 0x000fe200078e0084 */
[----:B---3--:R-:W-:Y:S04]  /*ae90*/  STL.64 [R1+0x10e8], R130 ;  /* 0x0010e88201007387 */ /* 0x008fe80000100a00 */
[----:B--2---:R-:W-:Y:S04]  /*aea0*/  STL.64 [R1+0x10e0], R128 ;  /* 0x0010e08001007387 */ /* 0x004fe80000100a00 */
[----:B----4-:R-:W-:Y:S04]  /*aeb0*/  STL.64 [R1+0x10d8], R126 ;  /* 0x0010d87e01007387 */ /* 0x010fe80000100a00 */
        /* <DEDUP_REMOVED lines=54> */
[----:B------:R-:W-:Y:S04]  /*b220*/  STL [R1+0xf20], R8 ;  /* 0x000f200801007387 */ /* 0x000fe80000100800 */
[----:B------:R-:W-:Y:S04]  /*b230*/  STL.64 [R1+0xf18], R6 ;  /* 0x000f180601007387 */ /* 0x000fe80000100a00 */
[----:B------:R0:W-:Y:S04]  /*b240*/  STL.64 [R1+0xf10], R4 ;  /* 0x000f100401007387 */ /* 0x0001e80000100a00 */
[----:B0-----:R-:W2:Y:S04]  /*b250*/  LDL.LU.64 R4, [R1+0x200] ;  /* 0x0002000001047983 */ /* 0x001ea80000300a00 */
[----:B------:R-:W2:Y:S04]  /*b260*/  LDL.LU.64 R6, [R1+0x208] ;  /* 0x0002080001067983 */ /* 0x000ea80000300a00 */
        /* <DEDUP_REMOVED lines=61> */
[----:B------:R-:W2:Y:S01]  /*b640*/  LDL.LU.64 R130, [R1+0x3f8] ;  /* 0x0003f80001827983 */ /* 0x000ea20000300a00 */
[----:B------:R-:W-:Y:S01]  /*b650*/  UMOV UR8, UR16 ;  /* 0x0000001000087c82 */ /* 0x000fe20008000000 */
[----:B------:R-:W-:Y:S01]  /*b660*/  UMOV UR9, UR17 ;  /* 0x0000001100097c82 */ /* 0x000fe20008000000 */
[----:B------:R-:W-:Y:S01]  /*b670*/  UMOV UR12, UR4 ;  /* 0x00000004000c7c82 */ /* 0x000fe20008000000 */
[----:B------:R-:W-:Y:S01]  /*b680*/  UMOV UR13, UR5 ;  /* 0x00000005000d7c82 */ /* 0x000fe20008000000 */
[----:B------:R-:W3:Y:S04]  /*b690*/  LDL.LU.64 R132, [R1+0x1b0] ;  /* 0x0001b00001847983 */ /* 0x000ee80000300a00 */
        /* <DEDUP_REMOVED lines=8> */
[----:B------:R-:W3:Y:S01]  /*b720*/  LDL.LU.64 R150, [R1+0x1f8] ;  /* 0x0001f80001967983 */ /* 0x000ee20000300a00 */
[----:B--2---:R-:W-:-:S06]  /*b730*/  WARPGROUP.ARRIVE ;  /* 0x00000000000079c5 */ /* 0x004fcc0000000000 */
[----:B------:R-:W-:Y:S03]  /*b740*/  HGMMA.64x256x16.F32 R4, gdesc[UR8].tnspA, R4, gsb0 ;  /* 0x23e00000080479f0 */ /* 0x000fe60008000804 */
[----:B------:R-:W-:Y:S02]  /*b750*/  WARPGROUP.DEPBAR.LE gsb0, 0x0 ;  /* 0x00008000000079c5 */ /* 0x000fe40000010000 */
[----:B------:R-:W-:-:S15]  /*b760*/  WARPGROUP.ARRIVE ;  /* 0x00000000000079c5 */ /* 0x000fde0000000000 */
[----:B------:R-:W-:-:S08]  /*b770*/  NOP ;  /* 0x0000000000007918 */ /* 0x000fd00000000000 */
[----:B------:R-:W-:Y:S03]  /*b780*/  HGMMA.64x256x16.F32 R4, gdesc[UR12].tnspA, R4, gsb0 ;  /* 0x23e000000c0479f0 */ /* 0x000fe60008000804 */
[----:B------:R-:W-:Y:S02]  /*b790*/  WARPGROUP.DEPBAR.LE gsb0, 0x0 ;  /* 0x00008000000079c5 */ /* 0x000fe40000010000 */
        /* <DEDUP_REMOVED lines=63> */
[----:B------:R0:W-:Y:S04]  /*bb90*/  STL.64 [R1+0x3f8], R130 ;  /* 0x0003f88201007387 */ /* 0x0001e80000100a00 */
[----:B0-----:R-:W3:Y:S04]  /*bba0*/  LDL.LU.64 R130, [R1+0x10e8] ;  /* 0x0010e80001827983 */ /* 0x001ee80000300a00 */
        /* <DEDUP_REMOVED lines=22> */
[----:B------:R-:W-:-:S03]  /*bd10*/  IMAD.MOV.U32 R194, RZ, RZ, R76 ;  /* 0x000000ffffc27224 */ /* 0x000fc600078e004c */
        /* <DEDUP_REMOVED lines=9> */
[----:B------:R-:W-:Y:S02]  /*bdb0*/  IMAD.MOV.U32 R189, RZ, RZ, R71 ;  /* 0x000000ffffbd7224 */ /* 0x000fe400078e0047 */
[----:B------:R-:W-:Y:S01]  /*bdc0*/  IMAD.MOV.U32 R188, RZ, RZ, R70 ;  /* 0x000000ffffbc7224 */ /* 0x000fe200078e0046 */
[----:B------:R-:W3:Y:S01]  /*bdd0*/  LDL.LU.64 R74, [R1+0x1008] ;  /* 0x00100800014a7983 */ /* 0x000ee20000300a00 */
[----:B------:R-:W-:Y:S02]  /*bde0*/  IMAD.MOV.U32 R187, RZ, RZ, R69 ;  /* 0x000000ffffbb7224 */ /* 0x000fe400078e0045 */
[----:B------:R-:W-:Y:S01]  /*bdf0*/  IMAD.MOV.U32 R186, RZ, RZ, R68 ;  /* 0x000000ffffba7224 */ /* 0x000fe200078e0044 */
[----:B------:R-:W3:Y:S01]  /*be00*/  LDL.LU.64 R72, [R1+0x1000] ;  /* 0x0010000001487983 */ /* 0x000ee20000300a00 */
[----:B------:R-:W-:Y:S02]  /*be10*/  IMAD.MOV.U32 R185, RZ, RZ, R67 ;  /* 0x000000ffffb97224 */ /* 0x000fe400078e0043 */
[----:B------:R-:W-:Y:S01]  /*be20*/  IMAD.MOV.U32 R184, RZ, RZ, R66 ;  /* 0x000000ffffb87224 */ /* 0x000fe200078e0042 */
[----:B------:R-:W3:Y:S01]  /*be30*/  LDL.LU.64 R70, [R1+0xff8] ;  /* 0x000ff80001467983 */ /* 0x000ee20000300a00 */
[----:B------:R-:W-:-:S02]  /*be40*/  IMAD.MOV.U32 R183, RZ, RZ, R65 ;  /* 0x000000ffffb77224 */ /* 0x000fc400078e0041 */
        /* <DEDUP_REMOVED lines=44> */
[----:B------:R-:W-:-:S03]  /*c110*/  IMAD.MOV.U32 R153, RZ, RZ, R34 ;  /* 0x000000ffff997224 */ /* 0x000fc600078e0022 */
[----:B------:R-:W3:Y:S01]  /*c120*/  LDL.LU.64 R38, [R1+0xf78] ;  /* 0x000f780001267983 */ /* 0x000ee20000300a00 */
[----:B------:R-:W-:-:S03]  /*c130*/  IMAD.MOV.U32 R152, RZ, RZ, R32 ;  /* 0x000000ffff987224 */ /* 0x000fc600078e0020 */
[----:B------:R-:W3:Y:S04]  /*c140*/  LDL.LU.64 R36, [R1+0xf70] ;  /* 0x000f700001247983 */ /* 0x000ee80000300a00 */
[----:B------:R-:W3:Y:S04]  /*c150*/  LDL.LU.64 R34, [R1+0xf68] ;  /* 0x000f680001227983 */ /* 0x000ee80000300a00 */
[----:B------:R-:W3:Y:S04]  /*c160*/  LDL.LU.64 R32, [R1+0xf60] ;  /* 0x000f600001207983 */ /* 0x000ee80000300a00 */
[----:B------:R-:W3:Y:S04]  /*c170*/  LDL.LU.64 R30, [R1+0xf58] ;  /* 0x000f5800011e7983 */ /* 0x000ee80000300a00 */
[----:B------:R-:W3:Y:S04]  /*c180*/  LDL.LU.64 R28, [R1+0xf50] ;  /* 0x000f5000011c7983 */ /* 0x000ee80000300a00 */
[----:B------:R-:W3:Y:S04]  /*c190*/  LDL.LU.64 R26, [R1+0xf48] ;  /* 0x000f4800011a7983 */ /* 0x000ee80000300a00 */
[----:B------:R-:W3:Y:S01]  /*c1a0*/  LDL.LU.64 R24, [R1+0xf40] ;  /* 0x000f400001187983 */ /* 0x000ee20000300a00 */
[----:B------:R-:W-:-:S03]  /*c1b0*/  UIADD3.64 UR16, UR4, 0x180, URZ ;  /* 0x0000018004107897 */ /* 0x000fc6000fffe03f */
[----:B------:R0:W5:Y:S01]  /*c1c0*/  LDL.LU.64 R20, [R1+0xf38] ;  /* 0x000f380001147983 */ /* 0x0001620000300a00 */
[----:B------:R-:W-:-:S03]  /*c1d0*/  UIADD3.64 UR4, UR4, 0x200, URZ ;  /* 0x0000020004047897 */ /* 0x000fc6000fffe03f */
[----:B------:R0:W5:Y:S04]  /*c1e0*/  LDL.LU.64 R16, [R1+0xf30] ;  /* 0x000f300001107983 */ /* 0x0001680000300a00 */
[----:B------:R-:W2:Y:S04]  /*c1f0*/  LDL.LU.64 R10, [R1+0xf28] ;  /* 0x000f2800010a7983 */ /* 0x000ea80000300a00 */
[----:B------:R-:W4:Y:S04]  /*c200*/  LDL.LU R8, [R1+0xf20] ;  /* 0x000f200001087983 */ /* 0x000f280000300800 */
[----:B------:R-:W4:Y:S04]  /*c210*/  LDL.LU.64 R6, [R1+0xf18] ;  /* 0x000f180001067983 */ /* 0x000f280000300a00 */
[----:B------:R0:W5:Y:S01]  /*c220*/  LDL.LU.64 R4, [R1+0xf10] ;  /* 0x000f100001047983 */ /* 0x0001620000300a00 */
[----:B---3--:R-:W-:-:S06]  /*c230*/  WARPGROUP.ARRIVE ;  /* 0x00000000000079c5 */ /* 0x008fcc0000000000 */
[----:B------:R-:W-:Y:S03]  /*c240*/  HGMMA.64x256x16.F32 R24, gdesc[UR16].tnspA, R24, gsb0 ;  /* 0x23e00000101879f0 */ /* 0x000fe60008000818 */
[----:B------:R-:W-:Y:S02]  /*c250*/  WARPGROUP.DEPBAR.LE gsb0, 0x0 ;  /* 0x00008000000079c5 */ /* 0x000fe40000010000 */
[----:B------:R-:W-:-:S15]  /*c260*/  WARPGROUP.ARRIVE ;  /* 0x00000000000079c5 */ /* 0x000fde0000000000 */
[----:B------:R-:W-:-:S08]  /*c270*/  NOP ;  /* 0x0000000000007918 */ /* 0x000fd00000000000 */
[----:B------:R-:W-:Y:S01]  /*c280*/  HGMMA.64x256x16.F32 R24, gdesc[UR4].tnspA, R24, gsb0 ;  /* 0x23e00000041879f0 */ /* 0x000fe20008000818 */
[----:B--2---:R-:W-:Y:S02]  /*c290*/  IMAD.MOV.U32 R9, RZ, RZ, R10 ;  /* 0x000000ffff097224 */ /* 0x004fe400078e000a */
[----:B------:R-:W-:Y:S02]  /*c2a0*/  IMAD.MOV.U32 R10, RZ, RZ, R11 ;  /* 0x000000ffff0a7224 */ /* 0x000fe400078e000b */
[----:B------:R-:W-:Y:S02]  /*c2b0*/  IMAD.MOV.U32 R11, RZ, RZ, R229 ;  /* 0x000000ffff0b7224 */ /* 0x000fe400078e00e5 */
[----:B------:R-:W-:-:S04]  /*c2c0*/  IMAD.WIDE R10, R195, 0x2, R10 ;  /* 0x00000002c30a7825 */ /* 0x000fc800078e020a */
[----:B------:R-:W-:Y:S01]  /*c2d0*/  IMAD.MOV.U32 R229, RZ, RZ, R11 ;  /* 0x000000ffffe57224 */ /* 0x000fe200078e000b */
[----:B------:R-:W-:Y:S02]  /*c2e0*/  WARPGROUP.DEPBAR.LE gsb0, 0x0 ;  /* 0x00008000000079c5 */ /* 0x000fe40000010000 */
[----:B------:R-:W-:Y:S04]  /*c2f0*/  STL.64 [R1], R24 ;  /* 0x0000001801007387 */ /* 0x000fe80000100a00 */
        /* <DEDUP_REMOVED lines=62> */
[----:B------:R1:W-:Y:S01]  /*c6e0*/  STL.64 [R1+0x1f8], R150 ;  /* 0x0001f89601007387 */ /* 0x0003e20000100a00 */
[----:B------:R-:W-:-:S02]  /*c6f0*/  IMAD.MOV.U32 R15, RZ, RZ, R134 ;  /* 0x000000ffff0f7224 */ /* 0x000fc400078e0086 */
[----:B------:R-:W-:Y:S01]  /*c700*/  IMAD.MOV.U32 R14, RZ, RZ, R132 ;  /* 0x000000ffff0e7224 */ /* 0x000fe200078e0084 */
[----:B-1----:R-:W2:Y:S04]  /*c710*/  LDL.LU.64 R150, [R1+0xf08] ;  /* 0x000f080001967983 */ /* 0x002ea80000300a00 */
[----:B------:R-:W2:Y:S04]  /*c720*/  LDL.LU.64 R148, [R1+0xf00] ;  /* 0x000f000001947983 */ /* 0x000ea80000300a00 */
[----:B------:R-:W2:Y:S04]  /*c730*/  LDL.LU.64 R146, [R1+0xef8] ;  /* 0x000ef80001927983 */ /* 0x000ea80000300a00 */
[----:B------:R-:W2:Y:S04]  /*c740*/  LDL.LU.64 R144, [R1+0xef0] ;  /* 0x000ef00001907983 */ /* 0x000ea80000300a00 */
[----:B------:R-:W2:Y:S04]  /*c750*/  LDL.LU.64 R142, [R1+0xee8] ;  /* 0x000ee800018e7983 */ /* 0x000ea80000300a00 */
[----:B------:R-:W2:Y:S01]  /*c760*/  LDL.LU.64 R140, [R1+0xee0] ;  /* 0x000ee000018c7983 */ /* 0x000ea20000300a00 */
[----:B------:R-:W-:-:S03]  /*c770*/  IMAD.MOV.U32 R19, RZ, RZ, R130 ;  /* 0x000000ffff137224 */ /* 0x000fc600078e0082 */
[----:B------:R-:W2:Y:S01]  /*c780*/  LDL.LU.64 R138, [R1+0xed8] ;  /* 0x000ed800018a7983 */ /* 0x000ea20000300a00 */
[----:B------:R-:W-:-:S03]  /*c790*/  IMAD.MOV.U32 R18, RZ, RZ, R128 ;  /* 0x000000ffff127224 */ /* 0x000fc600078e0080 */
[----:B------:R-:W2:Y:S01]  /*c7a0*/  LDL.LU.64 R136, [R1+0xed0] ;  /* 0x000ed00001887983 */ /* 0x000ea20000300a00 */
[----:B------:R-:W-:-:S03]  /*c7b0*/  IMAD.MOV.U32 R23, RZ, RZ, R126 ;  /* 0x000000ffff177224 */ /* 0x000fc600078e007e */
[----:B------:R-:W2:Y:S01]  /*c7c0*/  LDL.LU.64 R134, [R1+0xec8] ;  /* 0x000ec80001867983 */ /* 0x000ea20000300a00 */
[----:B------:R-:W-:-:S03]  /*c7d0*/  IMAD.MOV.U32 R22, RZ, RZ, R124 ;  /* 0x000000ffff167224 */ /* 0x000fc600078e007c */
        /* <DEDUP_REMOVED lines=55> */
[----:B------:R1:W-:Y:S01]  /*cb50*/  STL [R1+0x69c], R10 ;  /* 0x00069c0a01007387 */ /* 0x0003e20000100800 */
[----:B----4-:R-:W-:-:S03]  /*cb60*/  IMAD.MOV.U32 R11, RZ, RZ, R8 ;  /* 0x000000ffff0b7224 */ /* 0x010fc600078e0008 */
[----:B------:R-:W3:Y:S01]  /*cb70*/  LDL.LU R8, [R1+0xd0c] ;  /* 0x000d0c0001087983 */ /* 0x000ee20000300800 */
[----:B-1----:R-:W-:Y:S02]  /*cb80*/  IMAD.MOV.U32 R10, RZ, RZ, R11 ;  /* 0x000000ffff0a7224 */ /* 0x002fe400078e000b */
[----:B------:R-:W-:Y:S02]  /*cb90*/  IMAD.MOV.U32 R11, RZ, RZ, R231 ;  /* 0x000000ffff0b7224 */ /* 0x000fe400078e00e7 */
[----:B------:R-:W-:-:S04]  /*cba0*/  IMAD.WIDE R10, R195, 0x2, R10 ;  /* 0x00000002c30a7825 */ /* 0x000fc800078e020a */
[----:B------:R-:W-:Y:S01]  /*cbb0*/  IMAD.MOV.U32 R231, RZ, RZ, R11 ;  /* 0x000000ffffe77224 */ /* 0x000fe200078e000b */
[----:B------:R1:W-:Y:S01]  /*cbc0*/  STL [R1+0x6a0], R10 ;  /* 0x0006a00a01007387 */ /* 0x0003e20000100800 */
[----:B------:R-:W-:-:S03]  /*cbd0*/  IMAD.MOV.U32 R11, RZ, RZ, R225 ;  /* 0x000000ffff0b7224 */ /* 0x000fc600078e00e1 */
[----:B------:R-:W4:Y:S01]  /*cbe0*/  LDL.LU R225, [R1+0xd08] ;  /* 0x000d080001e17983 */ /* 0x000f220000300800 */
[----:B-1----:R-:W-:Y:S02]  /*cbf0*/  IMAD.MOV.U32 R10, RZ, RZ, R11 ;  /* 0x000000ffff0a7224 */ /* 0x002fe400078e000b */
[----:B------:R-:W-:Y:S02]  /*cc00*/  IMAD.MOV.U32 R11, RZ, RZ, R233 ;  /* 0x000000ffff0b7224 */ /* 0x000fe400078e00e9 */
[----:B------:R-:W-:-:S04]  /*cc10*/  IMAD.WIDE R10, R195, 0x2, R10 ;  /* 0x00000002c30a7825 */ /* 0x000fc800078e020a */
[----:B------:R-:W-:Y:S01]  /*cc20*/  IMAD.MOV.U32 R233, RZ, RZ, R11 ;  /* 0x000000ffffe97224 */ /* 0x000fe200078e000b */
[----:B------:R1:W-:Y:S01]  /*cc30*/  STL [R1+0x6a4], R10 ;  /* 0x0006a40a01007387 */ /* 0x0003e20000100800 */
[----:B------:R-:W-:-:S03]  /*cc40*/  IMAD.MOV.U32 R11, RZ, RZ, R222 ;  /* 0x000000ffff0b7224 */ /* 0x000fc600078e00de */
[----:B------:R-:W2:Y:S01]  /*cc50*/  LDL.LU R222, [R1+0xd04] ;  /* 0x000d040001de7983 */ /* 0x000ea20000300800 */
        /* <DEDUP_REMOVED lines=28> */
[----:B------:R-:W-:Y:S02]  /*ce20*/  IMAD.MOV.U32 R12, RZ, RZ, R228 ;  /* 0x000000ffff0c7224 */ /* 0x000fe400078e00e4 */
[----:B------:R-:W-:Y:S02]  /*ce30*/  IMAD.MOV.U32 R13, RZ, RZ, R197 ;  /* 0x000000ffff0d7224 */ /* 0x000fe400078e00c5 */
[----:B------:R-:W-:-:S04]  /*ce40*/  IMAD.WIDE R12, R195, 0x2, R12 ;  /* 0x00000002c30c7825 */ /* 0x000fc800078e020c */
[----:B------:R-:W-:Y:S02]  /*ce50*/  IMAD.MOV.U32 R228, RZ, RZ, R12 ;  /* 0x000000ffffe47224 */ /* 0x000fe400078e000c */
[----:B------:R-:W-:Y:S02]  /*ce60*/  IMAD.MOV.U32 R197, RZ, RZ, R13 ;  /* 0x000000ffffc57224 */ /* 0x000fe400078e000d */
[----:B-1----:R-:W-:Y:S02]  /*ce70*/  IMAD.MOV.U32 R10, RZ, RZ, R11 ;  /* 0x000000ffff0a7224 */ /* 0x002fe400078e000b */
[----:B------:R-:W-:Y:S02]  /*ce80*/  IMAD.MOV.U32 R12, RZ, RZ, R230 ;  /* 0x000000ffff0c7224 */ /* 0x000fe400078e00e6 */
[----:B------:R-:W-:Y:S02]  /*ce90*/  IMAD.MOV.U32 R13, RZ, RZ, R198 ;  /* 0x000000ffff0d7224 */ /* 0x000fe400078e00c6 */
[----:B------:R-:W-:-:S02]  /*cea0*/  IMAD.MOV.U32 R11, RZ, RZ, R243 ;  /* 0x000000ffff0b7224 */ /* 0x000fc400078e00f3 */
[----:B------:R-:W-:-:S04]  /*ceb0*/  IMAD.WIDE R12, R195, 0x2, R12 ;  /* 0x00000002c30c7825 */ /* 0x000fc800078e020c */
[----:B------:R-:W-:-:S04]  /*cec0*/  IMAD.WIDE R10, R195, 0x2, R10 ;  /* 0x00000002c30a7825 */ /* 0x000fc800078e020a */
[----:B------:R-:W-:Y:S01]  /*ced0*/  IMAD.MOV.U32 R230, RZ, RZ, R12 ;  /* 0x000000ffffe67224 */ /* 0x000fe200078e000c */
[----:B------:R1:W-:Y:S01]  /*cee0*/  STL [R1+0x6b8], R10 ;  /* 0x0006b80a01007387 */ /* 0x0003e20000100800 */
[----:B------:R-:W-:Y:S02]  /*cef0*/  IMAD.MOV.U32 R198, RZ, RZ, R13 ;  /* 0x000000ffffc67224 */ /* 0x000fe400078e000d */
[----:B------:R-:W-:Y:S02]  /*cf00*/  IMAD.MOV.U32 R12, RZ, RZ, R232 ;  /* 0x000000ffff0c7224 */ /* 0x000fe400078e00e8 */
[----:B------:R-:W-:Y:S02]  /*cf10*/  IMAD.MOV.U32 R13, RZ, RZ, R199 ;  /* 0x000000ffff0d7224 */ /* 0x000fe400078e00c7 */
[----:B------:R-:W-:Y:S02]  /*cf20*/  IMAD.MOV.U32 R243, RZ, RZ, R11 ;  /* 0x000000fffff37224 */ /* 0x000fe400078e000b */
[----:B------:R-:W-:-:S04]  /*cf30*/  IMAD.WIDE R12, R195, 0x2, R12 ;  /* 0x00000002c30c7825 */ /* 0x000fc800078e020c */
[----:B------:R-:W-:Y:S02]  /*cf40*/  IMAD.MOV.U32 R11, RZ, RZ, R214 ;  /* 0x000000ffff0b7224 */ /* 0x000fe400078e00d6 */
[----:B------:R-:W-:Y:S01]  /*cf50*/  IMAD.MOV.U32 R232, RZ, RZ, R12 ;  /* 0x000000ffffe87224 */ /* 0x000fe200078e000c */
[----:B------:R-:W4:Y:S01]  /*cf60*/  LDL.LU R214, [R1+0xcf0] ;  /* 0x000cf00001d67983 */ /* 0x000f220000300800 */
[----:B-1----:R-:W-:Y:S02]  /*cf70*/  IMAD.MOV.U32 R10, RZ, RZ, R11 ;  /* 0x000000ffff0a7224 */ /* 0x002fe400078e000b */
[----:B------:R-:W-:Y:S02]  /*cf80*/  IMAD.MOV.U32 R11, RZ, RZ, R245 ;  /* 0x000000ffff0b7224 */ /* 0x000fe400078e00f5 */
[----:B------:R-:W-:Y:S02]  /*cf90*/  IMAD.MOV.U32 R199, RZ, RZ, R13 ;  /* 0x000000ffffc77224 */ /* 0x000fe400078e000d */
[----:B------:R-:W-:-:S02]  /*cfa0*/  IMAD.MOV.U32 R12, RZ, RZ, R234 ;  /* 0x000000ffff0c7224 */ /* 0x000fc400078e00ea */
[----:B------:R-:W-:Y:S02]  /*cfb0*/  IMAD.MOV.U32 R13, RZ, RZ, R200 ;  /* 0x000000ffff0d7224 */ /* 0x000fe400078e00c8 */
[----:B------:R-:W-:-:S04]  /*cfc0*/  IMAD.WIDE R10, R195, 0x2, R10 ;  /* 0x00000002c30a7825 */ /* 0x000fc800078e020a */
[----:B------:R-:W-:Y:S01]  /*cfd0*/  IMAD.WIDE R12, R195, 0x2, R12 ;  /* 0x00000002c30c7825 */ /* 0x000fe200078e020c */
[----:B------:R1:W-:Y:S03]  /*cfe0*/  STL [R1+0x6bc], R10 ;  /* 0x0006bc0a01007387 */ /* 0x0003e60000100800 */
[----:B------:R-:W-:Y:S02]  /*cff0*/  IMAD.MOV.U32 R245, RZ, RZ, R11 ;  /* 0x000000fffff57224 */ /* 0x000fe400078e000b */
[----:B------:R-:W-:Y:S02]  /*d000*/  IMAD.MOV.U32 R234, RZ, RZ, R12 ;  /* 0x000000ffffea7224 */ /* 0x000fe400078e000c */
[----:B------:R-:W-:Y:S02]  /*d010*/  IMAD.MOV.U32 R200, RZ, RZ, R13 ;  /* 0x000000ffffc87224 */ /* 0x000fe400078e000d */
[----:B------:R-:W-:-:S02]  /*d020*/  IMAD.MOV.U32 R12, RZ, RZ, R236 ;  /* 0x000000ffff0c7224 */ /* 0x000fc400078e00ec */
[----:B------:R-:W-:Y:S02]  /*d030*/  IMAD.MOV.U32 R11, RZ, RZ, R3 ;  /* 0x000000ffff0b7224 */ /* 0x000fe400078e0003 */
[----:B------:R-:W-:Y:S01]  /*d040*/  IMAD.MOV.U32 R13, RZ, RZ, R201 ;  /* 0x000000ffff0d7224 */ /* 0x000fe200078e00c9 */
[----:B------:R-:W4:Y:S01]  /*d050*/  LDL.LU R3, [R1+0xcec] ;  /* 0x000cec0001037983 */ /* 0x000f220000300800 */
[----:B-1----:R-:W-:Y:S02]  /*d060*/  IMAD.MOV.U32 R10, RZ, RZ, R11 ;  /* 0x000000ffff0a7224 */ /* 0x002fe400078e000b */
[----:B------:R-:W-:Y:S02]  /*d070*/  IMAD.MOV.U32 R11, RZ, RZ, R247 ;  /* 0x000000ffff0b7224 */ /* 0x000fe400078e00f7 */
[----:B------:R-:W-:-:S04]  /*d080*/  IMAD.WIDE R12, R195, 0x2, R12 ;  /* 0x00000002c30c7825 */ /* 0x000fc800078e020c */
[----:B------:R-:W-:-:S04]  /*d090*/  IMAD.WIDE R10, R195, 0x2, R10 ;  /* 0x00000002c30a7825 */ /* 0x000fc800078e020a */
[----:B------:R-:W-:Y:S02]  /*d0a0*/  IMAD.MOV.U32 R236, RZ, RZ, R12 ;  /* 0x000000ffffec7224 */ /* 0x000fe400078e000c */
[----:B------:R-:W-:Y:S02]  /*d0b0*/  IMAD.MOV.U32 R201, RZ, RZ, R13 ;  /* 0x000000ffffc97224 */ /* 0x000fe400078e000d */
[----:B------:R-:W-:Y:S02]  /*d0c0*/  IMAD.MOV.U32 R12, RZ, RZ, R238 ;  /* 0x000000ffff0c7224 */ /* 0x000fe400078e00ee */
[----:B------:R-:W-:Y:S01]  /*d0d0*/  IMAD.MOV.U32 R13, RZ, RZ, R202 ;  /* 0x000000ffff0d7224 */ /* 0x000fe200078e00ca */
[----:B------:R1:W-:Y:S01]  /*d0e0*/  STL [R1+0x6c0], R10 ;  /* 0x0006c00a01007387 */ /* 0x0003e20000100800 */
[----:B------:R-:W-:Y:S02]  /*d0f0*/  IMAD.MOV.U32 R247, RZ, RZ, R11 ;  /* 0x000000fffff77224 */ /* 0x000fe400078e000b */
[----:B------:R-:W-:-:S04]  /*d100*/  IMAD.WIDE R12, R195, 0x2, R12 ;  /* 0x00000002c30c7825 */ /* 0x000fc800078e020c */
[----:B------:R-:W-:Y:S02]  /*d110*/  IMAD.MOV.U32 R238, RZ, RZ, R12 ;  /* 0x000000ffffee7224 */ /* 0x000fe400078e000c */
[----:B------:R-:W-:Y:S02]  /*d120*/  IMAD.MOV.U32 R11, RZ, RZ, R219 ;  /* 0x000000ffff0b7224 */ /* 0x000fe400078e00db */
[----:B------:R-:W-:Y:S01]  /*d130*/  IMAD.MOV.U32 R202, RZ, RZ, R13 ;  /* 0x000000ffffca7224 */ /* 0x000fe200078e000d */
[----:B------:R-:W4:Y:S01]  /*d140*/  LDL.LU R219, [R1+0xce8] ;  /* 0x000ce80001db7983 */ /* 0x000f220000300800 */
[----:B-1----:R-:W-:Y:S02]  /*d150*/  IMAD.MOV.U32 R10, RZ, RZ, R11 ;  /* 0x000000ffff0a7224 */ /* 0x002fe400078e000b */
[----:B------:R-:W-:Y:S02]  /*d160*/  IMAD.MOV.U32 R12, RZ, RZ, R240 ;  /* 0x000000ffff0c7224 */ /* 0x000fe400078e00f0 */
[----:B------:R-:W-:-:S02]  /*d170*/  IMAD.MOV.U32 R13, RZ, RZ, R203 ;  /* 0x000000ffff0d7224 */ /* 0x000fc400078e00cb */
[----:B------:R-:W-:Y:S02]  /*d180*/  IMAD.MOV.U32 R11, RZ, RZ, R249 ;  /* 0x000000ffff0b7224 */ /* 0x000fe400078e00f9 */
        /* <DEDUP_REMOVED lines=24> */
[----:B-1----:R-:W-:Y:S02]  /*d310*/  IMAD.MOV.U32 R10, RZ, RZ, R215 ;  /* 0x000000ffff0a7224 */ /* 0x002fe400078e00d7 */
[----:B------:R-:W-:Y:S01]  /*d320*/  IMAD.MOV.U32 R11, RZ, RZ, R224 ;  /* 0x000000ffff0b7224 */ /* 0x000fe200078e00e0 */
[----:B------:R-:W4:Y:S01]  /*d330*/  LDL.LU R215, [R1+0xce0] ;  /* 0x000ce00001d77983 */ /* 0x000f220000300800 */
[----:B------:R-:W-:-:S03]  /*d340*/  IMAD.MOV.U32 R13, RZ, RZ, R206 ;  /* 0x000000ffff0d7224 */ /* 0x000fc600078e00ce */
[-C--:B------:R-:W-:Y:S01]  /*d350*/  LOP3.LUT R11, R11, R10.reuse, RZ, 0x3c, !PT ;  /* 0x0000000a0b0b7212 */ /* 0x080fe200078e3cff */
[----:B------:R-:W-:Y:S01]  /*d360*/  IMAD.WIDE R12, R195, 0x2, R12 ;  /* 0x00000002c30c7825 */ /* 0x000fe200078e020c */
[----:B------:R-:W4:Y:S02]  /*d370*/  LDL.LU R224, [R1+0xcdc] ;  /* 0x000cdc0001e07983 */ /* 0x000f240000300800 */
[C---:B------:R-:W-:Y:S01]  /*d380*/  LOP3.LUT R10, R11.reuse, R10, RZ, 0x3c, !PT ;  /* 0x0000000a0b0a7212 */ /* 0x040fe200078e3cff */
[----:B------:R-:W-:Y:S02]  /*d390*/  IMAD.MOV.U32 R246, RZ, RZ, R12 ;  /* 0x000000fffff67224 */ /* 0x000fe400078e000c */
[----:B------:R-:W-:Y:S02]  /*d3a0*/  IMAD.MOV.U32 R206, RZ, RZ, R13 ;  /* 0x000000ffffce7224 */ /* 0x000fe400078e000d */
[----:B------:R-:W-:Y:S02]  /*d3b0*/  IMAD.MOV.U32 R12, RZ, RZ, R248 ;  /* 0x000000ffff0c7224 */ /* 0x000fe400078e00f8 */
[----:B------:R-:W-:Y:S01]  /*d3c0*/  IMAD.MOV.U32 R13, RZ, RZ, R207 ;  /* 0x000000ffff0d7224 */ /* 0x000fe200078e00cf */
[----:B------:R-:W-:Y:S01]  /*d3d0*/  LOP3.LUT R11, R11, R10, RZ, 0x3c, !PT ;  /* 0x0000000a0b0b7212 */ /* 0x000fe200078e3cff */
[----:B------:R-:W-:-:S04]  /*d3e0*/  IMAD.WIDE R12, R195, 0x2, R12 ;  /* 0x00000002c30c7825 */ /* 0x000fc800078e020c */
[----:B------:R-:W-:-:S04]  /*d3f0*/  IMAD.WIDE R10, R195, 0x2, R10 ;  /* 0x00000002c30a7825 */ /* 0x000fc800078e020a */
[----:B------:R-:W-:Y:S02]  /*d400*/  IMAD.MOV.U32 R248, RZ, RZ, R12 ;  /* 0x000000fffff87224 */ /* 0x000fe400078e000c */
[----:B------:R-:W-:Y:S02]  /*d410*/  IMAD.MOV.U32 R207, RZ, RZ, R13 ;  /* 0x000000ffffcf7224 */ /* 0x000fe400078e000d */
[----:B------:R-:W-:Y:S02]  /*d420*/  IMAD.MOV.U32 R12, RZ, RZ, R250 ;  /* 0x000000ffff0c7224 */ /* 0x000fe400078e00fa */
[----:B------:R-:W-:Y:S01]  /*d430*/  IMAD.MOV.U32 R13, RZ, RZ, R208 ;  /* 0x000000ffff0d7224 */ /* 0x000fe200078e00d0 */
[----:B------:R1:W-:Y:S01]  /*d440*/  STL [R1+0x6cc], R10 ;  /* 0x0006cc0a01007387 */ /* 0x0003e20000100800 */
[----:B------:R-:W-:-:S03]  /*d450*/  IMAD.WIDE R12, R195, 0x2, R12 ;  /* 0x00000002c30c7825 */ /* 0x000fc600078e020c */
[----:B------:R0:W-:Y:S01]  /*d460*/  STL [R1+0x600], R11 ;  /* 0x0006000b01007387 */ /* 0x0001e20000100800 */
[----:B------:R-:W-:Y:S02]  /*d470*/  IMAD.MOV.U32 R250, RZ, RZ, R12 ;  /* 0x000000fffffa7224 */ /* 0x000fe400078e000c */
[----:B------:R-:W-:Y:S02]  /*d480*/  IMAD.MOV.U32 R208, RZ, RZ, R13 ;  /* 0x000000ffffd07224 */ /* 0x000fe400078e000d */
[----:B-1----:R-:W-:Y:S02]  /*d490*/  IMAD.MOV.U32 R10, RZ, RZ, R223 ;  /* 0x000000ffff0a7224 */ /* 0x002fe400078e00df */
[----:B0-----:R-:W-:Y:S01]  /*d4a0*/  IMAD.MOV.U32 R11, RZ, RZ, R220 ;  /* 0x000000ffff0b7224 */ /* 0x001fe200078e00dc */
[----:B------:R-:W4:Y:S01]  /*d4b0*/  LDL.LU R223, [R1+0xcd8] ;  /* 0x000cd80001df7983 */ /* 0x000f220000300800 */
[----:B------:R-:W-:Y:S02]  /*d4c0*/  IMAD.MOV.U32 R12, RZ, RZ, R252 ;  /* 0x000000ffff0c7224 */ /* 0x000fe400078e00fc */
[----:B------:R-:W-:Y:S01]  /*d4d0*/  IMAD.MOV.U32 R13, RZ, RZ, R209 ;  /* 0x000000ffff0d7224 */ /* 0x000fe200078e00d1 */
[----:B------:R-:W4:Y:S01]  /*d4e0*/  LDL.LU R220, [R1+0xcd4] ;  /* 0x000cd40001dc7983 */ /* 0x000f220000300800 */
[----:B------:R-:W-:Y:S01]  /*d4f0*/  LOP3.LUT R11, R11, R10, RZ, 0x3c, !PT ;  /* 0x0000000a0b0b7212 */ /* 0x000fe200078e3cff */
[----:B------:R-:W-:-:S03]  /*d500*/  IMAD.WIDE R12, R195, 0x2, R12 ;  /* 0x00000002c30c7825 */ /* 0x000fc600078e020c */
[C---:B------:R-:W-:Y:S01]  /*d510*/  LOP3.LUT R10, R11.reuse, R10, RZ, 0x3c, !PT ;  /* 0x0000000a0b0a7212 */ /* 0x040fe200078e3cff */
[----:B------:R-:W-:Y:S02]  /*d520*/  IMAD.MOV.U32 R252, RZ, RZ, R12 ;  /* 0x000000fffffc7224 */ /* 0x000fe400078e000c */
[----:B------:R-:W-:Y:S01]  /*d530*/  IMAD.MOV.U32 R209, RZ, RZ, R13 ;  /* 0x000000ffffd17224 */ /* 0x000fe200078e000d */
[----:B------:R-:W-:Y:S01]  /*d540*/  LOP3.LUT R11, R11, R10, RZ, 0x3c, !PT ;  /* 0x0000000a0b0b7212 */ /* 0x000fe200078e3cff */
[----:B------:R-:W-:Y:S02]  /*d550*/  IMAD.MOV.U32 R12, RZ, RZ, R216 ;  /* 0x000000ffff0c7224 */ /* 0x000fe400078e00d8 */
[----:B------:R-:W-:Y:S01]  /*d560*/  IMAD.MOV.U32 R13, RZ, RZ, R210 ;  /* 0x000000ffff0d7224 */ /* 0x000fe200078e00d2 */
[----:B------:R-:W4:Y:S01]  /*d570*/  LDL.LU R216, [R1+0xcd0] ;  /* 0x000cd00001d87983 */ /* 0x000f220000300800 */
[----:B------:R-:W-:-:S04]  /*d580*/  IMAD.WIDE R10, R195, 0x2, R10 ;  /* 0x00000002c30a7825 */ /* 0x000fc800078e020a */
[----:B------:R-:W-:-:S05]  /*d590*/  IMAD.WIDE R12, R195, 0x2, R12 ;  /* 0x00000002c30c7825 */ /* 0x000fca00078e020c */
[----:B------:R0:W-:Y:S04]  /*d5a0*/  STL [R1+0x604], R12 ;  /* 0x0006040c01007387 */ /* 0x0001e80000100800 */
[----:B------:R1:W-:Y:S04]  /*d5b0*/  STL [R1+0x6d0], R10 ;  /* 0x0006d00a01007387 */ /* 0x0003e80000100800 */
[----:B------:R3:W-:Y:S01]  /*d5c0*/  STL [R1+0x608], R11 ;  /* 0x0006080b01007387 */ /* 0x0007e20000100800 */
[----:B0-----:R-:W-:Y:S02]  /*d5d0*/  IMAD.MOV.U32 R12, RZ, RZ, R226 ;  /* 0x000000ffff0c7224 */ /* 0x001fe400078e00e2 */
[----:B-1----:R-:W-:-:S02]  /*d5e0*/  IMAD.MOV.U32 R10, RZ, RZ, R221 ;  /* 0x000000ffff0a7224 */ /* 0x002fc400078e00dd */
[----:B---3--:R-:W-:Y:S01]  /*d5f0*/  IMAD.MOV.U32 R11, RZ, RZ, R2 ;  /* 0x000000ffff0b7224 */ /* 0x008fe200078e0002 */
[----:B------:R-:W3:Y:S04]  /*d600*/  LDL.LU R221, [R1+0xccc] ;  /* 0x000ccc0001dd7983 */ /* 0x000ee80000300800 */
[----:B------:R-:W3:Y:S01]  /*d610*/  LDL.LU R2, [R1+0xcc8] ;  /* 0x000cc80001027983 */ /* 0x000ee20000300800 */
[----:B------:R-:W-:-:S03]  /*d620*/  LOP3.LUT R11, R11, R10, RZ, 0x3c, !PT ;  /* 0x0000000a0b0b7212 */ /* 0x000fc600078e3cff */
[----:B------:R-:W3:Y:S01]  /*d630*/  LDL.LU R226, [R1+0xcc4] ;  /* 0x000cc40001e27983 */ /* 0x000ee20000300800 */
[----:B------:R-:W-:Y:S01]  /*d640*/  IMAD.MOV.U32 R210, RZ, RZ, R13 ;  /* 0x000000ffffd27224 */ /* 0x000fe200078e000d */
[----:B------:R-:W-:Y:S01]  /*d650*/  LOP3.LUT R10, R11, R10, RZ, 0x3c, !PT ;  /* 0x0000000a0b0a7212 */ /* 0x000fe200078e3cff */
[----:B------:R-:W-:-:S03]  /*d660*/  IMAD.MOV.U32 R13, RZ, RZ, R211 ;  /* 0x000000ffff0d7224 */ /* 0x000fc600078e00d3 */
[----:B------:R-:W-:Y:S01]  /*d670*/  LOP3.LUT R11, R11, R10, RZ, 0x3c, !PT ;  /* 0x0000000a0b0b7212 */ /* 0x000fe200078e3cff */
[----:B------:R-:W-:-:S04]  /*d680*/  IMAD.WIDE R12, R195, 0x2, R12 ;  /* 0x00000002c30c7825 */ /* 0x000fc800078e020c */
[----:B------:R-:W-:Y:S01]  /*d690*/  IMAD.WIDE R10, R195, 0x2, R10 ;  /* 0x00000002c30a7825 */ /* 0x000fe200078e020a */
[----:B------:R0:W-:Y:S03]  /*d6a0*/  STL [R1+0x60c], R12 ;  /* 0x00060c0c01007387 */ /* 0x0001e60000100800 */
[----:B------:R-:W-:Y:S01]  /*d6b0*/  IMAD.MOV.U32 R211, RZ, RZ, R13 ;  /* 0x000000ffffd37224 */ /* 0x000fe200078e000d */
[----:B------:R1:W-:Y:S01]  /*d6c0*/  STL [R1+0x6d4], R10 ;  /* 0x0006d40a01007387 */ /* 0x0003e20000100800 */
[----:B0-----:R-:W-:Y:S02]  /*d6d0*/  IMAD.MOV.U32 R12, RZ, RZ, R7 ;  /* 0x000000ffff0c7224 */ /* 0x001fe400078e0007 */
[----:B------:R-:W-:Y:S01]  /*d6e0*/  IMAD.MOV.U32 R13, RZ, RZ, R212 ;  /* 0x000000ffff0d7224 */ /* 0x000fe200078e00d4 */
[----:B------:R0:W-:Y:S01]  /*d6f0*/  STL [R1+0x610], R11 ;  /* 0x0006100b01007387 */ /* 0x0001e20000100800 */
[----:B-1----:R-:W-:-:S02]  /*d700*/  IMAD.MOV.U32 R10, RZ, RZ, R217 ;  /* 0x000000ffff0a7224 */ /* 0x002fc400078e00d9 */
[----:B------:R-:W-:Y:S01]  /*d710*/  IMAD.WIDE R12, R195, 0x2, R12 ;  /* 0x00000002c30c7825 */ /* 0x000fe200078e020c */
[----:B------:R-:W3:Y:S03]  /*d720*/  LDL.LU R217, [R1+0xcc0] ;  /* 0x000cc00001d97983 */ /* 0x000ee60000300800 */
[----:B0-----:R-:W-:Y:S02]  /*d730*/  IMAD.MOV.U32 R11, RZ, RZ, R8 ;  /* 0x000000ffff0b7224 */ /* 0x001fe400078e0008 */
[----:B------:R-:W3:Y:S04]  /*d740*/  LDL.LU R8, [R1+0xcbc] ;  /* 0x000cbc0001087983 */ /* 0x000ee80000300800 */
[----:B------:R-:W3:Y:S04]  /*d750*/  LDL.LU R7, [R1+0xcb8] ;  /* 0x000cb80001077983 */ /* 0x000ee80000300800 */
[----:B------:R2:W-:Y:S02]  /*d760*/  STL [R1+0x614], R12 ;  /* 0x0006140c01007387 */ /* 0x0005e40000100800 */
[----:B--2---:R-:W-:-:S02]  /*d770*/  IMAD.MOV.U32 R12, RZ, RZ, R227 ;  /* 0x000000ffff0c7224 */ /* 0x004fc400078e00e3 */
[----:B------:R-:W2:Y:S01]  /*d780*/  LDL.LU R227, [R1+0xcb4] ;  /* 0x000cb40001e37983 */ /* 0x000ea20000300800 */
[----:B------:R-:W-:-:S04]  /*d790*/  LOP3.LUT R11, R11, R10, RZ, 0x3c, !PT ;  /* 0x0000000a0b0b7212 */ /* 0x000fc800078e3cff */
[----:B------:R-:W-:-:S04]  /*d7a0*/  LOP3.LUT R10, R11, R10, RZ, 0x3c, !PT ;  /* 0x0000000a0b0a7212 */ /* 0x000fc800078e3cff */
[----:B------:R-:W-:Y:S01]  /*d7b0*/  LOP3.LUT R11, R11, R10, RZ, 0x3c, !PT ;  /* 0x0000000a0b0b7212 */ /* 0x000fe200078e3cff */
[----:B------:R-:W-:Y:S02]  /*d7c0*/  IMAD.MOV.U32 R212, RZ, RZ, R13 ;  /* 0x000000ffffd47224 */ /* 0x000fe400078e000d */
[----:B------:R-:W-:-:S04]  /*d7d0*/  IMAD.WIDE R10, R195, 0x2, R10 ;  /* 0x00000002c30a7825 */ /* 0x000fc800078e020a */
[----:B------:R-:W-:Y:S02]  /*d7e0*/  IMAD.MOV.U32 R13, RZ, RZ, R218 ;  /* 0x000000ffff0d7224 */ /* 0x000fe400078e00da */
[----:B------:R-:W2:Y:S04]  /*d7f0*/  LDL.LU R218, [R1+0xcb0] ;  /* 0x000cb00001da7983 */ /* 0x000ea80000300800 */
[----:B------:R0:W-:Y:S04]  /*d800*/  STL [R1+0x6d8], R10 ;  /* 0x0006d80a01007387 */ /* 0x0001e80000100800 */
[----:B------:R4:W-:Y:S01]  /*d810*/  STL [R1+0x618], R11 ;  /* 0x0006180b01007387 */ /* 0x0009e20000100800 */
[----:B0-----:R-:W-:-:S02]  /*d820*/  IMAD.MOV.U32 R10, RZ, RZ, R222 ;  /* 0x000000ffff0a7224 */ /* 0x001fc400078e00de */
[----:B----4-:R-:W-:Y:S02]  /*d830*/  IMAD.MOV.U32 R11, RZ, RZ, R225 ;  /* 0x000000ffff0b7224 */ /* 0x010fe400078e00e1 */
[----:B------:R-:W4:Y:S01]  /*d840*/  LDL.LU R225, [R1+0xcac] ;  /* 0x000cac0001e17983 */ /* 0x000f220000300800 */
[----:B------:R-:W-:-:S03]  /*d850*/  IMAD.WIDE R10, R195, 0x2, R10 ;  /* 0x00000002c30a7825 */ /* 0x000fc600078e020a */
[----:B------:R-:W4:Y:S04]  /*d860*/  LDL.LU R222, [R1+0xca8] ;  /* 0x000ca80001de7983 */ /* 0x000f280000300800 */
[----:B------:R0:W-:Y:S04]  /*d870*/  STL [R1+0x6dc], R10 ;  /* 0x0006dc0a01007387 */ /* 0x0001e80000100800 */
[----:B------:R1:W-:Y:S01]  /*d880*/  STL [R1+0x61c], R11 ;  /* 0x00061c0b01007387 */ /* 0x0003e20000100800 */
[----:B0-----:R-:W-:Y:S02]  /*d890*/  IMAD.MOV.U32 R10, RZ, RZ, R196 ;  /* 0x000000ffff0a7224 */ /* 0x001fe400078e00c4 */
[----:B-1----:R-:W-:Y:S01]  /*d8a0*/  IMAD.MOV.U32 R11, RZ, RZ, R12 ;  /* 0x000000ffff0b7224 */ /* 0x002fe200078e000c */
[----:B------:R-:W4:Y:S04]  /*d8b0*/  LDL.LU R196, [R1+0xca4] ;  /* 0x000ca40001c47983 */ /* 0x000f280000300800 */
[----:B------:R-:W-:Y:S01]  /*d8c0*/  LOP3.LUT R11, R11, R10, RZ, 0x3c, !PT ;  /* 0x0000000a0b0b7212 */ /* 0x000fe200078e3cff */
[----:B------:R-:W-:-:S03]  /*d8d0*/  IMAD.MOV.U32 R12, RZ, RZ, R13 ;  /* 0x000000ffff0c7224 */ /* 0x000fc600078e000d */
[----:B------:R-:W-:Y:S01]  /*d8e0*/  LOP3.LUT R10, R11, R10, RZ, 0x3c, !PT ;  /* 0x0000000a0b0a7212 */ /* 0x000fe200078e3cff */
[----:B------:R-:W-:-:S03]  /*d8f0*/  IMAD.MOV.U32 R13, RZ, RZ, R213 ;  /* 0x000000ffff0d7224 */ /* 0x000fc600078e00d5 */
[----:B------:R-:W-:Y:S01]  /*d900*/  LOP3.LUT R11, R11, R10, RZ, 0x3c, !PT ;  /* 0x0000000a0b0b7212 */ /* 0x000fe200078e3cff */
[----:B------:R-:W-:-:S04]  /*d910*/  IMAD.WIDE R12, R195, 0x2, R12 ;  /* 0x00000002c30c7825 */ /* 0x000fc800078e020c */
[----:B------:R-:W-:Y:S01]  /*d920*/  IMAD.WIDE R10, R195, 0x2, R10 ;  /* 0x00000002c30a7825 */ /* 0x000fe200078e020a */
[----:B------:R-:W-:Y:S04]  /*d930*/  STL [R1+0x620], R12 ;  /* 0x0006200c01007387 */ /* 0x000fe80000100800 */
[----:B------:R0:W-:Y:S04]  /*d940*/  STL [R1+0x6e0], R10 ;  /* 0x0006e00a01007387 */ /* 0x0001e80000100800 */
[----:B------:R1:W-:Y:S01]  /*d950*/  STL [R1+0x624], R11 ;  /* 0x0006240b01007387 */ /* 0x0003e20000100800 */
[----:B0-----:R-:W-:-:S02]  /*d960*/  IMAD.MOV.U32 R10, RZ, RZ, R219 ;  /* 0x000000ffff0a7224 */ /* 0x001fc400078e00db */
[----:B------:R-:W-:Y:S01]  /*d970*/  IMAD.MOV.U32 R213, RZ, RZ, R13 ;  /* 0x000000ffffd57224 */ /* 0x000fe200078e000d */
[----:B------:R-:W4:Y:S01]  /*d980*/  LDL.LU R219, [R1+0xca0] ;  /* 0x000ca00001db7983 */ /* 0x000f220000300800 */
[----:B-1----:R-:W-:Y:S02]  /*d990*/  IMAD.MOV.U32 R11, RZ, RZ, R6 ;  /* 0x000000ffff0b7224 */ /* 0x002fe400078e0006 */
[----:B------:R-:W-:Y:S01]  /*d9a0*/  IMAD.MOV.U32 R12, RZ, RZ, R3 ;  /* 0x000000ffff0c7224 */ /* 0x000fe200078e0003 */
[----:B------:R-:W4:Y:S02]  /*d9b0*/  LDL.LU R6, [R1+0xc9c] ;  /* 0x000c9c0001067983 */ /* 0x000f240000300800 */
[-C--:B------:R-:W-:Y:S01]  /*d9c0*/  LOP3.LUT R11, R11, R10.reuse, RZ, 0x3c, !PT ;  /* 0x0000000a0b0b7212 */ /* 0x080fe200078e3cff */
[----:B------:R-:W-:Y:S01]  /*d9d0*/  IMAD.MOV.U32 R13, RZ, RZ, R214 ;  /* 0x000000ffff0d7224 */ /* 0x000fe200078e00d6 */
[----:B------:R-:W4:Y:S02]  /*d9e0*/  LDL.LU R3, [R1+0xc98] ;  /* 0x000c980001037983 */ /* 0x000f240000300800 */
[----:B------:R-:W-:-:S04]  /*d9f0*/  LOP3.LUT R10, R11, R10, RZ, 0x3c, !PT ;  /* 0x0000000a0b0a7212 */ /* 0x000fc800078e3cff */
[----:B------:R-:W-:Y:S01]  /*da00*/  LOP3.LUT R11, R11, R10, RZ, 0x3c, !PT ;  /* 0x0000000a0b0b7212 */ /* 0x000fe200078e3cff */
[----:B------:R-:W-:-:S04]  /*da10*/  IMAD.WIDE R12, R195, 0x2, R12 ;  /* 0x00000002c30c7825 */ /* 0x000fc800078e020c */
[----:B------:R-:W-:Y:S01]  /*da20*/  IMAD.WIDE R10, R195, 0x2, R10 ;  /* 0x00000002c30a7825 */ /* 0x000fe200078e020a */
[----:B------:R0:W-:Y:S04]  /*da30*/  STL [R1+0x628], R12 ;  /* 0x0006280c01007387 */ /* 0x0001e80000100800 */
[----:B------:R1:W-:Y:S04]  /*da40*/  STL [R1+0x6e4], R10 ;  /* 0x0006e40a01007387 */ /* 0x0003e80000100800 */
[----:B------:R1:W-:Y:S01]  /*da50*/  STL [R1+0x62c], R11 ;  /* 0x00062c0b01007387 */ /* 0x0003e20000100800 */
[----:B------:R-:W-:-:S02]  /*da60*/  IMAD.MOV.U32 R214, RZ, RZ, R13 ;  /* 0x000000ffffd67224 */ /* 0x000fc400078e000d */
[----:B------:R-:W-:Y:S02]  /*da70*/  IMAD.MOV.U32 R13, RZ, RZ, R215 ;  /* 0x000000ffff0d7224 */ /* 0x000fe400078e00d7 */
[----:B0-----:R-:W-:-:S04]  /*da80*/  IMAD.MOV.U32 R12, RZ, RZ, R224 ;  /* 0x000000ffff0c7224 */ /* 0x001fc800078e00e0 */
[----:B------:R-:W-:-:S04]  /*da90*/  IMAD.WIDE R12, R195, 0x2, R12 ;  /* 0x00000002c30c7825 */ /* 0x000fc800078e020c */
[----:B-1----:R-:W-:Y:S02]  /*daa0*/  IMAD.MOV.U32 R10, RZ, RZ, R223 ;  /* 0x000000ffff0a7224 */ /* 0x002fe400078e00df */
[----:B------:R-:W4:Y:S01]  /*dab0*/  LDL.LU R223, [R1+0xc94] ;  /* 0x000c940001df7983 */ /* 0x000f220000300800 */
[----:B------:R-:W-:-:S03]  /*dac0*/  IMAD.MOV.U32 R11, RZ, RZ, R220 ;  /* 0x000000ffff0b7224 */ /* 0x000fc600078e00dc */
[----:B------:R-:W4:Y:S02]  /*dad0*/  LDL.LU R220, [R1+0xc90] ;  /* 0x000c900001dc7983 */ /* 0x000f240000300800 */
[-C--:B------:R-:W-:Y:S02]  /*dae0*/  LOP3.LUT R11, R11, R10.reuse, RZ, 0x3c, !PT ;  /* 0x0000000a0b0b7212 */ /* 0x080fe400078e3cff */
[----:B------:R-:W4:Y:S02]  /*daf0*/  LDL.LU R224, [R1+0xc8c] ;  /* 0x000c8c0001e07983 */ /* 0x000f240000300800 */
[----:B------:R-:W-:-:S04]  /*db00*/  LOP3.LUT R10, R11, R10, RZ, 0x3c, !PT ;  /* 0x0000000a0b0a7212 */ /* 0x000fc800078e3cff */
[----:B------:R-:W-:Y:S01]  /*db10*/  LOP3.LUT R11, R11, R10, RZ, 0x3c, !PT ;  /* 0x0000000a0b0b7212 */ /* 0x000fe200078e3cff */
[----:B------:R-:W-:Y:S02]  /*db20*/  STL [R1+0x630], R12 ;  /* 0x0006300c01007387 */ /* 0x000fe40000100800 */
[----:B------:R-:W-:-:S05]  /*db30*/  IMAD.WIDE R10, R195, 0x2, R10 ;  /* 0x00000002c30a7825 */ /* 0x000fca00078e020a */
[----:B------:R3:W-:Y:S04]  /*db40*/  STL [R1+0x6e8], R10 ;  /* 0x0006e80a01007387 */ /* 0x0007e80000100800 */
[----:B------:R0:W-:Y:S01]  /*db50*/  STL [R1+0x634], R11 ;  /* 0x0006340b01007387 */ /* 0x0001e20000100800 */
[----:B------:R-:W-:Y:S02]  /*db60*/  IMAD.MOV.U32 R215, RZ, RZ, R13 ;  /* 0x000000ffffd77224 */ /* 0x000fe400078e000d */
[----:B------:R-:W-:Y:S02]  /*db70*/  IMAD.MOV.U32 R13, RZ, RZ, R216 ;  /* 0x000000ffff0d7224 */ /* 0x000fe400078e00d8 */
[----:B---3--:R-:W-:Y:S02]  /*db80*/  IMAD.MOV.U32 R10, RZ, RZ, R2 ;  /* 0x000000ffff0a7224 */ /* 0x008fe400078e0002 */
[----:B------:R-:W3:Y:S01]  /*db90*/  LDL.LU R2, [R1+0xc88] ;  /* 0x000c880001027983 */ /* 0x000ee20000300800 */
[----:B0-----:R-:W-:-:S03]  /*dba0*/  IMAD.MOV.U32 R11, RZ, RZ, R226 ;  /* 0x000000ffff0b7224 */ /* 0x001fc600078e00e2 */
[----:B------:R-:W3:Y:S02]  /*dbb0*/  LDL.LU R226, [R1+0xc84] ;  /* 0x000c840001e27983 */ /* 0x000ee40000300800 */
[----:B------:R-:W-:-:S04]  /*dbc0*/  LOP3.LUT R11, R11, R10, RZ, 0x3c, !PT ;  /* 0x0000000a0b0b7212 */ /* 0x000fc800078e3cff */
[C---:B------:R-:W-:Y:S01]  /*dbd0*/  LOP3.LUT R10, R11.reuse, R10, RZ, 0x3c, !PT ;  /* 0x0000000a0b0a7212 */ /* 0x040fe200078e3cff */
[----:B------:R-:W-:Y:S02]  /*dbe0*/  IMAD.MOV.U32 R12, RZ, RZ, R221 ;  /* 0x000000ffff0c7224 */ /* 0x000fe400078e00dd */
[----:B------:R-:W3:Y:S01]  /*dbf0*/  LDL.LU R221, [R1+0xc80] ;  /* 0x000c800001dd7983 */ /* 0x000ee20000300800 */
[----:B------:R-:W-:Y:S01]  /*dc00*/  LOP3.LUT R11, R11, R10, RZ, 0x3c, !PT ;  /* 0x0000000a0b0b7212 */ /* 0x000fe200078e3cff */
[----:B------:R-:W-:-:S04]  /*dc10*/  IMAD.WIDE R12, R195, 0x2, R12 ;  /* 0x00000002c30c7825 */ /* 0x000fc800078e020c */
[----:B------:R-:W-:Y:S01]  /*dc20*/  IMAD.WIDE R10, R195, 0x2, R10 ;  /* 0x00000002c30a7825 */ /* 0x000fe200078e020a */
[----:B------:R0:W-:Y:S04]  /*dc30*/  STL [R1+0x638], R12 ;  /* 0x0006380c01007387 */ /* 0x0001e80000100800 */
[----:B------:R1:W-:Y:S04]  /*dc40*/  STL [R1+0x6ec], R10 ;  /* 0x0006ec0a01007387 */ /* 0x0003e80000100800 */
[----:B------:R2:W-:Y:S01]  /*dc50*/  STL [R1+0x63c], R11 ;  /* 0x00063c0b01007387 */ /* 0x0005e20000100800 */
[----:B0-----:R-:W-:-:S02]  /*dc60*/  IMAD.MOV.U32 R12, RZ, RZ, R8 ;  /* 0x000000ffff0c7224 */ /* 0x001fc400078e0008 */
[----:B-1----:R-:W-:Y:S02]  /*dc70*/  IMAD.MOV.U32 R10, RZ, RZ, R7 ;  /* 0x000000ffff0a7224 */ /* 0x002fe400078e0007 */
[----:B------:R-:W3:Y:S01]  /*dc80*/  LDL.LU R7, [R1+0xc7c] ;  /* 0x000c7c0001077983 */ /* 0x000ee20000300800 */
[----:B--2---:R-:W-:-:S03]  /*dc90*/  IMAD.MOV.U32 R11, RZ, RZ, R227 ;  /* 0x000000ffff0b7224 */ /* 0x004fc600078e00e3 */
[----:B------:R-:W2:Y:S04]  /*dca0*/  LDL.LU R227, [R1+0xc78] ;  /* 0x000c780001e37983 */ /* 0x000ea80000300800 */
[----:B------:R-:W2:Y:S01]  /*dcb0*/  LDL.LU R8, [R1+0xc74] ;  /* 0x000c740001087983 */ /* 0x000ea20000300800 */
        /* <DEDUP_REMOVED lines=10> */
[----:B------:R-:W-:-:S02]  /*dd60*/  IMAD.MOV.U32 R217, RZ, RZ, R13 ;  /* 0x000000ffffd97224 */ /* 0x000fc400078e000d */
[----:B----4-:R-:W-:Y:S02]  /*dd70*/  IMAD.MOV.U32 R10, RZ, RZ, R222 ;  /* 0x000000ffff0a7224 */ /* 0x010fe400078e00de */
[----:B------:R-:W-:Y:S01]  /*dd80*/  IMAD.MOV.U32 R12, RZ, RZ, R225 ;  /* 0x000000ffff0c7224 */ /* 0x000fe200078e00e1 */
[----:B------:R-:W4:Y:S01]  /*dd90*/  LDL.LU R222, [R1+0xc70] ;  /* 0x000c700001de7983 */ /* 0x000f220000300800 */
[----:B------:R-:W-:Y:S02]  /*dda0*/  IMAD.MOV.U32 R13, RZ, RZ, R218 ;  /* 0x000000ffff0d7224 */ /* 0x000fe400078e00da */
[----:B0-----:R-:W-:Y:S02]  /*ddb0*/  IMAD.MOV.U32 R11, RZ, RZ, R196 ;  /* 0x000000ffff0b7224 */ /* 0x001fe400078e00c4 */
[----:B------:R-:W-:Y:S01]  /*ddc0*/  IMAD.WIDE R12, R195, 0x2, R12 ;  /* 0x00000002c30c7825 */ /* 0x000fe200078e020c */
[----:B------:R-:W4:Y:S02]  /*ddd0*/  LDL.LU R196, [R1+0xc6c] ;  /* 0x000c6c0001c47983 */ /* 0x000f240000300800 */
[----:B------:R-:W-:-:S02]  /*dde0*/  LOP3.LUT R11, R11, R10, RZ, 0x3c, !PT ;  /* 0x0000000a0b0b7212 */ /* 0x000fc400078e3cff */
        /* <DEDUP_REMOVED lines=8> */
[----:B0-----:R-:W-:Y:S02]  /*de70*/  IMAD.MOV.U32 R10, RZ, RZ, R3 ;  /* 0x000000ffff0a7224 */ /* 0x001fe400078e0003 */
[----:B------:R-:W4:Y:S01]  /*de80*/  LDL.LU R3, [R1+0xc64] ;  /* 0x000c640001037983 */ /* 0x000f220000300800 */
[----:B------:R-:W-:-:S02]  /*de90*/  IMAD.MOV.U32 R12, RZ, RZ, R6 ;  /* 0x000000ffff0c7224 */ /* 0x000fc400078e0006 */
[----:B------:R-:W-:Y:S02]  /*dea0*/  IMAD.MOV.U32 R13, RZ, RZ, R219 ;  /* 0x000000ffff0d7224 */ /* 0x000fe400078e00db */
[----:B------:R-:W-:-:S04]  /*deb0*/  IMAD.WIDE R12, R195, 0x2, R12 ;  /* 0x00000002c30c7825 */ /* 0x000fc800078e020c */
[----:B------:R-:W-:Y:S02]  /*dec0*/  IMAD.MOV.U32 R219, RZ, RZ, R13 ;  /* 0x000000ffffdb7224 */ /* 0x000fe400078e000d */
[----:B-1----:R-:W-:Y:S02]  /*ded0*/  IMAD.MOV.U32 R11, RZ, RZ, R223 ;  /* 0x000000ffff0b7224 */ /* 0x002fe400078e00df */
[----:B------:R-:W4:Y:S03]  /*dee0*/  LDL.LU R223, [R1+0xc60] ;  /* 0x000c600001df7983 */ /* 0x000f260000300800 */
[-C--:B------:R-:W-:Y:S01]  /*def0*/  LOP3.LUT R11, R11, R10.reuse, RZ, 0x3c, !PT ;  /* 0x0000000a0b0b7212 */ /* 0x080fe200078e3cff */
[----:B------:R-:W4:Y:S03]  /*df00*/  LDL.LU R6, [R1+0xc5c] ;  /* 0x000c5c0001067983 */ /* 0x000f260000300800 */
[----:B------:R-:W-:-:S04]  /*df10*/  LOP3.LUT R10, R11, R10, RZ, 0x3c, !PT ;  /* 0x0000000a0b0a7212 */ /* 0x000fc800078e3cff */
[----:B------:R-:W-:Y:S01]  /*df20*/  LOP3.LUT R11, R11, R10, RZ, 0x3c, !PT ;  /* 0x0000000a0b0b7212 */ /* 0x000fe200078e3cff */
[----:B------:R0:W-:Y:S02]  /*df30*/  STL [R1+0x650], R12 ;  /* 0x0006500c01007387 */ /* 0x0001e40000100800 */
[----:B------:R-:W-:-:S05]  /*df40*/  IMAD.WIDE R10, R195, 0x2, R10 ;  /* 0x00000002c30a7825 */ /* 0x000fca00078e020a */
[----:B------:R3:W-:Y:S04]  /*df50*/  STL [R1+0x6f8], R10 ;  /* 0x0006f80a01007387 */ /* 0x0007e80000100800 */
[----:B------:R1:W-:Y:S01]  /*df60*/  STL [R1+0x654], R11 ;  /* 0x0006540b01007387 */ /* 0x0003e20000100800 */
[----:B0-----:R-:W-:Y:S02]  /*df70*/  IMAD.MOV.U32 R12, RZ, RZ, R224 ;  /* 0x000000ffff0c7224 */ /* 0x001fe400078e00e0 */
[----:B------:R-:W-:Y:S02]  /*df80*/  IMAD.MOV.U32 R13, RZ, RZ, R220 ;  /* 0x000000ffff0d7224 */ /* 0x000fe400078e00dc */
[----:B------:R-:W-:-:S04]  /*df90*/  IMAD.WIDE R12, R195, 0x2, R12 ;  /* 0x00000002c30c7825 */ /* 0x000fc800078e020c */
[----:B---3--:R-:W-:Y:S02]  /*dfa0*/  IMAD.MOV.U32 R10, RZ, RZ, R2 ;  /* 0x000000ffff0a7224 */ /* 0x008fe400078e0002 */
[----:B------:R-:W3:Y:S01]  /*dfb0*/  LDL.LU R2, [R1+0xc58] ;  /* 0x000c580001027983 */ /* 0x000ee20000300800 */
[----:B-1----:R-:W-:-:S03]  /*dfc0*/  IMAD.MOV.U32 R11, RZ, RZ, R226 ;  /* 0x000000ffff0b7224 */ /* 0x002fc600078e00e2 */
[----:B------:R-:W3:Y:S02]  /*dfd0*/  LDL.LU R226, [R1+0xc54] ;  /* 0x000c540001e27983 */ /* 0x000ee40000300800 */
[-C--:B------:R-:W-:Y:S02]  /*dfe0*/  LOP3.LUT R11, R11, R10.reuse, RZ, 0x3c, !PT ;  /* 0x0000000a0b0b7212 */ /* 0x080fe400078e3cff */
[----:B------:R-:W3:Y:S02]  /*dff0*/  LDL.LU R224, [R1+0xc50] ;  /* 0x000c500001e07983 */ /* 0x000ee40000300800 */
[----:B------:R-:W-:-:S04]  /*e000*/  LOP3.LUT R10, R11, R10, RZ, 0x3c, !PT ;  /* 0x0000000a0b0a7212 */ /* 0x000fc800078e3cff */
[----:B------:R-:W-:Y:S01]  /*e010*/  LOP3.LUT R11, R11, R10, RZ, 0x3c, !PT ;  /* 0x0000000a0b0b7212 */ /* 0x000fe200078e3cff */
[----:B------:R0:W-:Y:S02]  /*e020*/  STL [R1+0x658], R12 ;  /* 0x0006580c01007387 */ /* 0x0001e40000100800 */
[----:B------:R-:W-:-:S05]  /*e030*/  IMAD.WIDE R10, R195, 0x2, R10 ;  /* 0x00000002c30a7825 */ /* 0x000fca00078e020a */
[----:B------:R2:W-:Y:S04]  /*e040*/  STL [R1+0x6fc], R10 ;  /* 0x0006fc0a01007387 */ /* 0x0005e80000100800 */
[----:B------:R1:W-:Y:S01]  /*e050*/  STL [R1+0x65c], R11 ;  /* 0x00065c0b01007387 */ /* 0x0003e20000100800 */
[----:B0-----:R-:W-:Y:S02]  /*e060*/  IMAD.MOV.U32 R12, RZ, RZ, R7 ;  /* 0x000000ffff0c7224 */ /* 0x001fe400078e0007 */
[----:B--2---:R-:W-:Y:S02]  /*e070*/  IMAD.MOV.U32 R10, RZ, RZ, R227 ;  /* 0x000000ffff0a7224 */ /* 0x004fe400078e00e3 */
[----:B------:R-:W2:Y:S01]  /*e080*/  LDL.LU R227, [R1+0xc4c] ;  /* 0x000c4c0001e37983 */ /* 0x000ea20000300800 */
[----:B-1----:R-:W-:-:S03]  /*e090*/  IMAD.MOV.U32 R11, RZ, RZ, R8 ;  /* 0x000000ffff0b7224 */ /* 0x002fc600078e0008 */
[----:B------:R0:W5:Y:S04]  /*e0a0*/  LDL.LU R8, [R1+0xc48] ;  /* 0x000c480001087983 */ /* 0x0001680000300800 */
        /* <DEDUP_REMOVED lines=13> */
[----:B-1----:R-:W-:Y:S02]  /*e180*/  IMAD.MOV.U32 R10, RZ, RZ, R225 ;  /* 0x000000ffff0a7224 */ /* 0x002fe400078e00e1 */
[----:B------:R-:W-:Y:S01]  /*e190*/  IMAD.MOV.U32 R12, RZ, RZ, R196 ;  /* 0x000000ffff0c7224 */ /* 0x000fe200078e00c4 */
[----:B------:R-:W4:Y:S03]  /*e1a0*/  LDL.LU R225, [R1+0xc40] ;  /* 0x000c400001e17983 */ /* 0x000f260000300800 */
[----:B------:R-:W-:-:S04]  /*e1b0*/  IMAD.WIDE R12, R195, 0x2, R12 ;  /* 0x00000002c30c7825 */ /* 0x000fc800078e020c */
[----:B0-----:R-:W-:Y:S02]  /*e1c0*/  IMAD.MOV.U32 R11, RZ, RZ, R3 ;  /* 0x000000ffff0b7224 */ /* 0x001fe400078e0003 */
        /* <DEDUP_REMOVED lines=9> */
[----:B------:R-:W-:Y:S02]  /*e260*/  IMAD.MOV.U32 R222, RZ, RZ, R13 ;  /* 0x000000ffffde7224 */ /* 0x000fe400078e000d */
[----:B------:R-:W-:Y:S02]  /*e270*/  IMAD.MOV.U32 R13, RZ, RZ, R223 ;  /* 0x000000ffff0d7224 */ /* 0x000fe400078e00df */
[----:B0-----:R-:W-:-:S04]  /*e280*/  IMAD.MOV.U32 R12, RZ, RZ, R6 ;  /* 0x000000ffff0c7224 */ /* 0x001fc800078e0006 */
        /* <DEDUP_REMOVED lines=9> */
[----:B------:R-:W-:Y:S02]  /*e320*/  STL [R1+0x670], R12 ;  /* 0x0006700c01007387 */ /* 0x000fe40000100800 */
[----:B------:R-:W-:-:S05]  /*e330*/  IMAD.WIDE R10, R195, 0x2, R10 ;  /* 0x00000002c30a7825 */ /* 0x000fca00078e020a */
[----:B------:R2:W-:Y:S04]  /*e340*/  STL [R1+0x70c], R10 ;  /* 0x00070c0a01007387 */ /* 0x0005e80000100800 */
[----:B------:R0:W-:Y:S01]  /*e350*/  STL [R1+0x674], R11 ;  /* 0x0006740b01007387 */ /* 0x0001e20000100800 */
[----:B--2---:R-:W-:-:S03]  /*e360*/  IMAD.MOV.U32 R10, RZ, RZ, R7 ;  /* 0x000000ffff0a7224 */ /* 0x004fc600078e0007 */
[----:B------:R-:W2:Y:S04]  /*e370*/  LDL.LU R7, [R1+0xc28] ;  /* 0x000c280001077983 */ /* 0x000ea80000300800 */
[----:B0-----:R-:W3:Y:S01]  /*e380*/  LDL.LU R11, [R1+0x710] ;  /* 0x00071000010b7983 */ /* 0x001ee20000300800 */
[----:B------:R-:W-:Y:S02]  /*e390*/  IMAD.MOV.U32 R223, RZ, RZ, R13 ;  /* 0x000000ffffdf7224 */ /* 0x000fe400078e000d */
[----:B------:R-:W-:Y:S02]  /*e3a0*/  IMAD.MOV.U32 R12, RZ, RZ, R227 ;  /* 0x000000ffff0c7224 */ /* 0x000fe400078e00e3 */
[----:B------:R-:W-:Y:S01]  /*e3b0*/  IMAD.MOV.U32 R13, RZ, RZ, R224 ;  /* 0x000000ffff0d7224 */ /* 0x000fe200078e00e0 */
[----:B------:R-:W2:Y:S01]  /*e3c0*/  LDL.LU R227, [R1+0xc24] ;  /* 0x000c240001e37983 */ /* 0x000ea20000300800 */
[----:B------:R-:W-:-:S05]  /*e3d0*/  IMAD.WIDE R12, R195, 0x2, R12 ;  /* 0x00000002c30c7825 */ /* 0x000fca00078e020c */
[----:B------:R0:W-:Y:S01]  /*e3e0*/  STL [R1+0x678], R12 ;  /* 0x0006780c01007387 */ /* 0x0001e20000100800 */
[----:B------:R-:W-:Y:S02]  /*e3f0*/  IMAD.MOV.U32 R224, RZ, RZ, R13 ;  /* 0x000000ffffe07224 */ /* 0x000fe400078e000d */
[----:B----4-:R-:W-:Y:S02]  /*e400*/  IMAD.MOV.U32 R13, RZ, RZ, R225 ;  /* 0x000000ffff0d7224 */ /* 0x010fe400078e00e1 */
[----:B0-----:R-:W-:-:S04]  /*e410*/  IMAD.MOV.U32 R12, RZ, RZ, R3 ;  /* 0x000000ffff0c7224 */ /* 0x001fc800078e0003 */
[----:B------:R-:W-:Y:S01]  /*e420*/  IMAD.WIDE R12, R195, 0x2, R12 ;  /* 0x00000002c30c7825 */ /* 0x000fe200078e020c */
[----:B---3--:R-:W-:-:S04]  /*e430*/  LOP3.LUT R11, R11, R10, RZ, 0x3c, !PT ;  /* 0x0000000a0b0b7212 */ /* 0x008fc800078e3cff */
[----:B------:R-:W-:-:S04]  /*e440*/  LOP3.LUT R10, R11, R10, RZ, 0x3c, !PT ;  /* 0x0000000a0b0a7212 */ /* 0x000fc800078e3cff */
[----:B------:R-:W-:-:S03]  /*e450*/  LOP3.LUT R11, R11, R10, RZ, 0x3c, !PT ;  /* 0x0000000a0b0b7212 */ /* 0x000fc600078e3cff */
[----:B------:R-:W-:-:S05]  /*e460*/  IMAD.WIDE R10, R195, 0x2, R10 ;  /* 0x00000002c30a7825 */ /* 0x000fca00078e020a */
[----:B------:R0:W-:Y:S04]  /*e470*/  STL [R1+0x710], R10 ;  /* 0x0007100a01007387 */ /* 0x0001e80000100800 */
[----:B------:R1:W-:Y:S01]  /*e480*/  STL [R1+0x67c], R11 ;  /* 0x00067c0b01007387 */ /* 0x0003e20000100800 */
[----:B0-----:R-:W-:Y:S02]  /*e490*/  IMAD.MOV.U32 R10, RZ, RZ, R196 ;  /* 0x000000ffff0a7224 */ /* 0x001fe400078e00c4 */
[----:B-1----:R-:W-:Y:S01]  /*e4a0*/  IMAD.MOV.U32 R11, RZ, RZ, R2 ;  /* 0x000000ffff0b7224 */ /* 0x002fe200078e0002 */
[----:B------:R-:W3:Y:S04]  /*e4b0*/  LDL.LU R196, [R1+0xc20] ;  /* 0x000c200001c47983 */ /* 0x000ee80000300800 */
[-C--:B------:R-:W-:Y:S01]  /*e4c0*/  LOP3.LUT R11, R11, R10.reuse, RZ, 0x3c, !PT ;  /* 0x0000000a0b0b7212 */ /* 0x080fe200078e3cff */
[----:B------:R-:W4:Y:S03]  /*e4d0*/  LDL.LU R2, [R1+0xc1c] ;  /* 0x000c1c0001027983 */ /* 0x000f260000300800 */
[C---:B------:R-:W-:Y:S01]  /*e4e0*/  LOP3.LUT R10, R11.reuse, R10, RZ, 0x3c, !PT ;  /* 0x0000000a0b0a7212 */ /* 0x040fe200078e3cff */
[----:B------:R-:W4:Y:S03]  /*e4f0*/  LDL.LU R3, [R1+0xc18] ;  /* 0x000c180001037983 */ /* 0x000f260000300800 */
[----:B------:R-:W-:Y:S01]  /*e500*/  LOP3.LUT R11, R11, R10, RZ, 0x3c, !PT ;  /* 0x0000000a0b0b7212 */ /* 0x000fe200078e3cff */
[----:B------:R-:W-:Y:S02]  /*e510*/  STL [R1+0x680], R12 ;  /* 0x0006800c01007387 */ /* 0x000fe40000100800 */
[----:B------:R-:W-:-:S05]  /*e520*/  IMAD.WIDE R10, R195, 0x2, R10 ;  /* 0x00000002c30a7825 */ /* 0x000fca00078e020a */
[----:B------:R2:W-:Y:S04]  /*e530*/  STL [R1+0x714], R10 ;  /* 0x0007140a01007387 */ /* 0x0005e80000100800 */
[----:B------:R0:W-:Y:S01]  /*e540*/  STL [R1+0x684], R11 ;  /* 0x0006840b01007387 */ /* 0x0001e20000100800 */
[----:B--2---:R-:W-:-:S03]  /*e550*/  IMAD.MOV.U32 R10, RZ, RZ, R7 ;  /* 0x000000ffff0a7224 */ /* 0x004fc600078e0007 */
[----:B------:R-:W2:Y:S04]  /*e560*/  LDL.LU R7, [R1+0xc14] ;  /* 0x000c140001077983 */ /* 0x000ea80000300800 */
[----:B0-----:R-:W4:Y:S01]  /*e570*/  LDL.LU R11, [R1+0x718] ;  /* 0x00071800010b7983 */ /* 0x001f220000300800 */
[----:B------:R-:W-:Y:S01]  /*e580*/  WARPGROUP.ARRIVE ;  /* 0x00000000000079c5 */ /* 0x000fe20000000000 */
[----:B------:R-:W-:Y:S01]  /*e590*/  UMOV UR8, UR16 ;  /* 0x0000001000087c82 */ /* 0x000fe20008000000 */
[----:B------:R-:W-:-:S04]  /*e5a0*/  UMOV UR9, UR17 ;  /* 0x0000001100097c82 */ /* 0x000fc80008000000 */
[----:B------:R-:W-:Y:S01]  /*e5b0*/  HGMMA.64x256x16.F32 R24, gdesc[UR8].tnspA, R24, gsb0 ;  /* 0x23e00000081879f0 */ /* 0x000fe20008000818 */
[----:B------:R-:W-:Y:S02]  /*e5c0*/  IMAD.MOV.U32 R225, RZ, RZ, R13 ;  /* 0x000000ffffe17224 */ /* 0x000fe400078e000d */
[----:B------:R-:W-:Y:S02]  /*e5d0*/  IMAD.MOV.U32 R12, RZ, RZ, R6 ;  /* 0x000000ffff0c7224 */ /* 0x000fe400078e0006 */
[----:B------:R-:W-:Y:S01]  /*e5e0*/  IMAD.MOV.U32 R13, RZ, RZ, R226 ;  /* 0x000000ffff0d7224 */ /* 0x000fe200078e00e2 */
[----:B------:R-:W2:Y:S01]  /*e5f0*/  LDL.LU R6, [R1+0xc10] ;  /* 0x000c100001067983 */ /* 0x000ea20000300800 */
[----:B------:R-:W-:-:S05]  /*e600*/  IMAD.WIDE R12, R195, 0x2, R12 ;  /* 0x00000002c30c7825 */ /* 0x000fca00078e020c */
[----:B------:R3:W-:Y:S01]  /*e610*/  STL [R1+0x688], R12 ;  /* 0x0006880c01007387 */ /* 0x0007e20000100800 */
[----:B------:R-:W-:Y:S01]  /*e620*/  UMOV UR12, UR4 ;  /* 0x00000004000c7c82 */ /* 0x000fe20008000000 */
[----:B------:R-:W-:Y:S01]  /*e630*/  UMOV UR13, UR5 ;  /* 0x00000005000d7c82 */ /* 0x000fe20008000000 */
[----:B---3--:R-:W-:Y:S01]  /*e640*/  IMAD.MOV.U32 R12, RZ, RZ, R196 ;  /* 0x000000ffff0c7224 */ /* 0x008fe200078e00c4 */
[----:B----4-:R-:W-:-:S04]  /*e650*/  LOP3.LUT R11, R11, R10, RZ, 0x3c, !PT ;  /* 0x0000000a0b0b7212 */ /* 0x010fc800078e3cff */
[----:B------:R-:W-:-:S04]  /*e660*/  LOP3.LUT R10, R11, R10, RZ, 0x3c, !PT ;  /* 0x0000000a0b0a7212 */ /* 0x000fc800078e3cff */
[----:B------:R-:W-:-:S03]  /*e670*/  LOP3.LUT R11, R11, R10, RZ, 0x3c, !PT ;  /* 0x0000000a0b0b7212 */ /* 0x000fc600078e3cff */
[----:B------:R-:W-:-:S05]  /*e680*/  IMAD.WIDE R10, R195, 0x2, R10 ;  /* 0x00000002c30a7825 */ /* 0x000fca00078e020a */
[----:B------:R0:W-:Y:S04]  /*e690*/  STL [R1+0x718], R10 ;  /* 0x0007180a01007387 */ /* 0x0001e80000100800 */
[----:B------:R1:W-:Y:S01]  /*e6a0*/  STL [R1+0x68c], R11 ;  /* 0x00068c0b01007387 */ /* 0x0003e20000100800 */
[----:B0-----:R-:W-:-:S03]  /*e6b0*/  IMAD.MOV.U32 R10, RZ, RZ, R2 ;  /* 0x000000ffff0a7224 */ /* 0x001fc600078e0002 */
[----:B------:R-:W3:Y:S01]  /*e6c0*/  LDL.LU R2, [R1+0xc0c] ;  /* 0x000c0c0001027983 */ /* 0x000ee20000300800 */
[----:B-1----:R-:W-:-:S03]  /*e6d0*/  IMAD.MOV.U32 R11, RZ, RZ, R3 ;  /* 0x000000ffff0b7224 */ /* 0x002fc600078e0003 */
[----:B------:R-:W3:Y:S04]  /*e6e0*/  LDL.LU R3, [R1+0xc08] ;  /* 0x000c080001037983 */ /* 0x000ee80000300800 */
[----:B------:R-:W4:Y:S01]  /*e6f0*/  LDL.LU R196, [R1+0xc04] ;  /* 0x000c040001c47983 */ /* 0x000f220000300800 */
[----:B------:R-:W-:Y:S02]  /*e700*/  WARPGROUP.DEPBAR.LE gsb0, 0x0 ;  /* 0x00008000000079c5 */ /* 0x000fe40000010000 */
[----:B------:R-:W-:-:S06]  /*e710*/  WARPGROUP.ARRIVE ;  /* 0x00000000000079c5 */ /* 0x000fcc0000000000 */
[----:B------:R-:W-:Y:S01]  /*e720*/  HGMMA.64x256x16.F32 R24, gdesc[UR12].tnspA, R24, gsb0 ;  /* 0x23e000000c1879f0 */ /* 0x000fe20008000818 */
[----:B------:R-:W-:Y:S01]  /*e730*/  LOP3.LUT R11, R11, R10, RZ, 0x3c, !PT ;  /* 0x0000000a0b0b7212 */ /* 0x000fe200078e3cff */
[----:B------:R-:W-:-:S03]  /*e740*/  IMAD.MOV.U32 R226, RZ, RZ, R13 ;  /* 0x000000ffffe27224 */ /* 0x000fc600078e000d */
[----:B------:R-:W-:Y:S01]  /*e750*/  LOP3.LUT R10, R11, R10, RZ, 0x3c, !PT ;  /* 0x0000000a0b0a7212 */ /* 0x000fe200078e3cff */
[----:B------:R-:W-:-:S03]  /*e760*/  IMAD.MOV.U32 R13, RZ, RZ, R227 ;  /* 0x000000ffff0d7224 */ /* 0x000fc600078e00e3 */
[----:B------:R-:W-:Y:S01]  /*e770*/  LOP3.LUT R11, R11, R10, RZ, 0x3c, !PT ;  /* 0x0000000a0b0b7212 */ /* 0x000fe200078e3cff */
[----:B------:R-:W-:-:S04]  /*e780*/  IMAD.WIDE R12, R195, 0x2, R12 ;  /* 0x00000002c30c7825 */ /* 0x000fc800078e020c */
[----:B------:R-:W-:Y:S01]  /*e790*/  IMAD.WIDE R10, R195, 0x2, R10 ;  /* 0x00000002c30a7825 */ /* 0x000fe200078e020a */
[----:B------:R2:W-:Y:S03]  /*e7a0*/  STL [R1+0x690], R12 ;  /* 0x0006900c01007387 */ /* 0x0005e60000100800 */
[----:B------:R-:W-:Y:S02]  /*e7b0*/  IMAD.MOV.U32 R227, RZ, RZ, R13 ;  /* 0x000000ffffe37224 */ /* 0x000fe400078e000d */
[----:B--2---:R-:W-:Y:S02]  /*e7c0*/  IMAD.MOV.U32 R12, RZ, RZ, R7 ;  /* 0x000000ffff0c7224 */ /* 0x004fe400078e0007 */
[----:B------:R-:W-:Y:S01]  /*e7d0*/  IMAD.MOV.U32 R13, RZ, RZ, R9 ;  /* 0x000000ffff0d7224 */ /* 0x000fe200078e0009 */
[----:B------:R0:W5:Y:S01]  /*e7e0*/  LDL.LU R7, [R1+0xc00] ;  /* 0x000c000001077983 */ /* 0x0001620000300800 */
[----:B------:R-:W1:Y:S03]  /*e7f0*/  LDC R9, c[0x0][0x238] ;  /* 0x00008e00ff097b82 */ /* 0x000e660000000800 */
[----:B------:R2:W-:Y:S04]  /*e800*/  STL [R1+0x71c], R10 ;  /* 0x00071c0a01007387 */ /* 0x0005e80000100800 */
[----:B------:R0:W-:Y:S01]  /*e810*/  STL [R1+0x694], R11 ;  /* 0x0006940b01007387 */ /* 0x0001e20000100800 */
[----:B--2---:R-:W-:-:S02]  /*e820*/  IMAD.MOV.U32 R10, RZ, RZ, R13 ;  /* 0x000000ffff0a7224 */ /* 0x004fc400078e000d */
[----:B0-----:R-:W-:Y:S02]  /*e830*/  IMAD.MOV.U32 R11, RZ, RZ, R12 ;  /* 0x000000ffff0b7224 */ /* 0x001fe400078e000c */
[----:B------:R-:W-:-:S05]  /*e840*/  IMAD.WIDE R10, R195, 0x2, R10 ;  /* 0x00000002c30a7825 */ /* 0x000fca00078e020a */
[----:B------:R0:W-:Y:S04]  /*e850*/  STL [R1+0x700], R10 ;  /* 0x0007000a01007387 */ /* 0x0001e80000100800 */
[----:B------:R0:W-:Y:S01]  /*e860*/  STL [R1+0x698], R11 ;  /* 0x0006980b01007387 */ /* 0x0001e20000100800 */
[----:B-1----:R-:W-:Y:S02]  /*e870*/  IMAD.SHL.U32 R9, R9, 0x20, RZ ;  /* 0x0000002009097824 */ /* 0x002fe400078e00ff */
[----:B------:R-:W-:Y:S01]  /*e880*/  VIADD R6, R6, 0xffffffe0 ;  /* 0xffffffe006067836 */ /* 0x000fe20000000000 */
[----:B------:R-:W-:Y:S02]  /*e890*/  WARPGROUP.DEPBAR.LE gsb0, 0x0 ;  /* 0x00008000000079c5 */ /* 0x000fe40000010000 */
[----:B----4-:R-:W-:-:S05]  /*e8a0*/  VIADD R196, R196, 0xffffffff ;  /* 0xffffffffc4c47836 */ /* 0x010fca0000000000 */
[----:B------:R-:W-:Y:S01]  /*e8b0*/  ISETP.NE.U32.AND P0, PT, R196, RZ, PT ;  /* 0x000000ffc400720c */ /* 0x000fe20003f05070 */
[----:B---3--:R-:W-:-:S04]  /*e8c0*/  IMAD.WIDE R2, R9, 0x2, R2 ;  /* 0x0000000209027825 */ /* 0x008fc800078e0202 */
[----:B------:R-:W-:Y:S02]  /*e8d0*/  IMAD.MOV.U32 R9, RZ, RZ, R2 ;  /* 0x000000ffff097224 */ /* 0x000fe400078e0002 */
[----:B------:R-:W-:-:S06]  /*e8e0*/  IMAD.MOV.U32 R2, RZ, RZ, R3 ;  /* 0x000000ffff027224 */ /* 0x000fcc00078e0003 */
[----:B0-----:R-:W-:Y:S05]  /*e8f0*/  @P0 BRA `(.L_x_1) ;  /* 0xffffff8400e80947 */ /* 0x001fea000383ffff */
[----:B------:R-:W2:Y:S04]  /*e900*/  LDL.LU R13, [R1+0x1fc] ;  /* 0x0001fc00010d7983 */ /* 0x000ea80000300800 */
[----:B------:R-:W3:Y:S04]  /*e910*/  LDL.LU R12, [R1+0x1f8] ;  /* 0x0001f800010c7983 */ /* 0x000ee80000300800 */
[----:B------:R-:W4:Y:S04]  /*e920*/  LDL.LU R207, [R1+0x3fc] ;  /* 0x0003fc0001cf7983 */ /* 0x000f280000300800 */
[----:B------:R-:W4:Y:S04]  /*e930*/  LDL.LU R249, [R1+0x3f8] ;  /* 0x0003f80001f97983 */ /* 0x000f280000300800 */
[----:B------:R-:W2:Y:S04]  /*e940*/  LDL.LU R208, [R1+0x3f4] ;  /* 0x0003f40001d07983 */ /* 0x000ea80000300800 */
[----:B------:R-:W2:Y:S04]  /*e950*/  LDL.LU R251, [R1+0x3f0] ;  /* 0x0003f00001fb7983 */ /* 0x000ea80000300800 */
[----:B------:R-:W3:Y:S04]  /*e960*/  LDL.LU R209, [R1+0x3ec] ;  /* 0x0003ec0001d17983 */ /* 0x000ee80000300800 */
        /* <DEDUP_REMOVED lines=22> */
[----:B-----5:R-:W3:Y:S04]  /*ead0*/  LDL.LU R4, [R1+0x388] ;  /* 0x0003880001047983 */ /* 0x020ee80000300800 */
[----:B------:R-:W3:Y:S04]  /*eae0*/  LDL.LU R6, [R1+0x384] ;  /* 0x0003840001067983 */ /* 0x000ee80000300800 */
[----:B------:R-:W3:Y:S04]  /*eaf0*/  LDL.LU R3, [R1+0x380] ;  /* 0x0003800001037983 */ /* 0x000ee80000300800 */
[----:B------:R-:W3:Y:S04]  /*eb00*/  LDL.LU R10, [R1+0x37c] ;  /* 0x00037c00010a7983 */ /* 0x000ee80000300800 */
[----:B------:R-:W3:Y:S01]  /*eb10*/  LDL.LU R11, [R1+0x378] ;  /* 0x00037800010b7983 */ /* 0x000ee20000300800 */
[----:B------:R-:W-:-:S02]  /*eb20*/  F2FP.F16.F32.PACK_AB R5, R151, R150 ;  /* 0x000000969705723e */ /* 0x000fc400000000ff */
[----:B------:R-:W-:Y:S01]  /*eb30*/  F2FP.F16.F32.PACK_AB R8, R149, R148 ;  /* 0x000000949508723e */ /* 0x000fe200000000ff */
[----:B------:R-:W-:Y:S04]  /*eb40*/  STL [R1+0xd94], R15 ;  /* 0x000d940f01007387 */ /* 0x000fe80000100800 */
        /* <DEDUP_REMOVED lines=9> */
[----:B------:R4:W-:Y:S04]  /*ebe0*/  STL [R1+0xc00], R7 ;  /* 0x000c000701007387 */ /* 0x0009e80000100800 */
[----:B------:R2:W-:Y:S04]  /*ebf0*/  STL [R1+0x60c], R5 ;  /* 0x00060c0501007387 */ /* 0x0005e80000100800 */
[----:B------:R-:W-:Y:S01]  /*ec00*/  STL [R1+0x608], R8 ;  /* 0x0006080801007387 */ /* 0x000fe20000100800 */
[----:B----4-:R-:W-:-:S05]  /*ec10*/  F2FP.F16.F32.PACK_AB R7, R207, R249 ;  /* 0x000000f9cf07723e */ /* 0x010fca00000000ff */
[----:B------:R-:W-:Y:S01]  /*ec20*/  STL [R1+0x604], R7 ;  /* 0x0006040701007387 */ /* 0x000fe20000100800 */
[----:B--2---:R-:W-:Y:S01]  /*ec30*/  F2FP.F16.F32.PACK_AB R5, R208, R251 ;  /* 0x000000fbd005723e */ /* 0x004fe200000000ff */
[----:B---3--:R-:W-:-:S04]  /*ec40*/  IMAD.MOV.U32 R207, RZ, RZ, R209 ;  /* 0x000000ffffcf7224 */ /* 0x008fc800078e00d1 */
[----:B------:R0:W-:Y:S01]  /*ec50*/  STL [R1+0x600], R5 ;  /* 0x0006000501007387 */ /* 0x0001e20000100800 */
[----:B------:R-:W-:Y:S02]  /*ec60*/  IMAD.MOV.U32 R249, RZ, RZ, R210 ;  /* 0x000000fffff97224 */ /* 0x000fe400078e00d2 */
[----:B------:R-:W-:Y:S02]  /*ec70*/  IMAD.MOV.U32 R208, RZ, RZ, R211 ;  /* 0x000000ffffd07224 */ /* 0x000fe400078e00d3 */
[----:B------:R-:W-:Y:S02]  /*ec80*/  IMAD.MOV.U32 R251, RZ, RZ, R212 ;  /* 0x000000fffffb7224 */ /* 0x000fe400078e00d4 */
[----:B------:R-:W-:Y:S02]  /*ec90*/  IMAD.MOV.U32 R209, RZ, RZ, R213 ;  /* 0x000000ffffd17224 */ /* 0x000fe400078e00d5 */
[----:B------:R-:W-:Y:S02]  /*eca0*/  IMAD.MOV.U32 R210, RZ, RZ, R214 ;  /* 0x000000ffffd27224 */ /* 0x000fe400078e00d6 */
[----:B------:R-:W-:-:S02]  /*ecb0*/  IMAD.MOV.U32 R211, RZ, RZ, R215 ;  /* 0x000000ffffd37224 */ /* 0x000fc400078e00d7 */
        /* <DEDUP_REMOVED lines=18> */
[----:B------:R-:W2:Y:S01]  /*ede0*/  LDL.LU R6, [R1+0x374] ;  /* 0x0003740001067983 */ /* 0x000ea20000300800 */
[----:B------:R-:W-:-:S03]  /*edf0*/  IMAD.MOV.U32 R196, RZ, RZ, R3 ;  /* 0x000000ffffc47224 */ /* 0x000fc600078e0003 */
[----:B------:R-:W3:Y:S01]  /*ee00*/  LDL.LU R3, [R1+0x370] ;  /* 0x0003700001037983 */ /* 0x000ee20000300800 */
[----:B------:R-:W-:-:S03]  /*ee10*/  IMAD.MOV.U32 R0, RZ, RZ, R10 ;  /* 0x000000ffff007224 */ /* 0x000fc600078e000a */
[----:B------:R-:W4:Y:S01]  /*ee20*/  LDL.LU R10, [R1+0x36c] ;  /* 0x00036c00010a7983 */ /* 0x000f220000300800 */
[----:B------:R-:W-:-:S03]  /*ee30*/  IMAD.MOV.U32 R4, RZ, RZ, R11 ;  /* 0x000000ffff047224 */ /* 0x000fc600078e000b */
[----:B------:R-:W4:Y:S01]  /*ee40*/  LDL.LU R11, [R1+0x368] ;  /* 0x00036800010b7983 */ /* 0x000f220000300800 */
[----:B0-----:R-:W-:Y:S02]  /*ee50*/  F2FP.F16.F32.PACK_AB R5, R147, R146 ;  /* 0x000000929305723e */ /* 0x001fe400000000ff */
[----:B------:R-:W-:Y:S02]  /*ee60*/  F2FP.F16.F32.PACK_AB R8, R145, R144 ;  /* 0x000000909108723e */ /* 0x000fe400000000ff */
[----:B------:R-:W-:Y:S01]  /*ee70*/  F2FP.F16.F32.PACK_AB R7, R207, R249 ;  /* 0x000000f9cf07723e */ /* 0x000fe200000000ff */
[----:B------:R0:W-:Y:S01]  /*ee80*/  STL [R1+0x3fc], R5 ;  /* 0x0003fc0501007387 */ /* 0x0001e20000100800 */
[----:B------:R-:W-:Y:S02]  /*ee90*/  IMAD.MOV.U32 R249, RZ, RZ, R210 ;  /* 0x000000fffff97224 */ /* 0x000fe400078e00d2 */
[----:B------:R-:W-:Y:S01]  /*eea0*/  IMAD.MOV.U32 R207, RZ, RZ, R209 ;  /* 0x000000ffffcf7224 */ /* 0x000fe200078e00d1 */
[----:B------:R-:W-:Y:S01]  /*eeb0*/  STL [R1+0x3f8], R8 ;  /* 0x0003f80801007387 */ /* 0x000fe20000100800 */
[----:B------:R-:W-:Y:S01]  /*eec0*/  IMAD.MOV.U32 R210, RZ, RZ, R214 ;  /* 0x000000ffffd27224 */ /* 0x000fe200078e00d6 */
[----:B0-----:R-:W-:Y:S01]  /*eed0*/  F2FP.F16.F32.PACK_AB R5, R208, R251 ;  /* 0x000000fbd005723e */ /* 0x001fe200000000ff */
[----:B------:R-:W-:-:S02]  /*eee0*/  IMAD.MOV.U32 R208, RZ, RZ, R211 ;  /* 0x000000ffffd07224 */ /* 0x000fc400078e00d3 */
[----:B------:R-:W-:Y:S02]  /*eef0*/  IMAD.MOV.U32 R251, RZ, RZ, R212 ;  /* 0x000000fffffb7224 */ /* 0x000fe400078e00d4 */
[----:B------:R-:W-:Y:S02]  /*ef00*/  IMAD.MOV.U32 R211, RZ, RZ, R215 ;  /* 0x000000ffffd37224 */ /* 0x000fe400078e00d7 */
[----:B------:R-:W-:Y:S02]  /*ef10*/  IMAD.MOV.U32 R212, RZ, RZ, R216 ;  /* 0x000000ffffd47224 */ /* 0x000fe400078e00d8 */
[----:B------:R-:W-:Y:S01]  /*ef20*/  IMAD.MOV.U32 R215, RZ, RZ, R219 ;  /* 0x000000ffffd77224 */ /* 0x000fe200078e00db */
[----:B------:R-:W-:Y:S01]  /*ef30*/  STL [R1+0x3f4], R7 ;  /* 0x0003f40701007387 */ /* 0x000fe20000100800 */
[----:B------:R-:W-:Y:S02]  /*ef40*/  IMAD.MOV.U32 R209, RZ, RZ, R213 ;  /* 0x000000ffffd17224 */ /* 0x000fe400078e00d5 */
[----:B------:R-:W-:-:S02]  /*ef50*/  IMAD.MOV.U32 R214, RZ, RZ, R218 ;  /* 0x000000ffffd67224 */ /* 0x000fc400078e00da */
[----:B------:R-:W-:Y:S02]  /*ef60*/  IMAD.MOV.U32 R216, RZ, RZ, R220 ;  /* 0x000000ffffd87224 */ /* 0x000fe400078e00dc */
[----:B------:R-:W-:Y:S01]  /*ef70*/  IMAD.MOV.U32 R219, RZ, RZ, R223 ;  /* 0x000000ffffdb7224 */ /* 0x000fe200078e00df */
[----:B------:R0:W-:Y:S01]  /*ef80*/  STL [R1+0x3f0], R5 ;  /* 0x0003f00501007387 */ /* 0x0001e20000100800 */
        /* <DEDUP_REMOVED lines=10> */
[----:B--2---:R-:W-:Y:S02]  /*f030*/  IMAD.MOV.U32 R195, RZ, RZ, R6 ;  /* 0x000000ffffc37224 */ /* 0x004fe400078e0006 */
[----:B------:R-:W2:Y:S01]  /*f040*/  LDL.LU R6, [R1+0x364] ;  /* 0x0003640001067983 */ /* 0x000ea20000300800 */
[----:B---3--:R-:W-:-:S03]  /*f050*/  IMAD.MOV.U32 R196, RZ, RZ, R3 ;  /* 0x000000ffffc47224 */ /* 0x008fc600078e0003 */
[----:B------:R-:W3:Y:S01]  /*f060*/  LDL.LU R3, [R1+0x360] ;  /* 0x0003600001037983 */ /* 0x000ee20000300800 */
[----:B----4-:R-:W-:-:S03]  /*f070*/  IMAD.MOV.U32 R0, RZ, RZ, R10 ;  /* 0x000000ffff007224 */ /* 0x010fc600078e000a */
        /* <DEDUP_REMOVED lines=10> */
[----:B------:R-:W-:-:S02]  /*f120*/  IMAD.MOV.U32 R210, RZ, RZ, R214 ;  /* 0x000000ffffd27224 */ /* 0x000fc400078e00d6 */
[----:B------:R-:W-:Y:S01]  /*f130*/  IMAD.MOV.U32 R209, RZ, RZ, R213 ;  /* 0x000000ffffd17224 */ /* 0x000fe200078e00d5 */
[----:B0-----:R-:W-:Y:S01]  /*f140*/  F2FP.F16.F32.PACK_AB R5, R208, R251 ;  /* 0x000000fbd005723e */ /* 0x001fe200000000ff */
[----:B------:R-:W-:Y:S01]  /*f150*/  IMAD.MOV.U32 R251, RZ, RZ, R212 ;  /* 0x000000fffffb7224 */ /* 0x000fe200078e00d4 */
[----:B------:R-:W-:Y:S01]  /*f160*/  STL [R1+0x3e4], R7 ;  /* 0x0003e40701007387 */ /* 0x000fe20000100800 */
[----:B------:R-:W-:Y:S02]  /*f170*/  IMAD.MOV.U32 R208, RZ, RZ, R211 ;  /* 0x000000ffffd07224 */ /* 0x000fe400078e00d3 */
[----:B------:R-:W-:Y:S02]  /*f180*/  IMAD.MOV.U32 R212, RZ, RZ, R216 ;  /* 0x000000ffffd47224 */ /* 0x000fe400078e00d8 */
[----:B------:R-:W-:Y:S01]  /*f190*/  IMAD.MOV.U32 R214, RZ, RZ, R218 ;  /* 0x000000ffffd67224 */ /* 0x000fe200078e00da */
[----:B------:R0:W-:Y:S01]  /*f1a0*/  STL [R1+0x3e0], R5 ;  /* 0x0003e00501007387 */ /* 0x0001e20000100800 */
        /* <DEDUP_REMOVED lines=9> */
[----:B------:R-:W-:Y:S01]  /*f240*/  IMAD.MOV.U32 R2, RZ, RZ, R4 ;  /* 0x000000ffff027224 */ /* 0x000fe200078e0004 */
[----:B0-----:R-:W-:Y:S02]  /*f250*/  F2FP.F16.F32.PACK_AB R5, R139, R138 ;  /* 0x0000008a8b05723e */ /* 0x001fe400000000ff */
[----:B------:R-:W-:Y:S02]  /*f260*/  F2FP.F16.F32.PACK_AB R8, R137, R136 ;  /* 0x000000888908723e */ /* 0x000fe400000000ff */
[----:B------:R-:W-:Y:S01]  /*f270*/  F2FP.F16.F32.PACK_AB R7, R207, R249 ;  /* 0x000000f9cf07723e */ /* 0x000fe200000000ff */
[----:B------:R-:W-:-:S02]  /*f280*/  IMAD.MOV.U32 R234, RZ, RZ, R211 ;  /* 0x000000ffffea7224 */ /* 0x000fc400078e00d3 */
[----:B------:R-:W-:Y:S02]  /*f290*/  IMAD.MOV.U32 R237, RZ, RZ, R212 ;  /* 0x000000ffffed7224 */ /* 0x000fe400078e00d4 */
[----:B--2---:R-:W-:Y:S02]  /*f2a0*/  IMAD.MOV.U32 R195, RZ, RZ, R6 ;  /* 0x000000ffffc37224 */ /* 0x004fe400078e0006 */
[----:B------:R-:W2:Y:S01]  /*f2b0*/  LDL.LU R6, [R1+0x354] ;  /* 0x0003540001067983 */ /* 0x000ea20000300800 */
[----:B---3--:R-:W-:-:S03]  /*f2c0*/  IMAD.MOV.U32 R196, RZ, RZ, R3 ;  /* 0x000000ffffc47224 */ /* 0x008fc600078e0003 */
[----:B------:R-:W3:Y:S01]  /*f2d0*/  LDL.LU R3, [R1+0x350] ;  /* 0x0003500001037983 */ /* 0x000ee20000300800 */
[----:B----4-:R-:W-:-:S03]  /*f2e0*/  IMAD.MOV.U32 R0, RZ, RZ, R10 ;  /* 0x000000ffff007224 */ /* 0x010fc600078e000a */
[----:B------:R-:W4:Y:S01]  /*f2f0*/  LDL.LU R10, [R1+0x3b8] ;  /* 0x0003b800010a7983 */ /* 0x000f220000300800 */
[----:B------:R-:W-:-:S03]  /*f300*/  IMAD.MOV.U32 R4, RZ, RZ, R11 ;  /* 0x000000ffff047224 */ /* 0x000fc600078e000b */
[----:B------:R-:W4:Y:S04]  /*f310*/  LDL.LU R11, [R1+0x3bc] ;  /* 0x0003bc00010b7983 */ /* 0x000f280000300800 */
[----:B------:R0:W-:Y:S04]  /*f320*/  STL [R1+0x3dc], R5 ;  /* 0x0003dc0501007387 */ /* 0x0001e80000100800 */
[----:B------:R1:W-:Y:S01]  /*f330*/  STL [R1+0x3d8], R8 ;  /* 0x0003d80801007387 */ /* 0x0003e20000100800 */
[----:B0-----:R-:W-:-:S03]  /*f340*/  F2FP.F16.F32.PACK_AB R5, R208, R251 ;  /* 0x000000fbd005723e */ /* 0x001fc600000000ff */
[----:B------:R-:W-:Y:S04]  /*f350*/  STL [R1+0x3d4], R7 ;  /* 0x0003d40701007387 */ /* 0x000fe80000100800 */
[----:B------:R0:W-:Y:S04]  /*f360*/  STL [R1+0x3d0], R5 ;  /* 0x0003d00501007387 */ /* 0x0001e80000100800 */
[----:B------:R-:W4:Y:S04]  /*f370*/  LDL.LU R202, [R1+0x34c] ;  /* 0x00034c0001ca7983 */ /* 0x000f280000300800 */
[----:B------:R-:W4:Y:S04]  /*f380*/  LDL.LU R205, [R1+0x348] ;  /* 0x0003480001cd7983 */ /* 0x000f280000300800 */
[----:B------:R-:W4:Y:S04]  /*f390*/  LDL.LU R203, [R1+0x344] ;  /* 0x0003440001cb7983 */ /* 0x000f280000300800 */
[----:B------:R-:W4:Y:S04]  /*f3a0*/  LDL.LU R204, [R1+0x340] ;  /* 0x0003400001cc7983 */ /* 0x000f280000300800 */
[----:B------:R-:W4:Y:S04]  /*f3b0*/  LDL.LU R198, [R1+0x33c] ;  /* 0x00033c0001c67983 */ /* 0x000f280000300800 */
[----:B------:R-:W4:Y:S01]  /*f3c0*/  LDL.LU R201, [R1+0x338] ;  /* 0x0003380001c97983 */ /* 0x000f220000300800 */
[----:B------:R-:W-:-:S03]  /*f3d0*/  IMAD.MOV.U32 R211, RZ, RZ, R195 ;  /* 0x000000ffffd37224 */ /* 0x000fc600078e00c3 */
[----:B------:R-:W4:Y:S01]  /*f3e0*/  LDL.LU R199, [R1+0x334] ;  /* 0x0003340001c77983 */ /* 0x000f220000300800 */
[----:B------:R-:W-:-:S03]  /*f3f0*/  IMAD.MOV.U32 R212, RZ, RZ, R196 ;  /* 0x000000ffffd47224 */ /* 0x000fc600078e00c4 */
[----:B------:R-:W4:Y:S04]  /*f400*/  LDL.LU R200, [R1+0x330] ;  /* 0x0003300001c87983 */ /* 0x000f280000300800 */
[----:B------:R-:W4:Y:S04]  /*f410*/  LDL.LU R197, [R1+0x32c] ;  /* 0x00032c0001c57983 */ /* 0x000f280000300800 */
[----:B------:R-:W4:Y:S04]  /*f420*/  LDL.LU R195, [R1+0x328] ;  /* 0x0003280001c37983 */ /* 0x000f280000300800 */
[----:B------:R-:W4:Y:S04]  /*f430*/  LDL.LU R196, [R1+0x324] ;  /* 0x0003240001c47983 */ /* 0x000f280000300800 */
[----:B------:R-:W4:Y:S04]  /*f440*/  LDL.LU R19, [R1+0x27c] ;  /* 0x00027c0001137983 */ /* 0x000f280000300800 */
[----:B------:R-:W4:Y:S04]  /*f450*/  LDL.LU R14, [R1+0x274] ;  /* 0x00027400010e7983 */ /* 0x000f280000300800 */
[----:B------:R-:W4:Y:S04]  /*f460*/  LDL.LU R15, [R1+0x26c] ;  /* 0x00026c00010f7983 */ /* 0x000f280000300800 */
[----:B-1----:R-:W4:Y:S04]  /*f470*/  LDL.LU R8, [R1+0x268] ;  /* 0x0002680001087983 */ /* 0x002f280000300800 */
        /* <DEDUP_REMOVED lines=20> */
[----:B------:R-:W4:Y:S04]  /*f5c0*/  LDL.LU R216, [R1+0x228] ;  /* 0x0002280001d87983 */ /* 0x000f280000300800 */
[----:B------:R-:W4:Y:S04]  /*f5d0*/  LDL.LU R217, [R1+0x224] ;  /* 0x0002240001d97983 */ /* 0x000f280000300800 */
[----:B------:R-:W4:Y:S01]  /*f5e0*/  LDL.LU R218, [R1+0x220] ;  /* 0x0002200001da7983 */ /* 0x000f220000300800 */
[----:B------:R-:W-:Y:S02]  /*f5f0*/  IMAD.MOV.U32 R239, RZ, RZ, R210 ;  /* 0x000000ffffef7224 */ /* 0x000fe400078e00d2 */
[----:B------:R-:W-:-:S02]  /*f600*/  IMAD.MOV.U32 R236, RZ, RZ, R213 ;  /* 0x000000ffffec7224 */ /* 0x000fc400078e00d5 */
[----:B------:R-:W-:Y:S02]  /*f610*/  IMAD.MOV.U32 R210, RZ, RZ, R219 ;  /* 0x000000ffffd27224 */ /* 0x000fe400078e00db */
[----:B------:R-:W-:Y:S01]  /*f620*/  IMAD.MOV.U32 R213, RZ, RZ, R2 ;  /* 0x000000ffffd57224 */ /* 0x000fe200078e0002 */
[----:B------:R-:W4:Y:S01]  /*f630*/  LDL.LU R219, [R1+0x21c] ;  /* 0x00021c0001db7983 */ /* 0x000f220000300800 */
[----:B------:R-:W-:Y:S02]  /*f640*/  IMAD.MOV.U32 R244, RZ, RZ, R209 ;  /* 0x000000fffff47224 */ /* 0x000fe400078e00d1 */
[----:B------:R-:W-:Y:S01]  /*f650*/  IMAD.MOV.U32 R206, RZ, RZ, R0 ;  /* 0x000000ffffce7224 */ /* 0x000fe200078e0000 */
[----:B------:R-:W4:Y:S01]  /*f660*/  LDL.LU R2, [R1+0x218] ;  /* 0x0002180001027983 */ /* 0x000f220000300800 */
[----:B------:R-:W-:-:S03]  /*f670*/  IMAD.MOV.U32 R209, RZ, RZ, R4 ;  /* 0x000000ffffd17224 */ /* 0x000fc600078e0004 */
[----:B------:R-:W4:Y:S04]  /*f680*/  LDL.LU R0, [R1+0x214] ;  /* 0x0002140001007983 */ /* 0x000f280000300800 */
[----:B------:R-:W4:Y:S01]  /*f690*/  LDL.LU R4, [R1+0x210] ;  /* 0x0002100001047983 */ /* 0x000f220000300800 */
[----:B--2---:R-:W-:-:S03]  /*f6a0*/  IMAD.MOV.U32 R207, RZ, RZ, R6 ;  /* 0x000000ffffcf7224 */ /* 0x004fc600078e0006 */
[----:B------:R-:W2:Y:S01]  /*f6b0*/  LDL.LU R6, [R1+0x20c] ;  /* 0x00020c0001067983 */ /* 0x000ea20000300800 */
[----:B---3--:R-:W-:-:S03]  /*f6c0*/  IMAD.MOV.U32 R208, RZ, RZ, R3 ;  /* 0x000000ffffd07224 */ /* 0x008fc600078e0003 */
[----:B------:R-:W2:Y:S01]  /*f6d0*/  LDL.LU R3, [R1+0x208] ;  /* 0x0002080001037983 */ /* 0x000ea20000300800 */
[----:B----4-:R-:W-:-:S03]  /*f6e0*/  IMAD.MOV.U32 R245, RZ, RZ, R10 ;  /* 0x000000fffff57224 */ /* 0x010fc600078e000a */
[----:B------:R-:W3:Y:S01]  /*f6f0*/  LDL.LU R10, [R1+0x204] ;  /* 0x00020400010a7983 */ /* 0x000ee20000300800 */
[----:B------:R-:W-:-:S03]  /*f700*/  IMAD.MOV.U32 R238, RZ, RZ, R11 ;  /* 0x000000ffffee7224 */ /* 0x000fc600078e000b */
[----:B------:R-:W3:Y:S01]  /*f710*/  LDL.LU R11, [R1+0x200] ;  /* 0x00020000010b7983 */ /* 0x000ee20000300800 */
[----:B------:R-:W-:Y:S02]  /*f720*/  F2FP.F16.F32.PACK_AB R247, R135, R134 ;  /* 0x0000008687f7723e */ /* 0x000fe400000000ff */
[----:B------:R-:W-:Y:S02]  /*f730*/  F2FP.F16.F32.PACK_AB R246, R133, R132 ;  /* 0x0000008485f6723e */ /* 0x000fe400000000ff */
[----:B------:R-:W-:Y:S02]  /*f740*/  F2FP.F16.F32.PACK_AB R245, R238, R245 ;  /* 0x000000f5eef5723e */ /* 0x000fe400000000ff */
[----:B------:R-:W-:Y:S01]  /*f750*/  F2FP.F16.F32.PACK_AB R244, R244, R239 ;  /* 0x000000eff4f4723e */ /* 0x000fe200000000ff */
[----:B------:R-:W-:Y:S01]  /*f760*/  STL [R1+0xc04], R247 ;  /* 0x000c04f701007387 */ /* 0x000fe20000100800 */
[----:B------:R-:W-:Y:S02]  /*f770*/  F2FP.F16.F32.PACK_AB R239, R131, R130 ;  /* 0x0000008283ef723e */ /* 0x000fe400000000ff */
[----:B------:R-:W-:Y:S01]  /*f780*/  F2FP.F16.F32.PACK_AB R238, R129, R128 ;  /* 0x0000008081ee723e */ /* 0x000fe200000000ff */
[----:B------:R-:W-:Y:S01]  /*f790*/  STL [R1+0xc08], R246 ;  /* 0x000c08f601007387 */ /* 0x000fe20000100800 */
[----:B------:R-:W-:-:S02]  /*f7a0*/  F2FP.F16.F32.PACK_AB R237, R234, R237 ;  /* 0x000000edeaed723e */ /* 0x000fc400000000ff */
[----:B------:R-:W-:Y:S01]  /*f7b0*/  F2FP.F16.F32.PACK_AB R236, R236, R235 ;  /* 0x000000ebecec723e */ /* 0x000fe200000000ff */
[----:B------:R-:W-:Y:S01]  /*f7c0*/  STL [R1+0xc0c], R245 ;  /* 0x000c0cf501007387 */ /* 0x000fe20000100800 */
[----:B------:R-:W-:Y:S02]  /*f7d0*/  F2FP.F16.F32.PACK_AB R235, R127, R126 ;  /* 0x0000007e7feb723e */ /* 0x000fe400000000ff */
[----:B------:R-:W-:Y:S01]  /*f7e0*/  F2FP.F16.F32.PACK_AB R234, R125, R124 ;  /* 0x0000007c7dea723e */ /* 0x000fe200000000ff */
[----:B------:R-:W-:Y:S01]  /*f7f0*/  STL [R1+0xc10], R244 ;  /* 0x000c10f401007387 */ /* 0x000fe20000100800 */
[----:B------:R-:W-:-:S03]  /*f800*/  F2FP.F16.F32.PACK_AB R233, R232, R233 ;  /* 0x000000e9e8e9723e */ /* 0x000fc600000000ff */
        /* <DEDUP_REMOVED lines=190> */
[----:B------:R-:W-:Y:S04]  /*103f0*/  STL [R1+0xdb8], R136 ;  /* 0x000db88801007387 */ /* 0x000fe80000100800 */
[----:B------:R-:W-:Y:S04]  /*10400*/  STL [R1+0xdbc], R135 ;  /* 0x000dbc8701007387 */ /* 0x000fe80000100800 */
[----:B------:R-:W-:Y:S04]  /*10410*/  STL [R1+0xdc0], R134 ;  /* 0x000dc08601007387 */ /* 0x000fe80000100800 */
[----:B------:R-:W-:Y:S04]  /*10420*/  STL [R1+0xdc4], R133 ;  /* 0x000dc48501007387 */ /* 0x000fe80000100800 */
[----:B------:R-:W-:Y:S04]  /*10430*/  STL [R1+0xdc8], R132 ;  /* 0x000dc88401007387 */ /* 0x000fe80000100800 */
[----:B------:R0:W-:Y:S04]  /*10440*/  STL [R1+0xdcc], R131 ;  /* 0x000dcc8301007387 */ /* 0x0001e80000100800 */
[----:B------:R1:W-:Y:S04]  /*10450*/  STL [R1+0xdd0], R130 ;  /* 0x000dd08201007387 */ /* 0x0003e80000100800 */
        /* <DEDUP_REMOVED lines=19> */
[----:B---3--:R-:W-:-:S03]  /*10590*/  F2FP.F16.F32.PACK_AB R124, R10, R11 ;  /* 0x0000000b0a7c723e */ /* 0x008fc600000000ff */
        /* <DEDUP_REMOVED lines=10> */
[----:B------:R-:W3:Y:S01]  /*10640*/  LDL.LU R8, [R1+0x5c0] ;  /* 0x0005c00001087983 */ /* 0x000ee20000300800 */
[----:B-1----:R-:W-:-:S03]  /*10650*/  IMAD.MOV.U32 R130, RZ, RZ, R13 ;  /* 0x000000ffff827224 */ /* 0x002fc600078e000d */
[----:B------:R-:W3:Y:S01]  /*10660*/  LDL.LU R14, [R1+0x1bc] ;  /* 0x0001bc00010e7983 */ /* 0x000ee20000300800 */
[----:B------:R-:W-:-:S03]  /*10670*/  IMAD.MOV.U32 R123, RZ, RZ, R12 ;  /* 0x000000ffff7b7224 */ /* 0x000fc600078e000c */
        /* <DEDUP_REMOVED lines=10> */
[----:B------:R-:W-:-:S03]  /*10720*/  F2FP.F16.F32.PACK_AB R127, R27, R26 ;  /* 0x0000001a1b7f723e */ /* 0x000fc600000000ff */
        /* <DEDUP_REMOVED lines=199> */
[----:B------:R-:W3:Y:S01]  /*113a0*/  LDL.LU R249, [R1+0x8] ;  /* 0x0000080001f97983 */ /* 0x000ee20000300800 */
[----:B--2---:R-:W-:-:S03]  /*113b0*/  F2FP.F16.F32.PACK_AB R125, R6, R3 ;  /* 0x00000003067d723e */ /* 0x004fc600000000ff */
[----:B------:R-:W2:Y:S04]  /*113c0*/  LDL.LU R251, [R1+0x4] ;  /* 0x0000040001fb7983 */ /* 0x000ea80000300800 */
[----:B------:R-:W2:Y:S01]  /*113d0*/  LDL.LU R2, [R1] ;  /* 0x0000000001027983 */ /* 0x000ea20000300800 */
[----:B------:R-:W-:-:S03]  /*113e0*/  F2FP.F16.F32.PACK_AB R123, R130, R123 ;  /* 0x0000007b827b723e */ /* 0x000fc600000000ff */
[----:B------:R-:W2:Y:S01]  /*113f0*/  LDL.LU R0, [R1+0x40c] ;  /* 0x00040c0001007983 */ /* 0x000ea20000300800 */
[----:B----4-:R-:W-:-:S03]  /*11400*/  F2FP.F16.F32.PACK_AB R122, R131, R122 ;  /* 0x0000007a837a723e */ /* 0x010fc600000000ff */
[----:B------:R-:W4:Y:S01]  /*11410*/  LDL.LU R4, [R1+0x408] ;  /* 0x0004080001047983 */ /* 0x000f220000300800 */
[----:B------:R-:W-:-:S03]  /*11420*/  F2FP.F16.F32.PACK_AB R121, R132, R121 ;  /* 0x000000798479723e */ /* 0x000fc600000000ff */
[----:B------:R-:W4:Y:S01]  /*11430*/  LDL.LU R6, [R1+0x404] ;  /* 0x0004040001067983 */ /* 0x000f220000300800 */
[----:B------:R-:W-:-:S03]  /*11440*/  F2FP.F16.F32.PACK_AB R120, R133, R120 ;  /* 0x000000788578723e */ /* 0x000fc600000000ff */
[----:B------:R-:W4:Y:S01]  /*11450*/  LDL.LU R3, [R1+0x400] ;  /* 0x0004000001037983 */ /* 0x000f220000300800 */
[----:B------:R-:W-:-:S03]  /*11460*/  F2FP.F16.F32.PACK_AB R119, R134, R119 ;  /* 0x000000778677723e */ /* 0x000fc600000000ff */
[----:B------:R0:W5:Y:S01]  /*11470*/  LDL.LU R130, [R1+0xdd0] ;  /* 0x000dd00001827983 */ /* 0x0001620000300800 */
        /* <DEDUP_REMOVED lines=10> */
[----:B---3--:R-:W-:-:S03]  /*11520*/  F2FP.F16.F32.PACK_AB R113, R140, R113 ;  /* 0x000000718c71723e */ /* 0x008fc600000000ff */
        /* <DEDUP_REMOVED lines=10> */
[----:B------:R0:W5:Y:S04]  /*115d0*/  LDL.LU R141, [R1+0xda4] ;  /* 0x000da400018d7983 */ /* 0x0001680000300800 */
[----:B------:R0:W5:Y:S04]  /*115e0*/  LDL.LU R142, [R1+0xda0] ;  /* 0x000da000018e7983 */ /* 0x0001680000300800 */
[----:B------:R0:W5:Y:S04]  /*115f0*/  LDL.LU R143, [R1+0xd9c] ;  /* 0x000d9c00018f7983 */ /* 0x0001680000300800 */
[----:B------:R0:W5:Y:S04]  /*11600*/  LDL.LU R144, [R1+0xd98] ;  /* 0x000d980001907983 */ /* 0x0001680000300800 */
[----:B------:R-:W3:Y:S02]  /*11610*/  LDL.LU R15, [R1+0xd94] ;  /* 0x000d9400010f7983 */ /* 0x000ee40000300800 */
[----:B---3--:R-:W-:-:S02]  /*11620*/  F2FP.F16.F32.PACK_AB R15, R14, R15 ;  /* 0x0000000f0e0f723e */ /* 0x008fc400000000ff */
[----:B------:R-:W3:Y:S01]  /*11630*/  LDL.LU R14, [R1+0xd90] ;  /* 0x000d9000010e7983 */ /* 0x000ee20000300800 */
[----:B------:R-:W-:Y:S02]  /*11640*/  F2FP.F16.F32.PACK_AB R13, R146, R13 ;  /* 0x0000000d920d723e */ /* 0x000fe400000000ff */
[----:B------:R-:W-:Y:S02]  /*11650*/  F2FP.F16.F32.PACK_AB R12, R19, R12 ;  /* 0x0000000c130c723e */ /* 0x000fe400000000ff */
[----:B---3--:R-:W-:Y:S02]  /*11660*/  F2FP.F16.F32.PACK_AB R14, R145, R14 ;  /* 0x0000000e910e723e */ /* 0x008fe400000000ff */
[----:B------:R0:W5:Y:S04]  /*11670*/  LDL.LU R145, [R1+0xd8c] ;  /* 0x000d8c0001917983 */ /* 0x0001680000300800 */
[----:B------:R0:W5:Y:S04]  /*11680*/  LDL.LU R146, [R1+0xd88] ;  /* 0x000d880001927983 */ /* 0x0001680000300800 */
[----:B------:R-:W3:Y:S02]  /*11690*/  LDL.LU R19, [R1+0xd84] ;  /* 0x000d840001137983 */ /* 0x000ee40000300800 */
[----:B---3--:R-:W-:-:S02]  /*116a0*/  F2FP.F16.F32.PACK_AB R19, R18, R19 ;  /* 0x000000131213723e */ /* 0x008fc400000000ff */
[----:B------:R-:W3:Y:S02]  /*116b0*/  LDL.LU R18, [R1+0xd80] ;  /* 0x000d800001127983 */ /* 0x000ee40000300800 */
[----:B---3--:R-:W-:Y:S02]  /*116c0*/  F2FP.F16.F32.PACK_AB R18, R17, R18 ;  /* 0x000000121112723e */ /* 0x008fe400000000ff */
[----:B------:R-:W3:Y:S02]  /*116d0*/  LDL.LU R17, [R1+0xd7c] ;  /* 0x000d7c0001117983 */ /* 0x000ee40000300800 */
[----:B---3--:R-:W-:Y:S02]  /*116e0*/  F2FP.F16.F32.PACK_AB R17, R16, R17 ;  /* 0x000000111011723e */ /* 0x008fe400000000ff */
        /* <DEDUP_REMOVED lines=8> */
[----:B------:R-:W3:Y:S01]  /*11770*/  LDL.LU R20, [R1+0xd68] ;  /* 0x000d680001147983 */ /* 0x000ee20000300800 */
[----:B------:R-:W-:Y:S02]  /*11780*/  F2FP.F16.F32.PACK_AB R27, R148, R27 ;  /* 0x0000001b941b723e */ /* 0x000fe400000000ff */
[----:B------:R-:W-:Y:S02]  /*11790*/  F2FP.F16.F32.PACK_AB R26, R149, R26 ;  /* 0x0000001a951a723e */ /* 0x000fe400000000ff */
[----:B------:R-:W-:Y:S02]  /*117a0*/  F2FP.F16.F32.PACK_AB R25, R150, R25 ;  /* 0x000000199619723e */ /* 0x000fe400000000ff */
[----:B------:R-:W-:Y:S02]  /*117b0*/  F2FP.F16.F32.PACK_AB R24, R151, R24 ;  /* 0x000000189718723e */ /* 0x000fe400000000ff */
[----:B------:R-:W-:Y:S02]  /*117c0*/  F2FP.F16.F32.PACK_AB R31, R152, R31 ;  /* 0x0000001f981f723e */ /* 0x000fe400000000ff */
[----:B------:R-:W-:-:S02]  /*117d0*/  F2FP.F16.F32.PACK_AB R30, R153, R30 ;  /* 0x0000001e991e723e */ /* 0x000fc400000000ff */
        /* <DEDUP_REMOVED lines=83> */
[----:B---3--:R-:W-:-:S02]  /*11d10*/  F2FP.F16.F32.PACK_AB R20, R147, R20 ;  /* 0x000000149314723e */ /* 0x008fc400000000ff */
[----:B------:R0:W5:Y:S04]  /*11d20*/  LDL.LU R147, [R1+0xd64] ;  /* 0x000d640001937983 */ /* 0x0001680000300800 */
        /* <DEDUP_REMOVED lines=88> */
[----:B------:R0:W5:Y:S01]  /*122b0*/  LDL.LU R7, [R1+0xc00] ;  /* 0x000c000001077983 */ /* 0x0001620000300800 */
        /* <DEDUP_REMOVED lines=8> */
[----:B--2---:R-:W-:Y:S02]  /*12340*/  F2FP.F16.F32.PACK_AB R242, R251, R2 ;  /* 0x00000002fbf2723e */ /* 0x004fe400000000ff */
[----:B----4-:R-:W-:Y:S02]  /*12350*/  F2FP.F16.F32.PACK_AB R241, R0, R4 ;  /* 0x0000000400f1723e */ /* 0x010fe400000000ff */
[----:B0-----:R-:W-:-:S07]  /*12360*/  F2FP.F16.F32.PACK_AB R240, R6, R3 ;  /* 0x0000000306f0723e */ /* 0x001fce00000000ff */
.L_x_0:
[----:B------:R-:W2:Y:S01]  /*12370*/  LDL.LU R6, [R1+0x720] ;  /* 0x0007200001067983 */ /* 0x000ea20000300800 */
[----:B------:R-:W-:Y:S01]  /*12380*/  ULDC.64 UR4, c[0x0][0x228] ;  /* 0x00008a0000047ab9 */ /* 0x000fe20000000a00 */
[----:B------:R-:W0:Y:S01]  /*12390*/  S2R R5, SR_TID.X ;  /* 0x0000000000057919 */ /* 0x000e220000002100 */
[----:B-----5:R-:W-:Y:S01]  /*123a0*/  VIADD R0, R7, 0x1 ;  /* 0x0000000107007836 */ /* 0x020fe20000000000 */
[----:B------:R-:W-:Y:S01]  /*123b0*/  ULDC.64 UR6, c[0x0][0x220] ;  /* 0x0000880000067ab9 */ /* 0x000fe20000000a00 */
[----:B------:R-:W-:Y:S01]  /*123c0*/  ULDC UR8, c[0x0][0x248] ;  /* 0x0000920000087ab9 */ /* 0x000fe20000000800 */
        /* <DEDUP_REMOVED lines=28> */
[C---:B0-----:R-:W-:Y:S01]  /*12590*/  IMAD.SHL.U32 R2, R5.reuse, 0x10, RZ ;  /* 0x0000001005027824 */ /* 0x041fe200078e00ff */
[----:B------:R-:W-:Y:S01]  /*125a0*/  ULDC UR30, c[0x0][0x248] ;  /* 0x00009200001e7ab9 */ /* 0x000fe20000000800 */
[----:B------:R-:W-:Y:S01]  /*125b0*/  IMAD.SHL.U32 R3, R5, 0x80, RZ ;  /* 0x0000008005037824 */ /* 0x000fe200078e00ff */
[----:B------:R-:W-:Y:S01]  /*125c0*/  ULDC UR32, c[0x0][0x248] ;  /* 0x0000920000207ab9 */ /* 0x000fe20000000800 */
[----:B------:R-:W-:Y:S01]  /*125d0*/  ULDC UR33, c[0x0][0x248] ;  /* 0x0000920000217ab9 */ /* 0x000fe20000000800 */
[----:B------:R-:W-:Y:S01]  /*125e0*/  LOP3.LUT R2, R2, 0xf0, RZ, 0xc0, !PT ;  /* 0x000000f002027812 */ /* 0x000fe200078ec0ff */
[----:B------:R-:W-:Y:S01]  /*125f0*/  ULDC UR35, c[0x0][0x248] ;  /* 0x0000920000237ab9 */ /* 0x000fe20000000800 */
[----:B------:R-:W-:Y:S01]  /*12600*/  LOP3.LUT R3, R3, 0x800, RZ, 0xc0, !PT ;  /* 0x0000080003037812 */ /* 0x000fe200078ec0ff */
[----:B------:R-:W-:Y:S01]  /*12610*/  ULDC UR36, c[0x0][0x248] ;  /* 0x0000920000247ab9 */ /* 0x000fe20000000800 */
[----:B------:R-:W-:Y:S01]  /*12620*/  ULDC UR38, c[0x0][0x248] ;  /* 0x0000920000267ab9 */ /* 0x000fe20000000800 */
[----:B------:R-:W-:Y:S01]  /*12630*/  ULDC UR39, c[0x0][0x248] ;  /* 0x0000920000277ab9 */ /* 0x000fe20000000800 */
[----:B------:R-:W-:Y:S01]  /*12640*/  IADD3 R3, R3, UR20, R2 ;  /* 0x0000001403037c10 */ /* 0x000fe2000fffe002 */
[----:B------:R-:W-:Y:S01]  /*12650*/  VIADD R2, R7, 0x2 ;  /* 0x0000000207027836 */ /* 0x000fe20000000000 */
[C---:B------:R-:W-:Y:S01]  /*12660*/  LOP3.LUT R4, R5.reuse, 0xe0, RZ, 0xc0, !PT ;  /* 0x000000e005047812 */ /* 0x040fe200078ec0ff */
[----:B------:R-:W-:Y:S01]  /*12670*/  ULDC UR41, c[0x0][0x248] ;  /* 0x0000920000297ab9 */ /* 0x000fe20000000800 */
[----:B------:R-:W-:Y:S01]  /*12680*/  LOP3.LUT R5, R5, 0xff, RZ, 0xc0, !PT ;  /* 0x000000ff05057812 */ /* 0x000fe200078ec0ff */
[----:B------:R-:W-:Y:S01]  /*12690*/  ULDC UR42, c[0x0][0x248] ;  /* 0x00009200002a7ab9 */ /* 0x000fe20000000800 */
[----:B------:R-:W-:Y:S01]  /*126a0*/  ULDC UR44, c[0x0][0x248] ;  /* 0x00009200002c7ab9 */ /* 0x000fe20000000800 */
[----:B------:R-:W-:Y:S01]  /*126b0*/  ULDC UR45, c[0x0][0x248] ;  /* 0x00009200002d7ab9 */ /* 0x000fe20000000800 */
[----:B------:R-:W-:Y:S01]  /*126c0*/  LEA R5, R5, UR20, 0x4 ;  /* 0x0000001405057c11 */ /* 0x000fe2000f8e20ff */
[----:B------:R-:W-:Y:S06]  /*126d0*/  BAR.SYNC.DEFER_BLOCKING 0x0 ;  /* 0x0000000000007b1d */ /* 0x000fec0000010000 */
[----:B------:R-:W-:Y:S01]  /*126e0*/  ULDC UR20, c[0x0][0x248] ;  /* 0x0000920000147ab9 */ /* 0x000fe20000000800 */
[----:B------:R-:W-:Y:S01]  /*126f0*/  ULDC UR47, c[0x0][0x248] ;  /* 0x00009200002f7ab9 */ /* 0x000fe20000000800 */
[----:B------:R-:W-:Y:S01]  /*12700*/  STL [R1+0xfe8], R252 ;  /* 0x000fe8fc01007387 */ /* 0x000fe20000100800 */
[----:B------:R-:W-:Y:S01]  /*12710*/  ULDC UR48, c[0x0][0x248] ;  /* 0x0000920000307ab9 */ /* 0x000fe20000000800 */
[----:B------:R-:W-:Y:S01]  /*12720*/  ULDC UR50, c[0x0][0x248] ;  /* 0x0000920000327ab9 */ /* 0x000fe20000000800 */
[----:B------:R-:W-:Y:S01]  /*12730*/  ULDC UR51, c[0x0][0x248] ;  /* 0x0000920000337ab9 */ /* 0x000fe20000000800 */
[----:B------:R-:W-:Y:S01]  /*12740*/  STL [R1+0xbfc], R5 ;  /* 0x000bfc0501007387 */ /* 0x000fe20000100800 */
[----:B------:R-:W-:Y:S01]  /*12750*/  ULDC UR53, c[0x0][0x248] ;  /* 0x0000920000357ab9 */ /* 0x000fe20000000800 */
[----:B------:R-:W-:Y:S01]  /*12760*/  ULDC UR54, c[0x0][0x248] ;  /* 0x0000920000367ab9 */ /* 0x000fe20000000800 */
[----:B------:R-:W-:Y:S01]  /*12770*/  ULDC UR58, c[0x0][0x248] ;  /* 0x00009200003a7ab9 */ /* 0x000fe20000000800 */
[----:B------:R-:W-:Y:S01]  /*12780*/  ULDC UR57, c[0x0][0x248] ;  /* 0x0000920000397ab9 */ /* 0x000fe20000000800 */
[----:B------:R-:W-:Y:S01]  /*12790*/  ULDC UR60, c[0x0][0x248] ;  /* 0x00009200003c7ab9 */ /* 0x000fe20000000800 */
[----:B------:R-:W-:Y:S01]  /*127a0*/  ULDC UR59, c[0x0][0x248] ;  /* 0x00009200003b7ab9 */ /* 0x000fe20000000800 */
[----:B------:R-:W-:Y:S01]  /*127b0*/  ULDC UR61, c[0x0][0x248] ;  /* 0x00009200003d7ab9 */ /* 0x000fe20000000800 */
[----:B--2---:R-:W-:Y:S01]  /*127c0*/  ISETP.GE.AND P0, PT, R6, UR4, PT ;  /* 0x0000000406007c0c */ /* 0x004fe2000bf06270 */
[----:B------:R-:W-:-:S03]  /*127d0*/  ULDC UR4, c[0x0][0x22c] ;  /* 0x00008b0000047ab9 */ /* 0x000fc60000000800 */
[----:B------:R-:W-:Y:S01]  /*127e0*/  ISETP.LT.AND P2, PT, R0, UR4, !P0 ;  /* 0x0000000400007c0c */ /* 0x000fe2000c741270 */
[----:B------:R-:W-:Y:S01]  /*127f0*/  ULDC UR4, c[0x0][0x22c] ;  /* 0x00008b0000047ab9 */ /* 0x000fe20000000800 */
[----:B------:R-:W-:Y:S01]  /*12800*/  VIADD R0, R7, 0x3 ;  /* 0x0000000307007836 */ /* 0x000fe20000000000 */
[----:B------:R-:W-:Y:S01]  /*12810*/  ISETP.LT.AND P1, PT, R2, UR4, !P0 ;  /* 0x0000000402007c0c */ /* 0x000fe2000c721270 */
[----:B------:R-:W-:-:S03]  /*12820*/  ULDC UR4, c[0x0][0x22c] ;  /* 0x00008b0000047ab9 */ /* 0x000fc60000000800 */
[----:B------:R-:W-:Y:S01]  /*12830*/  ISETP.LT.AND P3, PT, R0, UR4, !P0 ;  /* 0x0000000400007c0c */ /* 0x000fe2000c761270 */
[----:B------:R-:W-:Y:S01]  /*12840*/  IMAD R0, R4, 0x8, R3 ;  /* 0x0000000804007824 */ /* 0x000fe200078e0203 */
[----:B------:R-:W-:-:S04]  /*12850*/  ULDC UR4, c[0x0][0x22c] ;  /* 0x00008b0000047ab9 */ /* 0x000fc80000000800 */
[----:B------:R-:W-:Y:S01]  /*12860*/  STSM.16.M88.4 [R0], R240 ;  /* 0x000000f000007844 */ /* 0x000fe20000000200 */
[----:B------:R-:W-:Y:S06]  /*12870*/  BAR.SYNC.DEFER_BLOCKING 0x0 ;  /* 0x0000000000007b1d */ /* 0x000fec0000010000 */
[----:B-1----:R-:W0:Y:S02]  /*12880*/  LDS.128 R248, [R5] ;  /* 0x0000000005f87984 */ /* 0x002e240000000c00 */
[----:B------:R-:W-:Y:S06]  /*12890*/  BAR.SYNC.DEFER_BLOCKING 0x0 ;  /* 0x0000000000007b1d */ /* 0x000fec0000010000 */
[----:B------:R-:W-:Y:S02]  /*128a0*/  STSM.16.M88.4 [R0], R228 ;  /* 0x000000e400007844 */ /* 0x000fe40000000200 */
[----:B------:R-:W-:Y:S06]  /*128b0*/  BAR.SYNC.DEFER_BLOCKING 0x0 ;  /* 0x0000000000007b1d */ /* 0x000fec0000010000 */
[----:B------:R-:W1:Y:S02]  /*128c0*/  LDS.128 R228, [R5] ;  /* 0x0000000005e47984 */ /* 0x000e640000000c00 */
[----:B------:R-:W-:Y:S06]  /*128d0*/  BAR.SYNC.DEFER_BLOCKING 0x0 ;  /* 0x0000000000007b1d */ /* 0x000fec0000010000 */
[----:B------:R-:W-:Y:S01]  /*128e0*/  STSM.16.M88.4 [R0], R216 ;  /* 0x000000d800007844 */ /* 0x000fe20000000200 */
[----:B0-----:R-:W-:-:S03]  /*128f0*/  IMAD.MOV.U32 R252, RZ, RZ, R248 ;  /* 0x000000fffffc7224 */ /* 0x001fc600078e00f8 */
[----:B------:R-:W-:Y:S04]  /*12900*/  STL [R1+0x14], R249 ;  /* 0x000014f901007387 */ /* 0x000fe80000100800 */
[----:B------:R-:W-:Y:S01]  /*12910*/  STL.64 [R1+0x18], R250 ;  /* 0x000018fa01007387 */ /* 0x000fe20000100a00 */
[----:B------:R-:W-:Y:S06]  /*12920*/  BAR.SYNC.DEFER_BLOCKING 0x0 ;  /* 0x0000000000007b1d */ /* 0x000fec0000010000 */
[----:B------:R-:W-:Y:S02]  /*12930*/  LDS.128 R248, [R5] ;  /* 0x0000000005f87984 */ /* 0x000fe40000000c00 */
[----:B------:R-:W-:Y:S06]  /*12940*/  BAR.SYNC.DEFER_BLOCKING 0x0 ;  /* 0x0000000000007b1d */ /* 0x000fec0000010000 */
[----:B------:R-:W-:Y:S02]  /*12950*/  STSM.16.M88.4 [R0], R64 ;  /* 0x0000004000007844 */ /* 0x000fe40000000200 */
        /* <DEDUP_REMOVED lines=49> */
[----:B------:R-:W0:Y:S04]  /*12c70*/  LDS.128 R56, [R5] ;  /* 0x0000000005387984 */ /* 0x000e280000000c00 */
[----:B-1----:R-:W-:Y:S04]  /*12c80*/  STL.64 [R1], R228 ;  /* 0x000000e401007387 */ /* 0x002fe80000100a00 */
[----:B------:R-:W-:Y:S01]  /*12c90*/  STL.64 [R1+0x8], R230 ;  /* 0x000008e601007387 */ /* 0x000fe20000100a00 */
[----:B------:R-:W-:Y:S06]  /*12ca0*/  BAR.SYNC.DEFER_BLOCKING 0x0 ;  /* 0x0000000000007b1d */ /* 0x000fec0000010000 */
[----:B0-----:R0:W-:Y:S04]  /*12cb0*/  STL.64 [R1+0xf10], R56 ;  /* 0x000f103801007387 */ /* 0x0011e80000100a00 */
[----:B0-----:R-:W2:Y:S04]  /*12cc0*/  LDL R57, [R1+0xbfc] ;  /* 0x000bfc0001397983 */ /* 0x001ea80000100800 */
[----:B------:R-:W-:Y:S01]  /*12cd0*/  STSM.16.M88.4 [R0], R60 ;  /* 0x0000003c00007844 */ /* 0x000fe20000000200 */
[----:B------:R-:W-:Y:S06]  /*12ce0*/  BAR.SYNC.DEFER_BLOCKING 0x0 ;  /* 0x0000000000007b1d */ /* 0x000fec0000010000 */
[----:B--2---:R-:W0:Y:S02]  /*12cf0*/  LDS.128 R60, [R57] ;  /* 0x00000000393c7984 */ /* 0x004e240000000c00 */
[----:B------:R-:W-:Y:S06]  /*12d00*/  BAR.SYNC.DEFER_BLOCKING 0x0 ;  /* 0x0000000000007b1d */ /* 0x000fec0000010000 */
[----:B------:R-:W-:Y:S02]  /*12d10*/  STSM.16.M88.4 [R0], R52 ;  /* 0x0000003400007844 */ /* 0x000fe40000000200 */
[----:B------:R-:W-:Y:S06]  /*12d20*/  BAR.SYNC.DEFER_BLOCKING 0x0 ;  /* 0x0000000000007b1d */ /* 0x000fec0000010000 */
[----:B------:R-:W1:Y:S02]  /*12d30*/  LDS.128 R52, [R57] ;  /* 0x0000000039347984 */ /* 0x000e640000000c00 */
[----:B------:R-:W-:Y:S06]  /*12d40*/  BAR.SYNC.DEFER_BLOCKING 0x0 ;  /* 0x0000000000007b1d */ /* 0x000fec0000010000 */
[----:B------:R-:W-:Y:S02]  /*12d50*/  STSM.16.M88.4 [R0], R48 ;  /* 0x0000003000007844 */ /* 0x000fe40000000200 */
[----:B------:R-:W-:Y:S06]  /*12d60*/  BAR.SYNC.DEFER_BLOCKING 0x0 ;  /* 0x0000000000007b1d */ /* 0x000fec0000010000 */
[----:B------:R-:W2:Y:S02]  /*12d70*/  LDS.128 R48, [R57] ;  /* 0x0000000039307984 */ /* 0x000ea40000000c00 */
[----:B------:R-:W-:Y:S06]  /*12d80*/  BAR.SYNC.DEFER_BLOCKING 0x0 ;  /* 0x0000000000007b1d */ /* 0x000fec0000010000 */
[----:B------:R-:W-:Y:S02]  /*12d90*/  STSM.16.M88.4 [R0], R44 ;  /* 0x0000002c00007844 */ /* 0x000fe40000000200 */
[----:B------:R-:W-:Y:S06]  /*12da0*/  BAR.SYNC.DEFER_BLOCKING 0x0 ;  /* 0x0000000000007b1d */ /* 0x000fec0000010000 */
[----:B------:R-:W3:Y:S02]  /*12db0*/  LDS.128 R44, [R57] ;  /* 0x00000000392c7984 */ /* 0x000ee40000000c00 */
[----:B------:R-:W-:Y:S06]  /*12dc0*/  BAR.SYNC.DEFER_BLOCKING 0x0 ;  /* 0x0000000000007b1d */ /* 0x000fec0000010000 */
[----:B------:R-:W-:Y:S02]  /*12dd0*/  STSM.16.M88.4 [R0], R40 ;  /* 0x0000002800007844 */ /* 0x000fe40000000200 */
[----:B------:R-:W-:Y:S06]  /*12de0*/  BAR.SYNC.DEFER_BLOCKING 0x0 ;  /* 0x0000000000007b1d */ /* 0x000fec0000010000 */
[----:B------:R-:W4:Y:S02]  /*12df0*/  LDS.128 R40, [R57] ;  /* 0x0000000039287984 */ /* 0x000f240000000c00 */
        /* <DEDUP_REMOVED lines=141> */
[----:B------:R-:W-:Y:S04]  /*136d0*/  STL.64 [R1+0xf00], R58 ;  /* 0x000f003a01007387 */ /* 0x000fe80000100a00 */
[----:B0-----:R-:W-:Y:S04]  /*136e0*/  STL.64 [R1+0xef0], R60 ;  /* 0x000ef03c01007387 */ /* 0x001fe80000100a00 */
[----:B------:R-:W-:Y:S04]  /*136f0*/  STL.64 [R1+0xee8], R62 ;  /* 0x000ee83e01007387 */ /* 0x000fe80000100a00 */
[----:B-1----:R-:W-:Y:S04]  /*13700*/  STL.64 [R1+0xed8], R52 ;  /* 0x000ed83401007387 */ /* 0x002fe80000100a00 */
[----:B------:R-:W-:Y:S04]  /*13710*/  STL.64 [R1+0xed0], R54 ;  /* 0x000ed03601007387 */ /* 0x000fe80000100a00 */
[----:B------:R-:W-:Y:S04]  /*13720*/  STSM.16.M88.4 [R0], R224 ;  /* 0x000000e000007844 */ /* 0x000fe80000000200 */
[----:B--2---:R-:W-:Y:S01]  /*13730*/  STL.64 [R1+0xec8], R48 ;  /* 0x000ec83001007387 */ /* 0x004fe20000100a00 */
[----:B------:R-:W-:Y:S06]  /*13740*/  BAR.SYNC.DEFER_BLOCKING 0x0 ;  /* 0x0000000000007b1d */ /* 0x000fec0000010000 */
[----:B------:R-:W-:Y:S04]  /*13750*/  STL.64 [R1+0xec0], R50 ;  /* 0x000ec03201007387 */ /* 0x000fe80000100a00 */
[----:B---3--:R-:W-:Y:S04]  /*13760*/  STL.64 [R1+0xeb8], R44 ;  /* 0x000eb82c01007387 */ /* 0x008fe80000100a00 */
[----:B------:R-:W-:Y:S04]  /*13770*/  STL.64 [R1+0xeb0], R46 ;  /* 0x000eb02e01007387 */ /* 0x000fe80000100a00 */
[----:B----4-:R0:W-:Y:S04]  /*13780*/  STL.64 [R1+0xea8], R40 ;  /* 0x000ea82801007387 */ /* 0x0101e80000100a00 */
[----:B------:R1:W-:Y:S04]  /*13790*/  STL.64 [R1+0xea0], R42 ;  /* 0x000ea02a01007387 */ /* 0x0003e80000100a00 */
[----:B------:R-:W2:Y:S04]  /*137a0*/  LDS.128 R220, [R57] ;  /* 0x0000000039dc7984 */ /* 0x000ea80000000c00 */
[----:B0-----:R-:W3:Y:S04]  /*137b0*/  LDL.LU R40, [R1+0x3f0] ;  /* 0x0003f00001287983 */ /* 0x001ee80000300800 */
[----:B------:R-:W3:Y:S04]  /*137c0*/  LDL.LU R41, [R1+0x3f4] ;  /* 0x0003f40001297983 */ /* 0x000ee80000300800 */
[----:B-1----:R-:W3:Y:S04]  /*137d0*/  LDL.LU R42, [R1+0x3f8] ;  /* 0x0003f800012a7983 */ /* 0x002ee80000300800 */
[----:B------:R-:W3:Y:S04]  /*137e0*/  LDL.LU R43, [R1+0x3fc] ;  /* 0x0003fc00012b7983 */ /* 0x000ee80000300800 */
[----:B------:R-:W4:Y:S04]  /*137f0*/  LDL.LU R240, [R1+0x3e0] ;  /* 0x0003e00001f07983 */ /* 0x000f280000300800 */
[----:B------:R-:W4:Y:S04]  /*13800*/  LDL.LU R241, [R1+0x3e4] ;  /* 0x0003e40001f17983 */ /* 0x000f280000300800 */
[----:B------:R-:W4:Y:S04]  /*13810*/  LDL.LU R242, [R1+0x3e8] ;  /* 0x0003e80001f27983 */ /* 0x000f280000300800 */
[----:B------:R-:W4:Y:S04]  /*13820*/  LDL.LU R243, [R1+0x3ec] ;  /* 0x0003ec0001f37983 */ /* 0x000f280000300800 */
[----:B------:R0:W-:Y:S04]  /*13830*/  STL.64 [R1+0xe98], R36 ;  /* 0x000e982401007387 */ /* 0x0001e80000100a00 */
[----:B------:R1:W-:Y:S01]  /*13840*/  STL.64 [R1+0xe90], R38 ;  /* 0x000e902601007387 */ /* 0x0003e20000100a00 */
[----:B------:R-:W-:Y:S06]  /*13850*/  BAR.SYNC.DEFER_BLOCKING 0x0 ;  /* 0x0000000000007b1d */ /* 0x000fec0000010000 */
[----:B0-----:R-:W3:Y:S04]  /*13860*/  LDL.LU R36, [R1+0x3d0] ;  /* 0x0003d00001247983 */ /* 0x001ee80000300800 */
[----:B------:R-:W3:Y:S04]  /*13870*/  LDL.LU R37, [R1+0x3d4] ;  /* 0x0003d40001257983 */ /* 0x000ee80000300800 */
[----:B-1----:R-:W3:Y:S04]  /*13880*/  LDL.LU R38, [R1+0x3d8] ;  /* 0x0003d80001267983 */ /* 0x002ee80000300800 */
[----:B------:R-:W3:Y:S04]  /*13890*/  LDL.LU R39, [R1+0x3dc] ;  /* 0x0003dc0001277983 */ /* 0x000ee80000300800 */
[----:B------:R-:W-:Y:S01]  /*138a0*/  STSM.16.M88.4 [R0], R232 ;  /* 0x000000e800007844 */ /* 0x000fe20000000200 */
[----:B------:R-:W-:Y:S06]  /*138b0*/  BAR.SYNC.DEFER_BLOCKING 0x0 ;  /* 0x0000000000007b1d */ /* 0x000fec0000010000 */
[----:B------:R-:W0:Y:S02]  /*138c0*/  LDS.128 R224, [R57] ;  /* 0x0000000039e07984 */ /* 0x000e240000000c00 */
[----:B------:R-:W-:Y:S06]  /*138d0*/  BAR.SYNC.DEFER_BLOCKING 0x0 ;  /* 0x0000000000007b1d */ /* 0x000fec0000010000 */
        /* <DEDUP_REMOVED lines=8> */
[----:B------:R-:W-:Y:S04]  /*13960*/  STSM.16.M88.4 [R0], R236 ;  /* 0x000000ec00007844 */ /* 0x000fe80000000200 */
[----:B------:R-:W-:Y:S01]  /*13970*/  STL.64 [R1+0xe48], R16 ;  /* 0x000e481001007387 */ /* 0x000fe20000100a00 */
        /* <DEDUP_REMOVED lines=25> */
[----:B------:R-:W1:Y:S04]  /*13b10*/  LDS.128 R228, [R57] ;  /* 0x0000000039e47984 */ /* 0x000e680000000c00 */
        /* <DEDUP_REMOVED lines=35> */
[----:B--2---:R-:W-:Y:S04]  /*13d50*/  STL.64 [R1+0xc68], R220 ;  /* 0x000c68dc01007387 */ /* 0x004fe80000100a00 */
[----:B------:R-:W-:Y:S04]  /*13d60*/  STL.64 [R1+0xc60], R222 ;  /* 0x000c60de01007387 */ /* 0x000fe80000100a00 */
[----:B0-----:R-:W-:Y:S04]  /*13d70*/  STL.64 [R1+0xc58], R224 ;  /* 0x000c58e001007387 */ /* 0x001fe80000100a00 */
[----:B------:R-:W-:Y:S04]  /*13d80*/  STL.64 [R1+0xc50], R226 ;  /* 0x000c50e201007387 */ /* 0x000fe80000100a00 */
[----:B-1----:R-:W-:Y:S04]  /*13d90*/  STL.64 [R1+0xc48], R228 ;  /* 0x000c48e401007387 */ /* 0x002fe80000100a00 */
[----:B------:R-:W-:Y:S04]  /*13da0*/  STL.64 [R1+0xc40], R230 ;  /* 0x000c40e601007387 */ /* 0x000fe80000100a00 */
[----:B------:R-:W2:Y:S04]  /*13db0*/  LDL.LU R60, [R1+0x600] ;  /* 0x00060000013c7983 */ /* 0x000ea80000300800 */
[----:B------:R-:W2:Y:S04]  /*13dc0*/  LDL.LU R61, [R1+0x604] ;  /* 0x00060400013d7983 */ /* 0x000ea80000300800 */
[----:B------:R-:W2:Y:S04]  /*13dd0*/  LDL.LU R62, [R1+0x608] ;  /* 0x00060800013e7983 */ /* 0x000ea80000300800 */
[----:B------:R-:W2:Y:S01]  /*13de0*/  LDL.LU R63, [R1+0x60c] ;  /* 0x00060c00013f7983 */ /* 0x000ea20000300800 */
[----:B------:R-:W-:Y:S06]  /*13df0*/  BAR.SYNC.DEFER_BLOCKING 0x0 ;  /* 0x0000000000007b1d */ /* 0x000fec0000010000 */
[----:B------:R-:W-:Y:S02]  /*13e00*/  STSM.16.M88.4 [R0], R244 ;  /* 0x000000f400007844 */ /* 0x000fe40000000200 */
[----:B------:R-:W-:Y:S06]  /*13e10*/  BAR.SYNC.DEFER_BLOCKING 0x0 ;  /* 0x0000000000007b1d */ /* 0x000fec0000010000 */
[----:B------:R-:W0:Y:S02]  /*13e20*/  LDS.128 R232, [R57] ;  /* 0x0000000039e87984 */ /* 0x000e240000000c00 */
[----:B------:R-:W-:Y:S06]  /*13e30*/  BAR.SYNC.DEFER_BLOCKING 0x0 ;  /* 0x0000000000007b1d */ /* 0x000fec0000010000 */
[----:B---3--:R-:W-:Y:S02]  /*13e40*/  STSM.16.M88.4 [R0], R36 ;  /* 0x0000002400007844 */ /* 0x008fe40000000200 */
[----:B------:R-:W-:Y:S06]  /*13e50*/  BAR.SYNC.DEFER_BLOCKING 0x0 ;  /* 0x0000000000007b1d */ /* 0x000fec0000010000 */
[----:B------:R-:W1:Y:S02]  /*13e60*/  LDS.128 R236, [R57] ;  /* 0x0000000039ec7984 */ /* 0x000e640000000c00 */
[----:B------:R-:W-:Y:S06]  /*13e70*/  BAR.SYNC.DEFER_BLOCKING 0x0 ;  /* 0x0000000000007b1d */ /* 0x000fec0000010000 */
[----:B----4-:R-:W-:Y:S02]  /*13e80*/  STSM.16.M88.4 [R0], R240 ;  /* 0x000000f000007844 */ /* 0x010fe40000000200 */
[----:B------:R-:W-:Y:S06]  /*13e90*/  BAR.SYNC.DEFER_BLOCKING 0x0 ;  /* 0x0000000000007b1d */ /* 0x000fec0000010000 */
[----:B------:R-:W3:Y:S02]  /*13ea0*/  LDS.128 R240, [R57] ;  /* 0x0000000039f07984 */ /* 0x000ee40000000c00 */
[----:B------:R-:W-:Y:S06]  /*13eb0*/  BAR.SYNC.DEFER_BLOCKING 0x0 ;  /* 0x0000000000007b1d */ /* 0x000fec0000010000 */
[----:B------:R-:W-:Y:S02]  /*13ec0*/  STSM.16.M88.4 [R0], R40 ;  /* 0x0000002800007844 */ /* 0x000fe40000000200 */
[----:B------:R-:W-:Y:S01]  /*13ed0*/  BAR.SYNC.DEFER_BLOCKING 0x0 ;  /* 0x0000000000007b1d */ /* 0x000fe20000010000 */
[----:B------:R-:W-:-:S05]  /*13ee0*/  VIADD R2, R7, 0x4 ;  /* 0x0000000407027836 */ /* 0x000fca0000000000 */
[----:B------:R-:W4:Y:S02]  /*13ef0*/  LDS.128 R244, [R57] ;  /* 0x0000000039f47984 */ /* 0x000f240000000c00 */
[----:B------:R-:W-:Y:S01]  /*13f00*/  BAR.SYNC.DEFER_BLOCKING 0x0 ;  /* 0x0000000000007b1d */ /* 0x000fe20000010000 */
[----:B------:R-:W-:-:S05]  /*13f10*/  ISETP.LT.AND P4, PT, R2, UR4, !P0 ;  /* 0x0000000402007c0c */ /* 0x000fca000c781270 */
[----:B------:R-:W-:Y:S02]  /*13f20*/  ULDC UR4, c[0x0][0x244] ;  /* 0x0000910000047ab9 */ /* 0x000fe40000000800 */
[----:B------:R-:W-:Y:S01]  /*13f30*/  IMAD R3, R6, UR4, RZ ;  /* 0x0000000406037c24 */ /* 0x000fe2000f8e02ff */
[----:B------:R-:W-:Y:S02]  /*13f40*/  ULDC UR4, c[0x0][0x248] ;  /* 0x0000920000047ab9 */ /* 0x000fe40000000800 */
[----:B------:R-:W-:Y:S01]  /*13f50*/  IMAD R6, R7, UR4, RZ ;  /* 0x0000000407067c24 */ /* 0x000fe2000f8e02ff */
[----:B------:R-:W-:Y:S01]  /*13f60*/  ULDC UR4, c[0x0][0x22c] ;  /* 0x00008b0000047ab9 */ /* 0x000fe20000000800 */
[C---:B------:R-:W-:Y:S01]  /*13f70*/  LEA R2, P5, R3.reuse, UR6, 0x1 ;  /* 0x0000000603027c11 */ /* 0x040fe2000f8a08ff */
[----:B0-----:R-:W-:Y:S01]  /*13f80*/  STL.64 [R1+0xc38], R232 ;  /* 0x000c38e801007387 */ /* 0x001fe20000100a00 */
[----:B------:R-:W-:Y:S02]  /*13f90*/  ULDC UR6, c[0x0][0x22c] ;  /* 0x00008b0000067ab9 */ /* 0x000fe40000000800 */
[----:B------:R-:W-:Y:S01]  /*13fa0*/  LEA.HI.X.SX32 R3, R3, UR7, 0x1, P5 ;  /* 0x0000000703037c11 */ /* 0x000fe2000a8f0eff */
[----:B------:R-:W-:Y:S01]  /*13fb0*/  STL.64 [R1+0xc30], R234 ;  /* 0x000c30ea01007387 */ /* 0x000fe20000100a00 */
[C---:B------:R-:W-:Y:S01]  /*13fc0*/  ISETP.LT.AND P5, PT, R7.reuse, UR4, !P0 ;  /* 0x0000000407007c0c */ /* 0x040fe2000c7a1270 */
[----:B------:R-:W-:Y:S01]  /*13fd0*/  ULDC UR4, c[0x0][0x248] ;  /* 0x0000920000047ab9 */ /* 0x000fe20000000800 */
[----:B------:R-:W-:Y:S01]  /*13fe0*/  LEA R4, P6, R6, R2, 0x1 ;  /* 0x0000000206047211 */ /* 0x000fe200078c08ff */
[----:B-1----:R-:W-:Y:S01]  /*13ff0*/  STL.64 [R1+0xc28], R236 ;  /* 0x000c28ec01007387 */ /* 0x002fe20000100a00 */
[----:B------:R-:W-:-:S02]  /*14000*/  VIADD R10, R7, 0xa ;  /* 0x0000000a070a7836 */ /* 0x000fc40000000000 */
[----:B------:R-:W-:Y:S01]  /*14010*/  VIADD R16, R7, 0xd ;  /* 0x0000000d07107836 */ /* 0x000fe20000000000 */
[----:B------:R-:W-:Y:S01]  /*14020*/  STL.64 [R1+0xc18], R238 ;  /* 0x000c18ee01007387 */ /* 0x000fe20000100a00 */
[----:B------:R-:W-:Y:S01]  /*14030*/  LEA.HI.X.SX32 R5, R6, R3, 0x1, P6 ;  /* 0x0000000306057211 */ /* 0x000fe200030f0eff */
[----:B------:R-:W-:Y:S02]  /*14040*/  ULDC UR7, c[0x0][0x248] ;  /* 0x0000920000077ab9 */ /* 0x000fe40000000800 */
[----:B---3--:R-:W-:Y:S04]  /*14050*/  STL.64 [R1+0xc08], R240 ;  /* 0x000c08f001007387 */ /* 0x008fe80000100a00 */
[----:B------:R-:W-:Y:S04]  /*14060*/  STL.64 [R1+0xc00], R242 ;  /* 0x000c00f201007387 */ /* 0x000fe80000100a00 */
[----:B------:R-:W3:Y:S04]  /*14070*/  LDL.LU R58, [R1+0x14] ;  /* 0x00001400013a7983 */ /* 0x000ee80000300800 */
[----:B----4-:R-:W-:Y:S04]  /*14080*/  STL.64 [R1+0xc20], R244 ;  /* 0x000c20f401007387 */ /* 0x010fe80000100a00 */
[----:B------:R-:W-:Y:S04]  /*14090*/  STL.64 [R1+0xc10], R246 ;  /* 0x000c10f601007387 */ /* 0x000fe80000100a00 */
[----:B--2---:R-:W-:Y:S01]  /*140a0*/  STSM.16.M88.4 [R0], R60 ;  /* 0x0000003c00007844 */ /* 0x004fe20000000200 */
[----:B------:R-:W-:Y:S06]  /*140b0*/  BAR.SYNC.DEFER_BLOCKING 0x0 ;  /* 0x0000000000007b1d */ /* 0x000fec0000010000 */
[----:B------:R0:W-:Y:S02]  /*140c0*/  @P5 STG.E.U16 desc[UR22][R4.64], R252 ;  /* 0x000000fc04005986 */ /* 0x0001e4000c101516 */
[----:B0-----:R-:W-:-:S02]  /*140d0*/  PRMT R5, R252, 0x7632, R5 ;  /* 0x00007632fc057816 */ /* 0x001fc40000000005 */
[----:B------:R-:W2:Y:S04]  /*140e0*/  LDL.LU R252, [R1+0xfe8] ;  /* 0x000fe80001fc7983 */ /* 0x000ea80000300800 */
[----:B------:R-:W4:Y:S04]  /*140f0*/  LDL.LU R57, [R1+0x18] ;  /* 0x0000180001397983 */ /* 0x000f280000300800 */
[----:B------:R-:W4:Y:S01]  /*14100*/  LDL.LU R59, [R1+0x1c] ;  /* 0x00001c00013b7983 */ /* 0x000f220000300800 */
[----:B------:R-:W-:Y:S01]  /*14110*/  VIADD R0, R6, UR4 ;  /* 0x0000000406007c36 */ /* 0x000fe20008000000 */
[----:B------:R-:W-:Y:S01]  /*14120*/  ULDC UR4, c[0x0][0x248] ;  /* 0x0000920000047ab9 */ /* 0x000fe20000000800 */
[----:B------:R-:W-:-:S02]  /*14130*/  VIADD R4, R7, 0x5 ;  /* 0x0000000507047836 */ /* 0x000fc40000000000 */
[C---:B------:R-:W-:Y:S01]  /*14140*/  VIADD R6, R0.reuse, UR4 ;  /* 0x0000000400067c36 */ /* 0x040fe20008000000 */
[----:B------:R-:W-:Y:S01]  /*14150*/  LEA R12, P5, R0, R2, 0x1 ;  /* 0x00000002000c7211 */ /* 0x000fe200078a08ff */
[----:B------:R-:W-:-:S03]  /*14160*/  ULDC UR4, c[0x0][0x22c] ;  /* 0x00008b0000047ab9 */ /* 0x000fc60000000800 */
[-C--:B------:R-:W-:Y:S01]  /*14170*/  LEA.HI.X.SX32 R13, R0, R3.reuse, 0x1, P5 ;  /* 0x00000003000d7211 */ /* 0x080fe200028f0eff */
[----:B------:R-:W-:Y:S01]  /*14180*/  VIADD R0, R7, 0x6 ;  /* 0x0000000607007836 */ /* 0x000fe20000000000 */
[----:B------:R-:W-:Y:S01]  /*14190*/  ISETP.LT.AND P5, PT, R4, UR6, !P0 ;  /* 0x0000000604007c0c */ /* 0x000fe2000c7a1270 */
[----:B------:R-:W-:Y:S01]  /*141a0*/  ULDC UR6, c[0x0][0x22c] ;  /* 0x00008b0000067ab9 */ /* 0x000fe20000000800 */
[C---:B------:R-:W-:Y:S01]  /*141b0*/  LEA R4, P6, R6.reuse, R2, 0x1 ;  /* 0x0000000206047211 */ /* 0x040fe200078c08ff */
[----:B------:R0:W-:Y:S03]  /*141c0*/  @P2 STG.E.U16 desc[UR22][R12.64], R5 ;  /* 0x000000050c002986 */ /* 0x0001e6000c101516 */
[----:B0-----:R-:W-:Y:S02]  /*141d0*/  LEA.HI.X.SX32 R5, R6, R3, 0x1, P6 ;  /* 0x0000000306057211 */ /* 0x001fe400030f0eff */
[----:B------:R-:W-:Y:S01]  /*141e0*/  ISETP.LT.AND P6, PT, R0, UR4, !P0 ;  /* 0x0000000400007c0c */ /* 0x000fe2000c7c1270 */
[----:B------:R-:W-:-:S02]  /*141f0*/  ULDC UR4, c[0x0][0x248] ;  /* 0x0000920000047ab9 */ /* 0x000fc40000000800 */
[----:B------:R-:W-:Y:S01]  /*14200*/  VIADD R6, R6, UR4 ;  /* 0x0000000406067c36 */ /* 0x000fe20008000000 */
[----:B------:R-:W-:Y:S01]  /*14210*/  ULDC UR4, c[0x0][0x22c] ;  /* 0x00008b0000047ab9 */ /* 0x000fe20000000800 */
[C---:B------:R-:W-:Y:S01]  /*14220*/  VIADD R0, R7.reuse, 0x7 ;  /* 0x0000000707007836 */ /* 0x040fe20000000000 */
[----:B---3--:R0:W-:Y:S04]  /*14230*/  @P1 STG.E.U16 desc[UR22][R4.64], R58 ;  /* 0x0000003a04001986 */ /* 0x0081e8000c101516 */
[----:B------:R-:W-:Y:S01]  /*14240*/  ISETP.LT.AND P1, PT, R0, UR4, !P0 ;  /* 0x0000000400007c0c */ /* 0x000fe2000c721270 */
[----:B------:R-:W-:Y:S01]  /*14250*/  ULDC UR4, c[0x0][0x248] ;  /* 0x0000920000047ab9 */ /* 0x000fe20000000800 */
[----:B------:R-:W-:Y:S01]  /*14260*/  VIADD R0, R7, 0x8 ;  /* 0x0000000807007836 */ /* 0x000fe20000000000 */
[----:B0-----:R-:W-:-:S04]  /*14270*/  LEA R4, P2, R6, R2, 0x1 ;  /* 0x0000000206047211 */ /* 0x001fc800078408ff */
[C---:B------:R-:W-:Y:S01]  /*14280*/  LEA.HI.X.SX32 R5, R6.reuse, R3, 0x1, P2 ;  /* 0x0000000306057211 */ /* 0x040fe200010f0eff */
[----:B------:R-:W-:Y:S01]  /*14290*/  VIADD R6, R6, UR4 ;  /* 0x0000000406067c36 */ /* 0x000fe20008000000 */
[----:B------:R-:W-:Y:S01]  /*142a0*/  ULDC UR4, c[0x0][0x248] ;  /* 0x0000920000047ab9 */ /* 0x000fe20000000800 */
[----:B------:R-:W-:Y:S01]  /*142b0*/  ISETP.LT.AND P2, PT, R0, UR6, !P0 ;  /* 0x0000000600007c0c */ /* 0x000fe2000c741270 */
[----:B------:R-:W-:Y:S01]  /*142c0*/  ULDC UR6, c[0x0][0x248] ;  /* 0x0000920000067ab9 */ /* 0x000fe20000000800 */
[----:B------:R-:W-:Y:S01]  /*142d0*/  VIADD R0, R6, UR4 ;  /* 0x0000000406007c36 */ /* 0x000fe20008000000 */
[----:B------:R-:W-:Y:S01]  /*142e0*/  ULDC UR4, c[0x0][0x22c] ;  /* 0x00008b0000047ab9 */ /* 0x000fe20000000800 */
[----:B--2---:R-:W-:-:S05]  /*142f0*/  PRMT R252, R58, 0x7632, R252 ;  /* 0x000076323afc7816 */ /* 0x004fca00000000fc */
[----:B------:R0:W-:Y:S01]  /*14300*/  @P3 STG.E.U16 desc[UR22][R4.64], R252 ;  /* 0x000000fc04003986 */ /* 0x0001e2000c101516 */
[----:B----4-:R-:W-:Y:S02]  /*14310*/  PRMT R8, R57, 0x7632, R8 ;  /* 0x0000763239087816 */ /* 0x010fe40000000008 */
[----:B0-----:R-:W-:-:S04]  /*14320*/  LEA R4, P3, R6, R2, 0x1 ;  /* 0x0000000206047211 */ /* 0x001fc800078608ff */
[----:B------:R-:W-:-:S05]  /*14330*/  LEA.HI.X.SX32 R5, R6, R3, 0x1, P3 ;  /* 0x0000000306057211 */ /* 0x000fca00018f0eff */
[----:B------:R0:W-:Y:S01]  /*14340*/  @P4 STG.E.U16 desc[UR22][R4.64], R57 ;  /* 0x0000003904004986 */ /* 0x0001e2000c101516 */
[C---:B------:R-:W-:Y:S01]  /*14350*/  VIADD R6, R0.reuse, UR6 ;  /* 0x0000000600067c36 */ /* 0x040fe20008000000 */
[----:B------:R-:W-:Y:S01]  /*14360*/  PRMT R9, R59, 0x7632, R9 ;  /* 0x000076323b097816 */ /* 0x000fe20000000009 */
[----:B------:R-:W-:Y:S01]  /*14370*/  VIADD R252, R7, 0x9 ;  /* 0x0000000907fc7836 */ /* 0x000fe20000000000 */
[----:B------:R-:W-:Y:S01]  /*14380*/  ULDC UR6, c[0x0][0x248] ;  /* 0x0000920000067ab9 */ /* 0x000fe20000000800 */
[C---:B0-----:R-:W-:Y:S01]  /*14390*/  LEA R4, P4, R0.reuse, R2, 0x1 ;  /* 0x0000000200047211 */ /* 0x041fe200078808ff */
[----:B------:R-:W2:Y:S03]  /*143a0*/  LDL.LU R57, [R1] ;  /* 0x0000000001397983 */ /* 0x000ea60000300800 */
[----:B------:R-:W-:-:S05]  /*143b0*/  LEA.HI.X.SX32 R5, R0, R3, 0x1, P4 ;  /* 0x0000000300057211 */ /* 0x000fca00020f0eff */
[----:B------:R0:W-:Y:S02]  /*143c0*/  @P5 STG.E.U16 desc[UR22][R4.64], R8 ;  /* 0x0000000804005986 */ /* 0x0001e4000c101516 */
[----:B0-----:R-:W-:-:S04]  /*143d0*/  LEA R4, P5, R6, R2, 0x1 ;  /* 0x0000000206047211 */ /* 0x001fc800078a08ff */
[----:B------:R-:W-:-:S05]  /*143e0*/  LEA.HI.X.SX32 R5, R6, R3, 0x1, P5 ;  /* 0x0000000306057211 */ /* 0x000fca00028f0eff */
[----:B------:R0:W-:Y:S04]  /*143f0*/  @P6 STG.E.U16 desc[UR22][R4.64], R59 ;  /* 0x0000003b04006986 */ /* 0x0001e8000c101516 */
[----:B0-----:R-:W3:Y:S01]  /*14400*/  LDL.LU R59, [R1+0x4] ;  /* 0x00000400013b7983 */ /* 0x001ee20000300800 */
[----:B------:R-:W-:Y:S01]  /*14410*/  ISETP.LT.AND P3, PT, R252, UR4, !P0 ;  /* 0x00000004fc007c0c */ /* 0x000fe2000c761270 */
[----:B------:R-:W-:Y:S02]  /*14420*/  ULDC UR4, c[0x0][0x248] ;  /* 0x0000920000047ab9 */ /* 0x000fe40000000800 */
[----:B------:R-:W-:Y:S01]  /*14430*/  VIADD R14, R6, UR4 ;  /* 0x00000004060e7c36 */ /* 0x000fe20008000000 */
[----:B------:R-:W-:Y:S01]  /*14440*/  ULDC UR4, c[0x0][0x248] ;  /* 0x0000920000047ab9 */ /* 0x000fe20000000800 */
[----:B------:R-:W-:Y:S01]  /*14450*/  VIADD R8, R7, 0xb ;  /* 0x0000000b07087836 */ /* 0x000fe20000000000 */
[----:B------:R-:W4:Y:S01]  /*14460*/  LDL.LU R61, [R1+0x8] ;  /* 0x00000800013d7983 */ /* 0x000f220000300800 */
[----:B------:R-:W-:Y:S01]  /*14470*/  VIADD R252, R14, UR4 ;  /* 0x000000040efc7c36 */ /* 0x000fe20008000000 */
[----:B------:R-:W-:-:S03]  /*14480*/  ULDC UR4, c[0x0][0x248] ;  /* 0x0000920000047ab9 */ /* 0x000fc60000000800 */
[----:B------:R-:W-:Y:S01]  /*14490*/  VIADD R21, R252, UR4 ;  /* 0x00000004fc157c36 */ /* 0x000fe20008000000 */
[----:B------:R-:W-:Y:S02]  /*144a0*/  ULDC UR4, c[0x0][0x22c] ;  /* 0x00008b0000047ab9 */ /* 0x000fe40000000800 */
[----:B------:R-:W-:Y:S01]  /*144b0*/  ISETP.LT.AND P4, PT, R10, UR4, !P0 ;  /* 0x000000040a007c0c */ /* 0x000fe2000c781270 */
[----:B------:R-:W-:Y:S01]  /*144c0*/  VIADD R0, R21, UR6 ;  /* 0x0000000615007c36 */ /* 0x000fe20008000000 */
[----:B------:R-:W-:Y:S01]  /*144d0*/  ULDC UR4, c[0x0][0x248] ;  /* 0x0000920000047ab9 */ /* 0x000fe20000000800 */
[----:B------:R-:W-:Y:S02]  /*144e0*/  ULDC UR6, c[0x0][0x22c] ;  /* 0x00008b0000067ab9 */ /* 0x000fe40000000800 */
[----:B------:R-:W-:Y:S01]  /*144f0*/  VIADD R19, R0, UR4 ;  /* 0x0000000400137c36 */ /* 0x000fe20008000000 */
[----:B------:R-:W-:-:S03]  /*14500*/  ULDC UR4, c[0x0][0x248] ;  /* 0x0000920000047ab9 */ /* 0x000fc60000000800 */
[----:B------:R-:W-:Y:S01]  /*14510*/  VIADD R18, R19, UR4 ;  /* 0x0000000413127c36 */ /* 0x000fe20008000000 */
[----:B------:R-:W-:-:S03]  /*14520*/  ULDC UR4, c[0x0][0x248] ;  /* 0x0000920000047ab9 */ /* 0x000fc60000000800 */
[----:B------:R-:W-:Y:S01]  /*14530*/  VIADD R17, R18, UR4 ;  /* 0x0000000412117c36 */ /* 0x000fe20008000000 */
[----:B------:R-:W-:-:S03]  /*14540*/  ULDC UR4, c[0x0][0x248] ;  /* 0x0000920000047ab9 */ /* 0x000fc60000000800 */
[----:B------:R-:W-:Y:S01]  /*14550*/  VIADD R6, R17, UR4 ;  /* 0x0000000411067c36 */ /* 0x000fe20008000000 */
[----:B------:R-:W-:-:S03]  /*14560*/  ULDC UR4, c[0x0][0x248] ;  /* 0x0000920000047ab9 */ /* 0x000fc60000000800 */
[----:B------:R-:W-:Y:S01]  /*14570*/  VIADD R13, R6, UR4 ;  /* 0x00000004060d7c36 */ /* 0x000fe20008000000 */
[----:B------:R-:W-:Y:S01]  /*14580*/  ULDC UR4, c[0x0][0x248] ;  /* 0x0000920000047ab9 */ /* 0x000fe20000000800 */
[----:B------:R-:W-:Y:S02]  /*14590*/  ISETP.LT.AND P5, PT, R8, UR6, !P0 ;  /* 0x0000000608007c0c */ /* 0x000fe4000c7a1270 */
[----:B------:R-:W-:Y:S01]  /*145a0*/  VIADD R12, R13, UR4 ;  /* 0x000000040d0c7c36 */ /* 0x000fe20008000000 */
[-C--:B------:R-:W-:Y:S01]  /*145b0*/  LEA R4, P6, R14, R2.reuse, 0x1 ;  /* 0x000000020e047211 */ /* 0x080fe200078c08ff */
[----:B------:R-:W-:Y:S01]  /*145c0*/  ULDC UR4, c[0x0][0x248] ;  /* 0x0000920000047ab9 */ /* 0x000fe20000000800 */
[----:B------:R-:W-:Y:S01]  /*145d0*/  VIADD R8, R7, 0xc ;  /* 0x0000000c07087836 */ /* 0x000fe20000000000 */
[----:B------:R-:W-:Y:S01]  /*145e0*/  ULDC UR6, c[0x0][0x22c] ;  /* 0x00008b0000067ab9 */ /* 0x000fe20000000800 */
[----:B------:R-:W-:Y:S01]  /*145f0*/  VIADD R10, R12, UR4 ;  /* 0x000000040c0a7c36 */ /* 0x000fe20008000000 */
[----:B------:R-:W-:Y:S01]  /*14600*/  LEA.HI.X.SX32 R5, R14, R3, 0x1, P6 ;  /* 0x000000030e057211 */ /* 0x000fe200030f0eff */
[----:B------:R-:W-:Y:S01]  /*14610*/  ULDC UR4, c[0x0][0x248] ;  /* 0x0000920000047ab9 */ /* 0x000fe20000000800 */
[----:B------:R-:W-:Y:S01]  /*14620*/  ISETP.LT.AND P6, PT, R8, UR6, !P0 ;  /* 0x0000000608007c0c */ /* 0x000fe2000c7c1270 */
[----:B------:R-:W-:Y:S01]  /*14630*/  VIADD R8, R10, UR4 ;  /* 0x000000040a087c36 */ /* 0x000fe20008000000 */
[----:B------:R-:W-:Y:S01]  /*14640*/  ULDC UR4, c[0x0][0x248] ;  /* 0x0000920000047ab9 */ /* 0x000fe20000000800 */
[----:B------:R0:W-:Y:S01]  /*14650*/  @P1 STG.E.U16 desc[UR22][R4.64], R9 ;  /* 0x0000000904001986 */ /* 0x0001e2000c101516 */
[----:B------:R-:W-:Y:S01]  /*14660*/  ULDC UR6, c[0x0][0x248] ;  /* 0x0000920000067ab9 */ /* 0x000fe20000000800 */
[----:B0-----:R-:W-:Y:S01]  /*14670*/  VIADD R9, R8, UR4 ;  /* 0x0000000408097c36 */ /* 0x001fe20008000000 */
[----:B------:R-:W-:Y:S01]  /*14680*/  LEA R4, P1, R252, R2, 0x1 ;  /* 0x00000002fc047211 */ /* 0x000fe200078208ff */
[----:B------:R-:W-:-:S02]  /*14690*/  ULDC UR4, c[0x0][0x248] ;  /* 0x0000920000047ab9 */ /* 0x000fc40000000800 */
[----:B------:R-:W-:Y:S01]  /*146a0*/  VIADD R14, R9, UR4 ;  /* 0x00000004090e7c36 */ /* 0x000fe20008000000 */
[----:B------:R-:W-:Y:S01]  /*146b0*/  LEA.HI.X.SX32 R5, R252, R3, 0x1, P1 ;  /* 0x00000003fc057211 */ /* 0x000fe200008f0eff */
[----:B------:R-:W-:Y:S02]  /*146c0*/  ULDC UR4, c[0x0][0x22c] ;  /* 0x00008b0000047ab9 */ /* 0x000fe40000000800 */
[----:B------:R-:W-:Y:S01]  /*146d0*/  VIADD R15, R14, UR6 ;  /* 0x000000060e0f7c36 */ /* 0x000fe20008000000 */
[----:B------:R-:W-:Y:S01]  /*146e0*/  ISETP.LT.AND P1, PT, R16, UR4, !P0 ;  /* 0x0000000410007c0c */ /* 0x000fe2000c721270 */
[----:B------:R-:W-:Y:S01]  /*146f0*/  ULDC UR4, c[0x0][0x248] ;  /* 0x0000920000047ab9 */ /* 0x000fe20000000800 */
[----:B------:R-:W-:Y:S01]  /*14700*/  VIADD R252, R7, 0xe ;  /* 0x0000000e07fc7836 */ /* 0x000fe20000000000 */
[----:B------:R-:W-:Y:S01]  /*14710*/  ULDC UR6, c[0x0][0x248] ;  /* 0x0000920000067ab9 */ /* 0x000fe20000000800 */
[----:B------:R-:W-:Y:S01]  /*14720*/  VIADD R16, R15, UR4 ;  /* 0x000000040f107c36 */ /* 0x000fe20008000000 */
[----:B------:R-:W-:-:S03]  /*14730*/  ULDC UR4, c[0x0][0x248] ;  /* 0x0000920000047ab9 */ /* 0x000fc60000000800 */
[----:B------:R-:W-:Y:S01]  /*14740*/  VIADD R60, R16, UR4 ;  /* 0x00000004103c7c36 */ /* 0x000fe20008000000 */
[----:B------:R-:W-:-:S03]  /*14750*/  ULDC UR4, c[0x0][0x248] ;  /* 0x0000920000047ab9 */ /* 0x000fc60000000800 */
[----:B------:R-:W-:Y:S01]  /*14760*/  VIADD R58, R60, UR4 ;  /* 0x000000043c3a7c36 */ /* 0x000fe20008000000 */
[----:B------:R-:W-:Y:S01]  /*14770*/  ULDC UR4, c[0x0][0x22c] ;  /* 0x00008b0000047ab9 */ /* 0x000fe20000000800 */
[----:B--2---:R0:W-:Y:S01]  /*14780*/  @P2 STG.E.U16 desc[UR22][R4.64], R57 ;  /* 0x0000003904002986 */ /* 0x0041e2000c101516 */
[----:B------:R-:W-:Y:S02]  /*14790*/  PRMT R20, R57, 0x7632, R20 ;  /* 0x0000763239147816 */ /* 0x000fe40000000014 */
[----:B0-----:R-:W-:-:S04]  /*147a0*/  LEA R4, P2, R21, R2, 0x1 ;  /* 0x0000000215047211 */ /* 0x001fc800078408ff */
[----:B------:R-:W-:Y:S02]  /*147b0*/  LEA.HI.X.SX32 R5, R21, R3, 0x1, P2 ;  /* 0x0000000315057211 */ /* 0x000fe400010f0eff */
[----:B------:R-:W-:-:S03]  /*147c0*/  ISETP.LT.AND P2, PT, R252, UR4, !P0 ;  /* 0x00000004fc007c0c */ /* 0x000fc6000c741270 */
[----:B------:R0:W-:Y:S01]  /*147d0*/  @P3 STG.E.U16 desc[UR22][R4.64], R20 ;  /* 0x0000001404003986 */ /* 0x0001e2000c101516 */
[----:B------:R-:W-:Y:S01]  /*147e0*/  VIADD R252, R7, 0xf ;  /* 0x0000000f07fc7836 */ /* 0x000fe20000000000 */
[----:B------:R-:W-:Y:S01]  /*147f0*/  ULDC UR4, c[0x0][0x248] ;  /* 0x0000920000047ab9 */ /* 0x000fe20000000800 */
[----:B------:R-:W-:Y:S01]  /*14800*/  VIADD R57, R58, UR6 ;  /* 0x000000063a397c36 */ /* 0x000fe20008000000 */
[----:B------:R-:W-:Y:S01]  /*14810*/  ULDC UR6, c[0x0][0x22c] ;  /* 0x00008b0000067ab9 */ /* 0x000fe20000000800 */
[----:B0-----:R-:W-:-:S04]  /*14820*/  LEA R4, P3, R0, R2, 0x1 ;  /* 0x0000000200047211 */ /* 0x001fc800078608ff */
[----:B------:R-:W-:Y:S02]  /*14830*/  LEA.HI.X.SX32 R5, R0, R3, 0x1, P3 ;  /* 0x0000000300057211 */ /* 0x000fe400018f0eff */
[----:B------:R-:W-:Y:S01]  /*14840*/  ISETP.LT.AND P3, PT, R252, UR6, !P0 ;  /* 0x00000006fc007c0c */ /* 0x000fe2000c761270 */
[----:B------:R-:W-:Y:S01]  /*14850*/  VIADD R55, R57, UR4 ;  /* 0x0000000439377c36 */ /* 0x000fe20008000000 */
[----:B---3--:R-:W-:Y:S01]  /*14860*/  PRMT R252, R59, 0x7632, R252 ;  /* 0x000076323bfc7816 */ /* 0x008fe200000000fc */
[----:B------:R0:W-:Y:S01]  /*14870*/  @P4 STG.E.U16 desc[UR22][R4.64], R59 ;  /* 0x0000003b04004986 */ /* 0x0001e2000c101516 */
[----:B------:R-:W-:Y:S01]  /*14880*/  ULDC UR4, c[0x0][0x248] ;  /* 0x0000920000047ab9 */ /* 0x000fe20000000800 */
[----:B------:R-:W-:Y:S01]  /*14890*/  VIADD R0, R7, 0x10 ;  /* 0x0000001007007836 */ /* 0x000fe20000000000 */
[----:B------:R-:W-:Y:S01]  /*148a0*/  ULDC UR6, c[0x0][0x22c] ;  /* 0x00008b0000067ab9 */ /* 0x000fe20000000800 */
[----:B0-----:R-:W2:Y:S01]  /*148b0*/  LDL.LU R59, [R1+0xc] ;  /* 0x00000c00013b7983 */ /* 0x001ea20000300800 */
        /* <DEDUP_REMOVED lines=10> */
[----:B------:R-:W-:Y:S02]  /*14960*/  LEA R4, P4, R19, R2, 0x1 ;  /* 0x0000000213047211 */ /* 0x000fe400078808ff */
[----:B------:R-:W-:Y:S01]  /*14970*/  VIADD R45, R47, UR4 ;  /* 0x000000042f2d7c36 */ /* 0x000fe20008000000 */
[----:B------:R-:W-:Y:S01]  /*14980*/  ULDC UR4, c[0x0][0x248] ;  /* 0x0000920000047ab9 */ /* 0x000fe20000000800 */
[----:B------:R-:W-:Y:S02]  /*14990*/  LEA.HI.X.SX32 R5, R19, R3, 0x1, P4 ;  /* 0x0000000313057211 */ /* 0x000fe400020f0eff */
[----:B------:R-:W-:Y:S01]  /*149a0*/  VIADD R44, R45, UR4 ;  /* 0x000000042d2c7c36 */ /* 0x000fe20008000000 */
[----:B------:R-:W-:-:S03]  /*149b0*/  ULDC UR4, c[0x0][0x248] ;  /* 0x0000920000047ab9 */ /* 0x000fc60000000800 */
[----:B------:R-:W-:Y:S01]  /*149c0*/  VIADD R32, R44, UR4 ;  /* 0x000000042c207c36 */ /* 0x000fe20008000000 */
[----:B------:R-:W-:Y:S01]  /*149d0*/  ULDC UR4, c[0x0][0x248] ;  /* 0x0000920000047ab9 */ /* 0x000fe20000000800 */
[----:B------:R-:W-:Y:S01]  /*149e0*/  ISETP.LT.AND P4, PT, R0, UR6, !P0 ;  /* 0x0000000600007c0c */ /* 0x000fe2000c781270 */
[----:B------:R0:W-:Y:S01]  /*149f0*/  @P5 STG.E.U16 desc[UR22][R4.64], R252 ;  /* 0x000000fc04005986 */ /* 0x0001e2000c101516 */
[----:B------:R-:W-:Y:S01]  /*14a00*/  VIADD R43, R32, UR4 ;  /* 0x00000004202b7c36 */ /* 0x000fe20008000000 */
[----:B------:R-:W-:Y:S01]  /*14a10*/  ULDC UR6, c[0x0][0x248] ;  /* 0x0000920000067ab9 */ /* 0x000fe20000000800 */
[----:B------:R-:W-:Y:S01]  /*14a20*/  VIADD R0, R7, 0x11 ;  /* 0x0000001107007836 */ /* 0x000fe20000000000 */
[----:B------:R-:W-:Y:S01]  /*14a30*/  ULDC UR4, c[0x0][0x22c] ;  /* 0x00008b0000047ab9 */ /* 0x000fe20000000800 */
[----:B------:R-:W-:Y:S01]  /*14a40*/  VIADD R42, R43, UR6 ;  /* 0x000000062b2a7c36 */ /* 0x000fe20008000000 */
[----:B------:R-:W-:Y:S01]  /*14a50*/  ULDC UR6, c[0x0][0x248] ;  /* 0x0000920000067ab9 */ /* 0x000fe20000000800 */
[----:B0-----:R-:W-:-:S04]  /*14a60*/  LEA R4, P5, R18, R2, 0x1 ;  /* 0x0000000212047211 */ /* 0x001fc800078a08ff */
[----:B------:R-:W-:Y:S02]  /*14a70*/  LEA.HI.X.SX32 R5, R18, R3, 0x1, P5 ;  /* 0x0000000312057211 */ /* 0x000fe400028f0eff */
[----:B------:R-:W-:Y:S01]  /*14a80*/  ISETP.LT.AND P5, PT, R0, UR4, !P0 ;  /* 0x0000000400007c0c */ /* 0x000fe2000c7a1270 */
[----:B------:R-:W-:Y:S02]  /*14a90*/  ULDC UR4, c[0x0][0x248] ;  /* 0x0000920000047ab9 */ /* 0x000fe40000000800 */
[----:B------:R-:W-:Y:S01]  /*14aa0*/  VIADD R41, R42, UR4 ;  /* 0x000000042a297c36 */ /* 0x000fe20008000000 */
[----:B------:R-:W-:-:S03]  /*14ab0*/  ULDC UR4, c[0x0][0x248] ;  /* 0x0000920000047ab9 */ /* 0x000fc60000000800 */
[----:B------:R-:W-:Y:S01]  /*14ac0*/  VIADD R40, R41, UR4 ;  /* 0x0000000429287c36 */ /* 0x000fe20008000000 */
[----:B------:R-:W-:Y:S01]  /*14ad0*/  ULDC UR4, c[0x0][0x248] ;  /* 0x0000920000047ab9 */ /* 0x000fe20000000800 */
[----:B----4-:R0:W-:Y:S01]  /*14ae0*/  @P6 STG.E.U16 desc[UR22][R4.64], R61 ;  /* 0x0000003d04006986 */ /* 0x0101e2000c101516 */
[----:B------:R-:W-:Y:S02]  /*14af0*/  VIADD R0, R7, 0x12 ;  /* 0x0000001207007836 */ /* 0x000fe40000000000 */
[----:B------:R-:W-:Y:S01]  /*14b00*/  VIADD R39, R40, UR4 ;  /* 0x0000000428277c36 */ /* 0x000fe20008000000 */
[----:B------:R-:W-:-:S03]  /*14b10*/  ULDC UR4, c[0x0][0x22c] ;  /* 0x00008b0000047ab9 */ /* 0x000fc60000000800 */
[----:B------:R-:W-:Y:S01]  /*14b20*/  VIADD R38, R39, UR6 ;  /* 0x0000000627267c36 */ /* 0x000fe20008000000 */
[----:B------:R-:W-:Y:S01]  /*14b30*/  PRMT R252, R61, 0x7632, R252 ;  /* 0x000076323dfc7816 */ /* 0x000fe200000000fc */
        /* <DEDUP_REMOVED lines=13> */
[----:B------:R0:W-:Y:S02]  /*14c10*/  @P1 STG.E.U16 desc[UR22][R4.64], R252 ;  /* 0x000000fc04001986 */ /* 0x0001e4000c101516 */
[----:B------:R-:W-:Y:S01]  /*14c20*/  VIADD R33, R34, UR4 ;  /* 0x0000000422217c36 */ /* 0x000fe20008000000 */
[----:B------:R-:W-:-:S03]  /*14c30*/  ULDC UR4, c[0x0][0x248] ;  /* 0x0000920000047ab9 */ /* 0x000fc60000000800 */
[----:B------:R-:W-:Y:S01]  /*14c40*/  VIADD R18, R33, UR4 ;  /* 0x0000000421127c36 */ /* 0x000fe20008000000 */
[----:B------:R-:W-:Y:S01]  /*14c50*/  ULDC UR4, c[0x0][0x248] ;  /* 0x0000920000047ab9 */ /* 0x000fe20000000800 */
[----:B0-----:R-:W-:-:S04]  /*14c60*/  LEA R4, P1, R6, R2, 0x1 ;  /* 0x0000000206047211 */ /* 0x001fc800078208ff */
[----:B------:R-:W-:Y:S01]  /*14c70*/  LEA.HI.X.SX32 R5, R6, R3, 0x1, P1 ;  /* 0x0000000306057211 */ /* 0x000fe200008f0eff */
[----:B------:R-:W-:Y:S02]  /*14c80*/  VIADD R0, R7, 0x13 ;  /* 0x0000001307007836 */ /* 0x000fe40000000000 */
[----:B------:R-:W-:Y:S01]  /*14c90*/  VIADD R31, R18, UR4 ;  /* 0x00000004121f7c36 */ /* 0x000fe20008000000 */
[----:B------:R-:W-:Y:S02]  /*14ca0*/  ULDC UR4, c[0x0][0x248] ;  /* 0x0000920000047ab9 */ /* 0x000fe40000000800 */
[----:B------:R-:W-:Y:S01]  /*14cb0*/  ISETP.LT.AND P1, PT, R0, UR6, !P0 ;  /* 0x0000000600007c0c */ /* 0x000fe2000c721270 */
[----:B------:R-:W-:Y:S01]  /*14cc0*/  VIADD R30, R31, UR4 ;  /* 0x000000041f1e7c36 */ /* 0x000fe20008000000 */
[----:B------:R-:W-:Y:S01]  /*14cd0*/  ULDC UR4, c[0x0][0x248] ;  /* 0x0000920000047ab9 */ /* 0x000fe20000000800 */
[----:B------:R-:W-:Y:S01]  /*14ce0*/  VIADD R0, R7, 0x14 ;  /* 0x0000001407007836 */ /* 0x000fe20000000000 */
[----:B------:R-:W-:Y:S01]  /*14cf0*/  ULDC UR6, c[0x0][0x22c] ;  /* 0x00008b0000067ab9 */ /* 0x000fe20000000800 */
[----:B------:R-:W-:Y:S01]  /*14d00*/  VIADD R29, R30, UR4 ;  /* 0x000000041e1d7c36 */ /* 0x000fe20008000000 */
[----:B------:R-:W-:-:S03]  /*14d10*/  ULDC UR4, c[0x0][0x248] ;  /* 0x0000920000047ab9 */ /* 0x000fc60000000800 */
[----:B------:R-:W-:Y:S01]  /*14d20*/  VIADD R28, R29, UR4 ;  /* 0x000000041d1c7c36 */ /* 0x000fe20008000000 */
[----:B------:R-:W-:Y:S01]  /*14d30*/  ULDC UR4, c[0x0][0x22c] ;  /* 0x00008b0000047ab9 */ /* 0x000fe20000000800 */
[----:B------:R-:W-:Y:S02]  /*14d40*/  PRMT R11, R250, 0x7632, R11 ;  /* 0x00007632fa0b7816 */ /* 0x000fe4000000000b */
[----:B------:R-:W-:Y:S02]  /*14d50*/  PRMT R56, R251, 0x7632, R56 ;  /* 0x00007632fb387816 */ /* 0x000fe40000000038 */
[----:B------:R-:W-:Y:S01]  /*14d60*/  PRMT R53, R64, 0x7632, R53 ;  /* 0x0000763240357816 */ /* 0x000fe20000000035 */
[----:B--2---:R0:W-:Y:S01]  /*14d70*/  @P2 STG.E.U16 desc[UR22][R4.64], R59 ;  /* 0x0000003b04002986 */ /* 0x0041e2000c101516 */
[----:B------:R-:W-:Y:S02]  /*14d80*/  PRMT R6, R59, 0x7632, R6 ;  /* 0x000076323b067816 */ /* 0x000fe40000000006 */
[----:B0-----:R-:W-:-:S04]  /*14d90*/  LEA R4, P2, R13, R2, 0x1 ;  /* 0x000000020d047211 */ /* 0x001fc800078408ff */
[----:B------:R-:W-:Y:S02]  /*14da0*/  LEA.HI.X.SX32 R5, R13, R3, 0x1, P2 ;  /* 0x000000030d057211 */ /* 0x000fe400010f0eff */
[----:B------:R-:W-:Y:S01]  /*14db0*/  ISETP.LT.AND P2, PT, R0, UR6, !P0 ;  /* 0x0000000600007c0c */ /* 0x000fe2000c741270 */
[----:B------:R-:W-:Y:S01]  /*14dc0*/  VIADD R0, R7, 0x15 ;  /* 0x0000001507007836 */ /* 0x000fe20000000000 */
[----:B------:R-:W-:Y:S01]  /*14dd0*/  ULDC UR6, c[0x0][0x248] ;  /* 0x0000920000067ab9 */ /* 0x000fe20000000800 */
[----:B------:R0:W-:Y:S01]  /*14de0*/  @P3 STG.E.U16 desc[UR22][R4.64], R6 ;  /* 0x0000000604003986 */ /* 0x0001e2000c101516 */
        /* <DEDUP_REMOVED lines=10> */
[----:B------:R0:W-:Y:S01]  /*14e90*/  @P4 STG.E.U16 desc[UR22][R4.64], R248 ;  /* 0x000000f804004986 */ /* 0x0001e2000c101516 */
        /* <DEDUP_REMOVED lines=14> */
[----:B------:R-:W-:Y:S02]  /*14f80*/  PRMT R248, R248, 0x7632, R248 ;  /* 0x00007632f8f87816 */ /* 0x000fe400000000f8 */
[----:B------:R-:W-:Y:S01]  /*14f90*/  VIADD R13, R19, UR4 ;  /* 0x00000004130d7c36 */ /* 0x000fe20008000000 */
[----:B------:R-:W-:-:S03]  /*14fa0*/  ULDC UR4, c[0x0][0x248] ;  /* 0x0000920000047ab9 */ /* 0x000fc60000000800 */
[----:B------:R-:W-:Y:S01]  /*14fb0*/  VIADD R10, R13, UR4 ;  /* 0x000000040d0a7c36 */ /* 0x000fe20008000000 */
[----:B------:R0:W-:Y:S01]  /*14fc0*/  @P5 STG.E.U16 desc[UR22][R4.64], R248 ;  /* 0x000000f804005986 */ /* 0x0001e2000c101516 */
[----:B------:R-:W-:Y:S02]  /*14fd0*/  ULDC UR4, c[0x0][0x248] ;  /* 0x0000920000047ab9 */ /* 0x000fe40000000800 */
[----:B------:R-:W-:Y:S01]  /*14fe0*/  VIADD R12, R10, UR4 ;  /* 0x000000040a0c7c36 */ /* 0x000fe20008000000 */
[----:B------:R-:W-:Y:S01]  /*14ff0*/  ULDC UR4, c[0x0][0x248] ;  /* 0x0000920000047ab9 */ /* 0x000fe20000000800 */
[----:B0-----:R-:W-:-:S04]  /*15000*/  LEA R4, P5, R8, R2, 0x1 ;  /* 0x0000000208047211 */ /* 0x001fc800078a08ff */
[----:B------:R-:W-:Y:S01]  /*15010*/  LEA.HI.X.SX32 R5, R8, R3, 0x1, P5 ;  /* 0x0000000308057211 */ /* 0x000fe200028f0eff */
[----:B------:R-:W-:Y:S01]  /*15020*/  VIADD R8, R12, UR4 ;  /* 0x000000040c087c36 */ /* 0x000fe20008000000 */
[----:B------:R-:W-:Y:S01]  /*15030*/  ULDC UR4, c[0x0][0x248] ;  /* 0x0000920000047ab9 */ /* 0x000fe20000000800 */
[C---:B------:R-:W-:Y:S02]  /*15040*/  VIADD R0, R7.reuse, 0x17 ;  /* 0x0000001707007836 */ /* 0x040fe40000000000 */
[----:B------:R-:W-:Y:S01]  /*15050*/  VIADD R252, R8, UR4 ;  /* 0x0000000408fc7c36 */ /* 0x000fe20008000000 */
[----:B------:R0:W-:Y:S01]  /*15060*/  @P6 STG.E.U16 desc[UR22][R4.64], R249 ;  /* 0x000000f904006986 */ /* 0x0001e2000c101516 */
[----:B------:R-:W-:Y:S01]  /*15070*/  ULDC UR4, c[0x0][0x248] ;  /* 0x0000920000047ab9 */ /* 0x000fe20000000800 */
[----:B------:R-:W-:Y:S01]  /*15080*/  ISETP.LT.AND P5, PT, R0, UR6, !P0 ;  /* 0x0000000600007c0c */ /* 0x000fe2000c7a1270 */
[----:B------:R-:W-:Y:S01]  /*15090*/  VIADD R0, R7, 0x18 ;  /* 0x0000001807007836 */ /* 0x000fe20000000000 */
[----:B------:R-:W-:Y:S01]  /*150a0*/  ULDC UR6, c[0x0][0x22c] ;  /* 0x00008b0000067ab9 */ /* 0x000fe20000000800 */
[----:B0-----:R-:W-:Y:S01]  /*150b0*/  LEA R4, P6, R9, R2, 0x1 ;  /* 0x0000000209047211 */ /* 0x001fe200078c08ff */
[----:B------:R-:W-:Y:S01]  /*150c0*/  VIADD R249, R252, UR4 ;  /* 0x00000004fcf97c36 */ /* 0x000fe20008000000 */
[----:B------:R-:W-:-:S02]  /*150d0*/  ULDC UR4, c[0x0][0x248] ;  /* 0x0000920000047ab9 */ /* 0x000fc40000000800 */
[----:B------:R-:W-:Y:S01]  /*150e0*/  LEA.HI.X.SX32 R5, R9, R3, 0x1, P6 ;  /* 0x0000000309057211 */ /* 0x000fe200030f0eff */
[----:B------:R-:W-:Y:S01]  /*150f0*/  VIADD R248, R249, UR4 ;  /* 0x00000004f9f87c36 */ /* 0x000fe20008000000 */
[----:B------:R-:W-:Y:S01]  /*15100*/  ULDC UR4, c[0x0][0x248] ;  /* 0x0000920000047ab9 */ /* 0x000fe20000000800 */
[----:B------:R-:W-:Y:S02]  /*15110*/  VIADD R9, R7, 0x19 ;  /* 0x0000001907097836 */ /* 0x000fe40000000000 */
[----:B------:R0:W-:Y:S01]  /*15120*/  @P1 STG.E.U16 desc[UR22][R4.64], R6 ;  /* 0x0000000604001986 */ /* 0x0001e2000c101516 */
[----:B------:R-:W-:Y:S01]  /*15130*/  ISETP.LT.AND P6, PT, R0, UR6, !P0 ;  /* 0x0000000600007c0c */ /* 0x000fe2000c7c1270 */
[----:B------:R-:W-:Y:S01]  /*15140*/  ULDC UR6, c[0x0][0x248] ;  /* 0x0000920000067ab9 */ /* 0x000fe20000000800 */
[----:B0-----:R-:W-:Y:S01]  /*15150*/  LEA R4, P1, R14, R2, 0x1 ;  /* 0x000000020e047211 */ /* 0x001fe200078208ff */
[----:B------:R-:W-:Y:S01]  /*15160*/  VIADD R6, R248, UR4 ;  /* 0x00000004f8067c36 */ /* 0x000fe20008000000 */
[----:B------:R-:W-:-:S02]  /*15170*/  ULDC UR4, c[0x0][0x22c] ;  /* 0x00008b0000047ab9 */ /* 0x000fc40000000800 */
[----:B------:R-:W-:Y:S01]  /*15180*/  LEA.HI.X.SX32 R5, R14, R3, 0x1, P1 ;  /* 0x000000030e057211 */ /* 0x000fe200008f0eff */
[----:B------:R-:W-:Y:S01]  /*15190*/  VIADD R0, R6, UR6 ;  /* 0x0000000606007c36 */ /* 0x000fe20008000000 */
[----:B------:R-:W-:Y:S01]  /*151a0*/  ISETP.LT.AND P1, PT, R9, UR4, !P0 ;  /* 0x0000000409007c0c */ /* 0x000fe2000c721270 */
[----:B------:R-:W-:Y:S01]  /*151b0*/  ULDC UR4, c[0x0][0x248] ;  /* 0x0000920000047ab9 */ /* 0x000fe20000000800 */
[----:B------:R-:W-:Y:S01]  /*151c0*/  VIADD R14, R7, 0x1a ;  /* 0x0000001a070e7836 */ /* 0x000fe20000000000 */
[----:B------:R0:W-:Y:S01]  /*151d0*/  @P2 STG.E.U16 desc[UR22][R4.64], R250 ;  /* 0x000000fa04002986 */ /* 0x0001e2000c101516 */
[----:B------:R-:W-:Y:S01]  /*151e0*/  VIADD R9, R0, UR4 ;  /* 0x0000000400097c36 */ /* 0x000fe20008000000 */
[----:B------:R-:W-:Y:S01]  /*151f0*/  ULDC UR4, c[0x0][0x248] ;  /* 0x0000920000047ab9 */ /* 0x000fe20000000800 */
[----:B------:R-:W-:Y:S02]  /*15200*/  ULDC UR6, c[0x0][0x248] ;  /* 0x0000920000067ab9 */ /* 0x000fe40000000800 */
[----:B0-----:R-:W-:Y:S01]  /*15210*/  VIADD R250, R9, UR4 ;  /* 0x0000000409fa7c36 */ /* 0x001fe20008000000 */
[----:B------:R-:W-:Y:S01]  /*15220*/  ULDC UR4, c[0x0][0x248] ;  /* 0x0000920000047ab9 */ /* 0x000fe20000000800 */
[----:B------:R-:W-:-:S02]  /*15230*/  LEA R4, P2, R15, R2, 0x1 ;  /* 0x000000020f047211 */ /* 0x000fc400078408ff */
[----:B------:R-:W-:Y:S01]  /*15240*/  VIADD R26, R250, UR4 ;  /* 0x00000004fa1a7c36 */ /* 0x000fe20008000000 */
[----:B------:R-:W-:Y:S01]  /*15250*/  ULDC UR4, c[0x0][0x22c] ;  /* 0x00008b0000047ab9 */ /* 0x000fe20000000800 */
[----:B------:R-:W-:Y:S02]  /*15260*/  LEA.HI.X.SX32 R5, R15, R3, 0x1, P2 ;  /* 0x000000030f057211 */ /* 0x000fe400010f0eff */
[----:B------:R-:W-:Y:S01]  /*15270*/  VIADD R21, R26, UR6 ;  /* 0x000000061a157c36 */ /* 0x000fe20008000000 */
[----:B------:R-:W-:Y:S01]  /*15280*/  ISETP.LT.AND P2, PT, R14, UR4, !P0 ;  /* 0x000000040e007c0c */ /* 0x000fe2000c741270 */
[----:B------:R-:W-:Y:S01]  /*15290*/  ULDC UR4, c[0x0][0x248] ;  /* 0x0000920000047ab9 */ /* 0x000fe20000000800 */
[----:B------:R0:W-:Y:S01]  /*152a0*/  @P3 STG.E.U16 desc[UR22][R4.64], R11 ;  /* 0x0000000b04003986 */ /* 0x0001e2000c101516 */
[----:B------:R-:W-:Y:S01]  /*152b0*/  VIADD R15, R21, UR4 ;  /* 0x00000004150f7c36 */ /* 0x000fe20008000000 */
[----:B------:R-:W-:Y:S01]  /*152c0*/  ULDC UR4, c[0x0][0x248] ;  /* 0x0000920000047ab9 */ /* 0x000fe20000000800 */
[----:B------:R-:W-:-:S02]  /*152d0*/  ULDC UR6, c[0x0][0x22c] ;  /* 0x00008b0000067ab9 */ /* 0x000fc40000000800 */
[----:B------:R-:W-:Y:S01]  /*152e0*/  VIADD R14, R15, UR4 ;  /* 0x000000040f0e7c36 */ /* 0x000fe20008000000 */
[----:B------:R-:W-:-:S03]  /*152f0*/  ULDC UR4, c[0x0][0x248] ;  /* 0x0000920000047ab9 */ /* 0x000fc60000000800 */
[----:B------:R-:W-:Y:S01]  /*15300*/  VIADD R17, R14, UR4 ;  /* 0x000000040e117c36 */ /* 0x000fe20008000000 */
[----:B------:R-:W-:Y:S01]  /*15310*/  ULDC UR4, c[0x0][0x248] ;  /* 0x0000920000047ab9 */ /* 0x000fe20000000800 */
[----:B0-----:R-:W-:Y:S01]  /*15320*/  LEA R4, P3, R16, R2, 0x1 ;  /* 0x0000000210047211 */ /* 0x001fe200078608ff */
[----:B------:R-:W-:-:S03]  /*15330*/  VIADD R11, R7, 0x1b ;  /* 0x0000001b070b7836 */ /* 0x000fc60000000000 */
[----:B------:R-:W-:Y:S01]  /*15340*/  LEA.HI.X.SX32 R5, R16, R3, 0x1, P3 ;  /* 0x0000000310057211 */ /* 0x000fe200018f0eff */
[----:B------:R-:W-:Y:S01]  /*15350*/  VIADD R16, R17, UR4 ;  /* 0x0000000411107c36 */ /* 0x000fe20008000000 */
[----:B------:R-:W-:Y:S01]  /*15360*/  ULDC UR4, c[0x0][0x248] ;  /* 0x0000920000047ab9 */ /* 0x000fe20000000800 */
[----:B------:R-:W-:Y:S01]  /*15370*/  ISETP.LT.AND P3, PT, R11, UR6, !P0 ;  /* 0x000000060b007c0c */ /* 0x000fe2000c761270 */
        /* <DEDUP_REMOVED lines=12> */
[----:B------:R-:W-:-:S03]  /*15440*/  ULDC UR4, c[0x0][0x248] ;  /* 0x0000920000047ab9 */ /* 0x000fc60000000800 */
[----:B------:R-:W-:Y:S01]  /*15450*/  VIADD R130, R131, UR4 ;  /* 0x0000000483827c36 */ /* 0x000fe20008000000 */
[----:B------:R-:W-:Y:S01]  /*15460*/  ULDC UR4, c[0x0][0x248] ;  /* 0x0000920000047ab9 */ /* 0x000fe20000000800 */
[----:B------:R0:W-:Y:S01]  /*15470*/  @P5 STG.E.U16 desc[UR22][R4.64], R56 ;  /* 0x0000003804005986 */ /* 0x0001e2000c101516 */
[----:B------:R-:W-:Y:S01]  /*15480*/  ISETP.LT.AND P4, PT, R59, UR6, !P0 ;  /* 0x000000063b007c0c */ /* 0x000fe2000c781270 */
[----:B------:R-:W-:Y:S01]  /*15490*/  VIADD R114, R130, UR4 ;  /* 0x0000000482727c36 */ /* 0x000fe20008000000 */
[----:B------:R-:W-:Y:S01]  /*154a0*/  ULDC UR6, c[0x0][0x248] ;  /* 0x0000920000067ab9 */ /* 0x000fe20000000800 */
[----:B------:R-:W-:Y:S02]  /*154b0*/  ULDC UR4, c[0x0][0x22c] ;  /* 0x00008b0000047ab9 */ /* 0x000fe40000000800 */
[----:B------:R-:W-:Y:S01]  /*154c0*/  VIADD R139, R114, UR6 ;  /* 0x00000006728b7c36 */ /* 0x000fe20008000000 */
[----:B------:R-:W-:Y:S01]  /*154d0*/  ULDC UR6, c[0x0][0x248] ;  /* 0x0000920000067ab9 */ /* 0x000fe20000000800 */
[----:B0-----:R-:W-:Y:S01]  /*154e0*/  LEA R4, P5, R58, R2, 0x1 ;  /* 0x000000023a047211 */ /* 0x001fe200078a08ff */
[----:B------:R-:W-:-:S03]  /*154f0*/  VIADD R56, R7, 0x1d ;  /* 0x0000001d07387836 */ /* 0x000fc60000000000 */
[----:B------:R-:W-:Y:S02]  /*15500*/  LEA.HI.X.SX32 R5, R58, R3, 0x1, P5 ;  /* 0x000000033a057211 */ /* 0x000fe400028f0eff */
[----:B------:R-:W-:Y:S01]  /*15510*/  ISETP.LT.AND P5, PT, R56, UR4, !P0 ;  /* 0x0000000438007c0c */ /* 0x000fe2000c7a1270 */
[----:B------:R-:W-:Y:S02]  /*15520*/  ULDC UR4, c[0x0][0x248] ;  /* 0x0000920000047ab9 */ /* 0x000fe40000000800 */
[----:B------:R-:W-:Y:S01]  /*15530*/  VIADD R138, R139, UR4 ;  /* 0x000000048b8a7c36 */ /* 0x000fe20008000000 */
[----:B------:R-:W-:Y:S01]  /*15540*/  ULDC UR4, c[0x0][0x248] ;  /* 0x0000920000047ab9 */ /* 0x000fe20000000800 */
[----:B------:R0:W-:Y:S01]  /*15550*/  @P6 STG.E.U16 desc[UR22][R4.64], R64 ;  /* 0x0000004004006986 */ /* 0x0001e2000c101516 */
[----:B------:R-:W-:Y:S02]  /*15560*/  VIADD R56, R7, 0x1e ;  /* 0x0000001e07387836 */ /* 0x000fe40000000000 */
        /* <DEDUP_REMOVED lines=12> */
[----:B------:R-:W-:Y:S01]  /*15630*/  PRMT R51, R65, 0x7632, R51 ;  /* 0x0000763241337816 */ /* 0x000fe20000000033 */
[----:B------:R-:W-:Y:S01]  /*15640*/  ULDC UR6, c[0x0][0x22c] ;  /* 0x00008b0000067ab9 */ /* 0x000fe20000000800 */
[----:B------:R-:W-:Y:S01]  /*15650*/  VIADD R158, R56, UR4 ;  /* 0x00000004389e7c36 */ /* 0x000fe20008000000 */
[----:B------:R-:W-:-:S03]  /*15660*/  ULDC UR4, c[0x0][0x248] ;  /* 0x0000920000047ab9 */ /* 0x000fc60000000800 */
[----:B------:R-:W-:Y:S01]  /*15670*/  VIADD R153, R158, UR4 ;  /* 0x000000049e997c36 */ /* 0x000fe20008000000 */
[----:B------:R-:W-:Y:S01]  /*15680*/  ULDC UR4, c[0x0][0x248] ;  /* 0x0000920000047ab9 */ /* 0x000fe20000000800 */
[----:B0-----:R-:W-:Y:S02]  /*15690*/  LEA R4, P1, R55, R2, 0x1 ;  /* 0x0000000237047211 */ /* 0x001fe400078208ff */
[----:B------:R-:W-:Y:S01]  /*156a0*/  VIADD R154, R153, UR4 ;  /* 0x00000004999a7c36 */ /* 0x000fe20008000000 */
[----:B------:R-:W-:Y:S01]  /*156b0*/  ULDC UR4, c[0x0][0x248] ;  /* 0x0000920000047ab9 */ /* 0x000fe20000000800 */
[----:B------:R-:W-:Y:S02]  /*156c0*/  LEA.HI.X.SX32 R5, R55, R3, 0x1, P1 ;  /* 0x0000000337057211 */ /* 0x000fe400008f0eff */
[----:B------:R-:W-:Y:S01]  /*156d0*/  VIADD R155, R154, UR4 ;  /* 0x000000049a9b7c36 */ /* 0x000fe20008000000 */
[----:B------:R-:W-:Y:S02]  /*156e0*/  ULDC UR4, c[0x0][0x248] ;  /* 0x0000920000047ab9 */ /* 0x000fe40000000800 */
[----:B------:R0:W-:Y:S01]  /*156f0*/  @P2 STG.E.U16 desc[UR22][R4.64], R65 ;  /* 0x0000004104002986 */ /* 0x0001e2000c101516 */
[----:B------:R-:W-:-:S02]  /*15700*/  VIADD R53, R7, 0x1f ;  /* 0x0000001f07357836 */ /* 0x000fc40000000000 */
[----:B0-----:R-:W-:Y:S01]  /*15710*/  VIADD R65, R155, UR4 ;  /* 0x000000049b417c36 */ /* 0x001fe20008000000 */
[----:B------:R-:W-:Y:S01]  /*15720*/  ULDC UR4, c[0x0][0x248] ;  /* 0x0000920000047ab9 */ /* 0x000fe20000000800 */
[C---:B------:R-:W-:Y:S02]  /*15730*/  LEA R4, P2, R54.reuse, R2, 0x1 ;  /* 0x0000000236047211 */ /* 0x040fe400078408ff */
[----:B------:R-:W-:Y:S01]  /*15740*/  VIADD R166, R65, UR4 ;  /* 0x0000000441a67c36 */ /* 0x000fe20008000000 */
[----:B------:R-:W-:Y:S01]  /*15750*/  ULDC UR4, c[0x0][0x248] ;  /* 0x0000920000047ab9 */ /* 0x000fe20000000800 */
[----:B------:R-:W-:Y:S02]  /*15760*/  LEA.HI.X.SX32 R5, R54, R3, 0x1, P2 ;  /* 0x0000000336057211 */ /* 0x000fe400010f0eff */
[----:B------:R-:W-:Y:S01]  /*15770*/  VIADD R168, R166, UR4 ;  /* 0x00000004a6a87c36 */ /* 0x000fe20008000000 */
[----:B------:R-:W-:Y:S01]  /*15780*/  ULDC UR4, c[0x0][0x248] ;  /* 0x0000920000047ab9 */ /* 0x000fe20000000800 */
[----:B------:R-:W-:Y:S01]  /*15790*/  ISETP.LT.AND P1, PT, R53, UR6, !P0 ;  /* 0x0000000635007c0c */ /* 0x000fe2000c721270 */
[----:B------:R-:W-:Y:S01]  /*157a0*/  VIADD R53, R7, 0x20 ;  /* 0x0000002007357836 */ /* 0x000fe20000000000 */
[----:B------:R-:W-:Y:S01]  /*157b0*/  ULDC UR6, c[0x0][0x22c] ;  /* 0x00008b0000067ab9 */ /* 0x000fe20000000800 */
[----:B------:R-:W-:Y:S01]  /*157c0*/  VIADD R170, R168, UR4 ;  /* 0x00000004a8aa7c36 */ /* 0x000fe20008000000 */
[----:B------:R-:W-:Y:S01]  /*157d0*/  ULDC UR4, c[0x0][0x248] ;  /* 0x0000920000047ab9 */ /* 0x000fe20000000800 */
[----:B------:R0:W-:Y:S01]  /*157e0*/  @P3 STG.E.U16 desc[UR22][R4.64], R51 ;  /* 0x0000003304003986 */ /* 0x0001e2000c101516 */
[----:B------:R-:W-:Y:S01]  /*157f0*/  ISETP.LT.AND P2, PT, R53, UR6, !P0 ;  /* 0x0000000635007c0c */ /* 0x000fe2000c741270 */
[----:B------:R-:W-:Y:S01]  /*15800*/  VIADD R172, R170, UR4 ;  /* 0x00000004aaac7c36 */ /* 0x000fe20008000000 */
[----:B------:R-:W-:Y:S01]  /*15810*/  ULDC UR6, c[0x0][0x248] ;  /* 0x0000920000067ab9 */ /* 0x000fe20000000800 */
[----:B------:R-:W-:-:S02]  /*15820*/  ULDC UR4, c[0x0][0x22c] ;  /* 0x00008b0000047ab9 */ /* 0x000fc40000000800 */
[----:B------:R-:W-:Y:S01]  /*15830*/  VIADD R194, R172, UR6 ;  /* 0x00000006acc27c36 */ /* 0x000fe20008000000 */
[----:B------:R-:W-:Y:S01]  /*15840*/  PRMT R49, R66, 0x7632, R49 ;  /* 0x0000763242317816 */ /* 0x000fe20000000031 */
[----:B------:R-:W-:Y:S01]  /*15850*/  ULDC UR6, c[0x0][0x248] ;  /* 0x0000920000067ab9 */ /* 0x000fe20000000800 */
[----:B0-----:R-:W-:Y:S01]  /*15860*/  LEA R4, P3, R52, R2, 0x1 ;  /* 0x0000000234047211 */ /* 0x001fe200078608ff */
[----:B------:R-:W-:-:S03]  /*15870*/  VIADD R51, R7, 0x21 ;  /* 0x0000002107337836 */ /* 0x000fc60000000000 */
[----:B------:R-:W-:Y:S02]  /*15880*/  LEA.HI.X.SX32 R5, R52, R3, 0x1, P3 ;  /* 0x0000000334057211 */ /* 0x000fe400018f0eff */
[----:B------:R-:W-:Y:S01]  /*15890*/  ISETP.LT.AND P3, PT, R51, UR4, !P0 ;  /* 0x0000000433007c0c */ /* 0x000fe2000c761270 */
[----:B------:R-:W-:Y:S02]  /*158a0*/  ULDC UR4, c[0x0][0x248] ;  /* 0x0000920000047ab9 */ /* 0x000fe40000000800 */
        /* <DEDUP_REMOVED lines=31> */
[----:B------:R-:W-:Y:S01]  /*15aa0*/  ULDC UR4, c[0x0][0x248] ;  /* 0x0000920000047ab9 */ /* 0x000fe20000000800 */
[----:B------:R0:W-:Y:S01]  /*15ab0*/  @P6 STG.E.U16 desc[UR22][R4.64], R67 ;  /* 0x0000004304006986 */ /* 0x0001e2000c101516 */
[----:B------:R-:W-:Y:S01]  /*15ac0*/  ISETP.LT.AND P5, PT, R66, UR6, !P0 ;  /* 0x0000000642007c0c */ /* 0x000fe2000c7a1270 */
[----:B------:R-:W-:Y:S01]  /*15ad0*/  VIADD R181, R187, UR4 ;  /* 0x00000004bbb57c36 */ /* 0x000fe20008000000 */
[----:B------:R-:W-:Y:S01]  /*15ae0*/  PRMT R46, R67, 0x7632, R46 ;  /* 0x00007632432e7816 */ /* 0x000fe2000000002e */
[----:B------:R-:W-:Y:S01]  /*15af0*/  VIADD R66, R7, 0x24 ;  /* 0x0000002407427836 */ /* 0x000fe20000000000 */
[----:B------:R-:W-:Y:S01]  /*15b00*/  ULDC UR4, c[0x0][0x248] ;  /* 0x0000920000047ab9 */ /* 0x000fe20000000800 */
[----:B------:R-:W-:Y:S01]  /*15b10*/  ULDC UR6, c[0x0][0x22c] ;  /* 0x00008b0000067ab9 */ /* 0x000fe20000000800 */
[----:B0-----:R-:W-:Y:S01]  /*15b20*/  LEA R4, P6, R47, R2, 0x1 ;  /* 0x000000022f047211 */ /* 0x001fe200078c08ff */
[----:B------:R-:W-:Y:S01]  /*15b30*/  VIADD R180, R181, UR4 ;  /* 0x00000004b5b47c36 */ /* 0x000fe20008000000 */
[----:B------:R-:W-:-:S02]  /*15b40*/  ULDC UR4, c[0x0][0x248] ;  /* 0x0000920000047ab9 */ /* 0x000fc40000000800 */
[----:B------:R-:W-:Y:S01]  /*15b50*/  LEA.HI.X.SX32 R5, R47, R3, 0x1, P6 ;  /* 0x000000032f057211 */ /* 0x000fe200030f0eff */
[----:B------:R-:W-:Y:S01]  /*15b60*/  VIADD R186, R180, UR4 ;  /* 0x00000004b4ba7c36 */ /* 0x000fe20008000000 */
[----:B------:R-:W-:Y:S01]  /*15b70*/  ISETP.LT.AND P6, PT, R66, UR6, !P0 ;  /* 0x0000000642007c0c */ /* 0x000fe2000c7c1270 */
[----:B------:R-:W-:Y:S01]  /*15b80*/  VIADD R66, R7, 0x25 ;  /* 0x0000002507427836 */ /* 0x000fe20000000000 */
[----:B------:R-:W-:Y:S01]  /*15b90*/  ULDC UR6, c[0x0][0x248] ;  /* 0x0000920000067ab9 */ /* 0x000fe20000000800 */
[----:B------:R0:W-:Y:S01]  /*15ba0*/  @P1 STG.E.U16 desc[UR22][R4.64], R46 ;  /* 0x0000002e04001986 */ /* 0x0001e2000c101516 */
        /* <DEDUP_REMOVED lines=16> */
[----:B------:R-:W-:Y:S01]  /*15cb0*/  ULDC UR6, c[0x0][0x22c] ;  /* 0x00008b0000067ab9 */ /* 0x000fe20000000800 */
[----:B0-----:R-:W-:-:S04]  /*15cc0*/  LEA R4, P2, R44, R2, 0x1 ;  /* 0x000000022c047211 */ /* 0x001fc800078408ff */
[----:B------:R-:W-:Y:S02]  /*15cd0*/  LEA.HI.X.SX32 R5, R44, R3, 0x1, P2 ;  /* 0x000000032c057211 */ /* 0x000fe400010f0eff */
[----:B------:R-:W-:Y:S01]  /*15ce0*/  ISETP.LT.AND P2, PT, R66, UR4, !P0 ;  /* 0x0000000442007c0c */ /* 0x000fe2000c741270 */
[----:B------:R-:W-:Y:S02]  /*15cf0*/  ULDC UR4, c[0x0][0x248] ;  /* 0x0000920000047ab9 */ /* 0x000fe40000000800 */
        /* <DEDUP_REMOVED lines=13> */
[----:B------:R-:W-:-:S04]  /*15dd0*/  ULDC UR4, c[0x0][0x248] ;  /* 0x0000920000047ab9 */ /* 0x000fc80000000800 */
[----:B------:R0:W-:Y:S01]  /*15de0*/  STL [R1+0x314], R32 ;  /* 0x0003142001007387 */ /* 0x0001e20000100800 */
[----:B------:R-:W-:Y:S02]  /*15df0*/  VIADD R66, R7, 0x27 ;  /* 0x0000002707427836 */ /* 0x000fe40000000000 */
[----:B0-----:R-:W-:Y:S01]  /*15e00*/  VIADD R32, R32, UR4 ;  /* 0x0000000420207c36 */ /* 0x001fe20008000000 */
[----:B------:R-:W-:-:S04]  /*15e10*/  ULDC UR4, c[0x0][0x248] ;  /* 0x0000920000047ab9 */ /* 0x000fc80000000800 */
[----:B------:R0:W-:Y:S04]  /*15e20*/  STL [R1+0x30c], R32 ;  /* 0x00030c2001007387 */ /* 0x0001e80000100800 */
[----:B------:R1:W-:Y:S01]  /*15e30*/  @P4 STG.E.U16 desc[UR22][R4.64], R105 ;  /* 0x0000006904004986 */ /* 0x0003e2000c101516 */
[----:B0-----:R-:W-:Y:S01]  /*15e40*/  VIADD R32, R32, UR4 ;  /* 0x0000000420207c36 */ /* 0x001fe20008000000 */
[----:B------:R-:W-:-:S03]  /*15e50*/  ULDC UR4, c[0x0][0x248] ;  /* 0x0000920000047ab9 */ /* 0x000fc60000000800 */
[----:B------:R-:W-:Y:S01]  /*15e60*/  VIADD R63, R32, UR4 ;  /* 0x00000004203f7c36 */ /* 0x000fe20008000000 */
[----:B------:R-:W-:Y:S01]  /*15e70*/  ULDC UR4, c[0x0][0x248] ;  /* 0x0000920000047ab9 */ /* 0x000fe20000000800 */
[----:B-1----:R-:W-:Y:S01]  /*15e80*/  LEA R4, P4, R43, R2, 0x1 ;  /* 0x000000022b047211 */ /* 0x002fe200078808ff */
[----:B------:R0:W-:Y:S01]  /*15e90*/  STL [R1+0x308], R32 ;  /* 0x0003082001007387 */ /* 0x0001e20000100800 */
[----:B------:R-:W-:Y:S01]  /*15ea0*/  ISETP.LT.AND P3, PT, R66, UR6, !P0 ;  /* 0x0000000642007c0c */ /* 0x000fe2000c761270 */
[----:B------:R-:W-:Y:S01]  /*15eb0*/  VIADD R66, R7, 0x28 ;  /* 0x0000002807427836 */ /* 0x000fe20000000000 */
[----:B------:R-:W-:Y:S01]  /*15ec0*/  PRMT R105, R105, 0x7632, R105 ;  /* 0x0000763269697816 */ /* 0x000fe20000000069 */
[----:B------:R-:W-:Y:S01]  /*15ed0*/  ULDC UR6, c[0x0][0x22c] ;  /* 0x00008b0000067ab9 */ /* 0x000fe20000000800 */
[----:B------:R-:W-:Y:S01]  /*15ee0*/  LEA.HI.X.SX32 R5, R43, R3, 0x1, P4 ;  /* 0x000000032b057211 */ /* 0x000fe200020f0eff */
[----:B0-----:R-:W-:Y:S01]  /*15ef0*/  VIADD R32, R63, UR4 ;  /* 0x000000043f207c36 */ /* 0x001fe20008000000 */
[----:B------:R-:W-:Y:S01]  /*15f00*/  ULDC UR4, c[0x0][0x248] ;  /* 0x0000920000047ab9 */ /* 0x000fe20000000800 */
[----:B------:R-:W-:-:S02]  /*15f10*/  ISETP.LT.AND P4, PT, R66, UR6, !P0 ;  /* 0x0000000642007c0c */ /* 0x000fc4000c781270 */
[----:B------:R0:W-:Y:S01]  /*15f20*/  @P5 STG.E.U16 desc[UR22][R4.64], R105 ;  /* 0x0000006904005986 */ /* 0x0001e2000c101516 */
[----:B------:R-:W-:Y:S01]  /*15f30*/  VIADD R66, R7, 0x29 ;  /* 0x0000002907427836 */ /* 0x000fe20000000000 */
[----:B------:R-:W-:Y:S02]  /*15f40*/  ULDC UR6, c[0x0][0x248] ;  /* 0x0000920000067ab9 */ /* 0x000fe40000000800 */
[----:B------:R1:W-:Y:S01]  /*15f50*/  STL [R1+0x2e4], R32 ;  /* 0x0002e42001007387 */ /* 0x0003e20000100800 */
[----:B0-----:R-:W-:Y:S01]  /*15f60*/  LEA R4, P5, R42, R2, 0x1 ;  /* 0x000000022a047211 */ /* 0x001fe200078a08ff */
[----:B-1----:R-:W-:Y:S01]  /*15f70*/  VIADD R32, R32, UR4 ;  /* 0x0000000420207c36 */ /* 0x002fe20008000000 */
[----:B------:R-:W-:Y:S02]  /*15f80*/  ULDC UR4, c[0x0][0x22c] ;  /* 0x00008b0000047ab9 */ /* 0x000fe40000000800 */
[----:B------:R-:W-:Y:S01]  /*15f90*/  LEA.HI.X.SX32 R5, R42, R3, 0x1, P5 ;  /* 0x000000032a057211 */ /* 0x000fe200028f0eff */
[----:B------:R-:W-:Y:S01]  /*15fa0*/  VIADD R53, R32, UR6 ;  /* 0x0000000620357c36 */ /* 0x000fe20008000000 */
[----:B------:R-:W-:Y:S01]  /*15fb0*/  ISETP.LT.AND P5, PT, R66, UR4, !P0 ;  /* 0x0000000442007c0c */ /* 0x000fe2000c7a1270 */
[----:B------:R-:W-:Y:S01]  /*15fc0*/  ULDC UR4, c[0x0][0x248] ;  /* 0x0000920000047ab9 */ /* 0x000fe20000000800 */
[----:B------:R0:W-:Y:S01]  /*15fd0*/  STL [R1+0x2e0], R32 ;  /* 0x0002e02001007387 */ /* 0x0001e20000100800 */
[----:B------:R-:W-:Y:S01]  /*15fe0*/  VIADD R52, R53, UR4 ;  /* 0x0000000435347c36 */ /* 0x000fe20008000000 */
[----:B------:R-:W-:Y:S01]  /*15ff0*/  ULDC UR4, c[0x0][0x248] ;  /* 0x0000920000047ab9 */ /* 0x000fe20000000800 */
[----:B------:R-:W-:-:S02]  /*16000*/  ULDC UR6, c[0x0][0x248] ;  /* 0x0000920000067ab9 */ /* 0x000fc40000000800 */
[----:B0-----:R-:W-:Y:S01]  /*16010*/  VIADD R32, R52, UR4 ;  /* 0x0000000434207c36 */ /* 0x001fe20008000000 */
[----:B------:R-:W-:-:S04]  /*16020*/  ULDC UR4, c[0x0][0x248] ;  /* 0x0000920000047ab9 */ /* 0x000fc80000000800 */
[----:B------:R0:W-:Y:S01]  /*16030*/  STL [R1+0x2c4], R32 ;  /* 0x0002c42001007387 */ /* 0x0001e20000100800 */
[----:B------:R-:W-:-:S03]  /*16040*/  VIADD R66, R7, 0x2a ;  /* 0x0000002a07427836 */ /* 0x000fc60000000000 */
[----:B------:R1:W-:Y:S01]  /*16050*/  @P6 STG.E.U16 desc[UR22][R4.64], R106 ;  /* 0x0000006a04006986 */ /* 0x0003e2000c101516 */
[----:B0-----:R-:W-:Y:S01]  /*16060*/  VIADD R32, R32, UR4 ;  /* 0x0000000420207c36 */ /* 0x001fe20008000000 */
[----:B------:R-:W-:-:S04]  /*16070*/  ULDC UR4, c[0x0][0x22c] ;  /* 0x00008b0000047ab9 */ /* 0x000fc80000000800 */
[----:B------:R0:W-:Y:S01]  /*16080*/  STL [R1+0x2c0], R32 ;  /* 0x0002c02001007387 */ /* 0x0001e20000100800 */
[----:B-1----:R-:W-:-:S04]  /*16090*/  LEA R4, P6, R41, R2, 0x1 ;  /* 0x0000000229047211 */ /* 0x002fc800078c08ff */
[----:B------:R-:W-:Y:S02]  /*160a0*/  LEA.HI.X.SX32 R5, R41, R3, 0x1, P6 ;  /* 0x0000000329057211 */ /* 0x000fe400030f0eff */
[----:B------:R-:W-:Y:S01]  /*160b0*/  ISETP.LT.AND P6, PT, R66, UR4, !P0 ;  /* 0x0000000442007c0c */ /* 0x000fe2000c7c1270 */
[----:B------:R-:W-:Y:S01]  /*160c0*/  ULDC UR4, c[0x0][0x248] ;  /* 0x0000920000047ab9 */ /* 0x000fe20000000800 */
[----:B0-----:R-:W-:Y:S01]  /*160d0*/  VIADD R32, R32, UR6 ;  /* 0x0000000620207c36 */ /* 0x001fe20008000000 */
[----:B------:R-:W-:Y:S01]  /*160e0*/  PRMT R106, R106, 0x7632, R106 ;  /* 0x000076326a6a7816 */ /* 0x000fe2000000006a */
[----:B------:R-:W-:Y:S01]  /*160f0*/  VIADD R66, R7, 0x2b ;  /* 0x0000002b07427836 */ /* 0x000fe20000000000 */
[----:B------:R-:W-:Y:S02]  /*16100*/  ULDC UR6, c[0x0][0x22c] ;  /* 0x00008b0000067ab9 */ /* 0x000fe40000000800 */
[----:B------:R0:W-:Y:S02]  /*16110*/  STL [R1+0x2bc], R32 ;  /* 0x0002bc2001007387 */ /* 0x0001e40000100800 */
[----:B0-----:R-:W-:Y:S01]  /*16120*/  VIADD R32, R32, UR4 ;  /* 0x0000000420207c36 */ /* 0x001fe20008000000 */
[----:B------:R-:W-:-:S04]  /*16130*/  ULDC UR4, c[0x0][0x248] ;  /* 0x0000920000047ab9 */ /* 0x000fc80000000800 */
[----:B------:R0:W-:Y:S02]  /*16140*/  STL [R1+0x2b8], R32 ;  /* 0x0002b82001007387 */ /* 0x0001e40000100800 */
[----:B0-----:R-:W-:Y:S01]  /*16150*/  VIADD R32, R32, UR4 ;  /* 0x0000000420207c36 */ /* 0x001fe20008000000 */
[----:B------:R-:W-:-:S04]  /*16160*/  ULDC UR4, c[0x0][0x248] ;  /* 0x0000920000047ab9 */ /* 0x000fc80000000800 */
[----:B------:R0:W-:Y:S02]  /*16170*/  STL [R1+0x2b0], R32 ;  /* 0x0002b02001007387 */ /* 0x0001e40000100800 */
[----:B0-----:R-:W-:Y:S01]  /*16180*/  VIADD R32, R32, UR4 ;  /* 0x0000000420207c36 */ /* 0x001fe20008000000 */
[----:B------:R-:W-:-:S03]  /*16190*/  ULDC UR4, c[0x0][0x248] ;  /* 0x0000920000047ab9 */ /* 0x000fc60000000800 */
[----:B------:R-:W-:Y:S01]  /*161a0*/  VIADD R55, R32, UR4 ;  /* 0x0000000420377c36 */ /* 0x000fe20008000000 */
[----:B------:R-:W-:-:S03]  /*161b0*/  ULDC UR4, c[0x0][0x248] ;  /* 0x0000920000047ab9 */ /* 0x000fc60000000800 */
[----:B------:R-:W-:Y:S01]  /*161c0*/  VIADD R54, R55, UR4 ;  /* 0x0000000437367c36 */ /* 0x000fe20008000000 */
[----:B------:R-:W-:Y:S01]  /*161d0*/  ULDC UR4, c[0x0][0x248] ;  /* 0x0000920000047ab9 */ /* 0x000fe20000000800 */
[----:B------:R0:W-:Y:S04]  /*161e0*/  STL [R1+0x2ac], R32 ;  /* 0x0002ac2001007387 */ /* 0x0001e80000100800 */
[----:B------:R1:W-:Y:S01]  /*161f0*/  @P1 STG.E.U16 desc[UR22][R4.64], R106 ;  /* 0x0000006a04001986 */ /* 0x0003e2000c101516 */
[----:B0-----:R-:W-:Y:S01]  /*16200*/  VIADD R32, R54, UR4 ;  /* 0x0000000436207c36 */ /* 0x001fe20008000000 */
[----:B------:R-:W-:Y:S01]  /*16210*/  ULDC UR4, c[0x0][0x248] ;  /* 0x0000920000047ab9 */ /* 0x000fe20000000800 */
[----:B-1----:R-:W-:-:S03]  /*16220*/  LEA R4, P1, R40, R2, 0x1 ;  /* 0x0000000228047211 */ /* 0x002fc600078208ff */
[----:B------:R0:W-:Y:S01]  /*16230*/  STL [R1+0x294], R32 ;  /* 0x0002942001007387 */ /* 0x0001e20000100800 */
[----:B------:R-:W-:Y:S01]  /*16240*/  LEA.HI.X.SX32 R5, R40, R3, 0x1, P1 ;  /* 0x0000000328057211 */ /* 0x000fe200008f0eff */
[----:B0-----:R-:W-:Y:S01]  /*16250*/  VIADD R32, R32, UR4 ;  /* 0x0000000420207c36 */ /* 0x001fe20008000000 */
[----:B------:R-:W-:-:S03]  /*16260*/  ULDC UR4, c[0x0][0x248] ;  /* 0x0000920000047ab9 */ /* 0x000fc60000000800 */
[----:B------:R0:W-:Y:S01]  /*16270*/  @P2 STG.E.U16 desc[UR22][R4.64], R107 ;  /* 0x0000006b04002986 */ /* 0x0001e2000c101516 */
[----:B------:R-:W-:Y:S01]  /*16280*/  VIADD R49, R32, UR4 ;  /* 0x0000000420317c36 */ /* 0x000fe20008000000 */
[----:B------:R-:W-:Y:S01]  /*16290*/  ULDC UR4, c[0x0][0x248] ;  /* 0x0000920000047ab9 */ /* 0x000fe20000000800 */
[----:B------:R-:W-:Y:S02]  /*162a0*/  ISETP.LT.AND P1, PT, R66, UR6, !P0 ;  /* 0x0000000642007c0c */ /* 0x000fe4000c721270 */
[----:B------:R-:W-:Y:S01]  /*162b0*/  VIADD R48, R49, UR4 ;  /* 0x0000000431307c36 */ /* 0x000fe20008000000 */
[----:B------:R-:W-:Y:S01]  /*162c0*/  PRMT R67, R107, 0x7632, R67 ;  /* 0x000076326b437816 */ /* 0x000fe20000000043 */
[----:B------:R-:W-:Y:S01]  /*162d0*/  VIADD R66, R7, 0x2c ;  /* 0x0000002c07427836 */ /* 0x000fe20000000000 */
[----:B------:R-:W-:Y:S01]  /*162e0*/  ULDC UR4, c[0x0][0x248] ;  /* 0x0000920000047ab9 */ /* 0x000fe20000000800 */
[----:B------:R1:W-:Y:S01]  /*162f0*/  STL [R1+0x290], R32 ;  /* 0x0002902001007387 */ /* 0x0003e20000100800 */
[----:B------:R-:W-:Y:S01]  /*16300*/  ULDC UR6, c[0x0][0x22c] ;  /* 0x00008b0000067ab9 */ /* 0x000fe20000000800 */
[----:B0-----:R-:W-:-:S04]  /*16310*/  LEA R4, P2, R39, R2, 0x1 ;  /* 0x0000000227047211 */ /* 0x001fc800078408ff */
[----:B------:R-:W-:Y:S01]  /*16320*/  LEA.HI.X.SX32 R5, R39, R3, 0x1, P2 ;  /* 0x0000000327057211 */ /* 0x000fe200010f0eff */
[----:B-1----:R-:W-:Y:S01]  /*16330*/  VIADD R32, R48, UR4 ;  /* 0x0000000430207c36 */ /* 0x002fe20008000000 */
[----:B------:R-:W-:-:S03]  /*16340*/  ISETP.LT.AND P2, PT, R66, UR6, !P0 ;  /* 0x0000000642007c0c */ /* 0x000fc6000c741270 */
[----:B------:R0:W-:Y:S01]  /*16350*/  @P3 STG.E.U16 desc[UR22][R4.64], R67 ;  /* 0x0000004304003986 */ /* 0x0001e2000c101516 */
[----:B------:R-:W-:Y:S01]  /*16360*/  ULDC UR6, c[0x0][0x248] ;  /* 0x0000920000067ab9 */ /* 0x000fe20000000800 */
[----:B------:R-:W-:Y:S01]  /*16370*/  VIADD R66, R7, 0x2d ;  /* 0x0000002d07427836 */ /* 0x000fe20000000000 */
[----:B------:R-:W-:Y:S01]  /*16380*/  ULDC UR4, c[0x0][0x22c] ;  /* 0x00008b0000047ab9 */ /* 0x000fe20000000800 */
[----:B------:R1:W-:Y:S01]  /*16390*/  STL [R1+0x280], R32 ;  /* 0x0002802001007387 */ /* 0x0003e20000100800 */
[----:B0-----:R-:W-:Y:S01]  /*163a0*/  LEA R4, P3, R38, R2, 0x1 ;  /* 0x0000000226047211 */ /* 0x001fe200078608ff */
[----:B-1----:R-:W-:Y:S01]  /*163b0*/  VIADD R32, R32, UR6 ;  /* 0x0000000620207c36 */ /* 0x002fe20008000000 */
[----:B------:R-:W-:Y:S02]  /*163c0*/  ULDC UR6, c[0x0][0x248] ;  /* 0x0000920000067ab9 */ /* 0x000fe40000000800 */
[----:B------:R-:W-:Y:S02]  /*163d0*/  LEA.HI.X.SX32 R5, R38, R3, 0x1, P3 ;  /* 0x0000000326057211 */ /* 0x000fe400018f0eff */
[----:B------:R-:W-:Y:S01]  /*163e0*/  ISETP.LT.AND P3, PT, R66, UR4, !P0 ;  /* 0x0000000442007c0c */ /* 0x000fe2000c761270 */
[----:B------:R-:W-:Y:S01]  /*163f0*/  ULDC UR4, c[0x0][0x248] ;  /* 0x0000920000047ab9 */ /* 0x000fe20000000800 */
[----:B------:R0:W-:Y:S02]  /*16400*/  STL [R1+0x27c], R32 ;  /* 0x00027c2001007387 */ /* 0x0001e40000100800 */
[----:B0-----:R-:W-:Y:S01]  /*16410*/  VIADD R32, R32, UR4 ;  /* 0x0000000420207c36 */ /* 0x001fe20008000000 */
[----:B------:R-:W-:-:S04]  /*16420*/  ULDC UR4, c[0x0][0x248] ;  /* 0x0000920000047ab9 */ /* 0x000fc80000000800 */
[----:B------:R0:W-:Y:S02]  /*16430*/  STL [R1+0x278], R32 ;  /* 0x0002782001007387 */ /* 0x0001e40000100800 */
        /* <DEDUP_REMOVED lines=33> */
[----:B------:R-:W-:Y:S01]  /*16650*/  ULDC UR4, c[0x0][0x248] ;  /* 0x0000920000047ab9 */ /* 0x000fe20000000800 */
[----:B------:R0:W-:Y:S04]  /*16660*/  @P5 STG.E.U16 desc[UR22][R4.64], R76 ;  /* 0x0000004c04005986 */ /* 0x0001e8000c101516 */
[----:B------:R1:W-:Y:S01]  /*16670*/  STL [R1+0x234], R32 ;  /* 0x0002342001007387 */ /* 0x0003e20000100800 */
[----:B0-----:R-:W-:Y:S01]  /*16680*/  LEA R4, P5, R36, R2, 0x1 ;  /* 0x0000000224047211 */ /* 0x001fe200078a08ff */
[----:B-1----:R-:W-:Y:S01]  /*16690*/  VIADD R32, R32, UR4 ;  /* 0x0000000420207c36 */ /* 0x002fe20008000000 */
[----:B------:R-:W-:-:S02]  /*166a0*/  ULDC UR4, c[0x0][0x248] ;  /* 0x0000920000047ab9 */ /* 0x000fc40000000800 */
[----:B------:R-:W-:Y:S02]  /*166b0*/  LEA.HI.X.SX32 R5, R36, R3, 0x1, P5 ;  /* 0x0000000324057211 */ /* 0x000fe400028f0eff */
[----:B------:R0:W-:Y:S04]  /*166c0*/  STL [R1+0x230], R32 ;  /* 0x0002302001007387 */ /* 0x0001e80000100800 */
[----:B------:R1:W-:Y:S01]  /*166d0*/  @P6 STG.E.U16 desc[UR22][R4.64], R77 ;  /* 0x0000004d04006986 */ /* 0x0003e2000c101516 */
[----:B0-----:R-:W-:Y:S01]  /*166e0*/  VIADD R32, R32, UR4 ;  /* 0x0000000420207c36 */ /* 0x001fe20008000000 */
[----:B------:R-:W-:-:S04]  /*166f0*/  ULDC UR4, c[0x0][0x248] ;  /* 0x0000920000047ab9 */ /* 0x000fc80000000800 */
[----:B------:R0:W-:Y:S01]  /*16700*/  STL [R1+0x22c], R32 ;  /* 0x00022c2001007387 */ /* 0x0001e20000100800 */
[----:B-1----:R-:W-:Y:S02]  /*16710*/  LEA R4, P6, R35, R2, 0x1 ;  /* 0x0000000223047211 */ /* 0x002fe400078c08ff */
[----:B------:R-:W-:Y:S01]  /*16720*/  ISETP.LT.AND P5, PT, R66, UR6, !P0 ;  /* 0x0000000642007c0c */ /* 0x000fe2000c7a1270 */
[----:B------:R-:W-:Y:S01]  /*16730*/  VIADD R66, R7, 0x30 ;  /* 0x0000003007427836 */ /* 0x000fe20000000000 */
[----:B------:R-:W-:Y:S01]  /*16740*/  PRMT R77, R77, 0x7632, R77 ;  /* 0x000076324d4d7816 */ /* 0x000fe2000000004d */
[----:B------:R-:W-:Y:S01]  /*16750*/  ULDC UR6, c[0x0][0x22c] ;  /* 0x00008b0000067ab9 */ /* 0x000fe20000000800 */
[----:B0-----:R-:W-:Y:S01]  /*16760*/  VIADD R32, R32, UR4 ;  /* 0x0000000420207c36 */ /* 0x001fe20008000000 */
[----:B------:R-:W-:Y:S01]  /*16770*/  LEA.HI.X.SX32 R5, R35, R3, 0x1, P6 ;  /* 0x0000000323057211 */ /* 0x000fe200030f0eff */
[----:B------:R-:W-:-:S03]  /*16780*/  ULDC UR4, c[0x0][0x248] ;  /* 0x0000920000047ab9 */ /* 0x000fc60000000800 */
[----:B------:R0:W-:Y:S01]  /*16790*/  STL [R1+0x220], R32 ;  /* 0x0002202001007387 */ /* 0x0001e20000100800 */
[----:B------:R-:W-:Y:S01]  /*167a0*/  ISETP.LT.AND P6, PT, R66, UR6, !P0 ;  /* 0x0000000642007c0c */ /* 0x000fe2000c7c1270 */
[----:B------:R-:W-:Y:S01]  /*167b0*/  ULDC UR6, c[0x0][0x248] ;  /* 0x0000920000067ab9 */ /* 0x000fe20000000800 */
[----:B------:R-:W-:Y:S01]  /*167c0*/  VIADD R66, R7, 0x31 ;  /* 0x0000003107427836 */ /* 0x000fe20000000000 */
        /* <DEDUP_REMOVED lines=9> */
[----:B------:R-:W-:Y:S01]  /*16860*/  @P2 STG.E.U16 desc[UR22][R4.64], R78 ;  /* 0x0000004e04002986 */ /* 0x000fe2000c101516 */
[----:B------:R-:W-:-:S03]  /*16870*/  ULDC UR6, c[0x0][0x248] ;  /* 0x0000920000067ab9 */ /* 0x000fc60000000800 */
[----:B------:R0:W-:Y:S02]  /*16880*/  STL [R1+0x214], R32 ;  /* 0x0002142001007387 */ /* 0x0001e40000100800 */
[----:B0-----:R-:W-:Y:S01]  /*16890*/  VIADD R32, R32, UR4 ;  /* 0x0000000420207c36 */ /* 0x001fe20008000000 */
[----:B------:R-:W-:-:S04]  /*168a0*/  ULDC UR4, c[0x0][0x248] ;  /* 0x0000920000047ab9 */ /* 0x000fc80000000800 */
[----:B------:R0:W-:Y:S02]  /*168b0*/  STL [R1+0x210], R32 ;  /* 0x0002102001007387 */ /* 0x0001e40000100800 */
[----:B0-----:R-:W-:Y:S01]  /*168c0*/  VIADD R32, R32, UR4 ;  /* 0x0000000420207c36 */ /* 0x001fe20008000000 */
[----:B------:R-:W-:-:S04]  /*168d0*/  ULDC UR4, c[0x0][0x248] ;  /* 0x0000920000047ab9 */ /* 0x000fc80000000800 */
[----:B------:R0:W-:Y:S01]  /*168e0*/  STL [R1+0x204], R32 ;  /* 0x0002042001007387 */ /* 0x0001e20000100800 */
[----:B------:R-:W-:Y:S01]  /*168f0*/  LEA R4, P2, R33, R2, 0x1 ;  /* 0x0000000221047211 */ /* 0x000fe200078408ff */
[----:B------:R-:W-:Y:S02]  /*16900*/  VIADD R66, R7, 0x32 ;  /* 0x0000003207427836 */ /* 0x000fe40000000000 */
[----:B0-----:R-:W-:Y:S01]  /*16910*/  VIADD R32, R32, UR4 ;  /* 0x0000000420207c36 */ /* 0x001fe20008000000 */
[----:B------:R-:W-:Y:S01]  /*16920*/  ULDC UR4, c[0x0][0x22c] ;  /* 0x00008b0000047ab9 */ /* 0x000fe20000000800 */
[----:B------:R-:W-:-:S03]  /*16930*/  LEA.HI.X.SX32 R5, R33, R3, 0x1, P2 ;  /* 0x0000000321057211 */ /* 0x000fc600010f0eff */
[----:B------:R0:W-:Y:S01]  /*16940*/  STL [R1+0x200], R32 ;  /* 0x0002002001007387 */ /* 0x0001e20000100800 */
[----:B------:R-:W-:Y:S01]  /*16950*/  ISETP.LT.AND P2, PT, R66, UR4, !P0 ;  /* 0x0000000442007c0c */ /* 0x000fe2000c741270 */
[----:B------:R-:W-:Y:S01]  /*16960*/  ULDC UR4, c[0x0][0x248] ;  /* 0x0000920000047ab9 */ /* 0x000fe20000000800 */
[----:B------:R-:W-:Y:S01]  /*16970*/  PRMT R78, R78, 0x7632, R78 ;  /* 0x000076324e4e7816 */ /* 0x000fe2000000004e */
[----:B0-----:R-:W-:-:S04]  /*16980*/  VIADD R32, R32, UR6 ;  /* 0x0000000620207c36 */ /* 0x001fc80008000000 */
[----:B------:R-:W-:Y:S01]  /*16990*/  @P3 STG.E.U16 desc[UR22][R4.64], R78 ;  /* 0x0000004e04003986 */ /* 0x000fe2000c101516 */
[----:B------:R-:W-:Y:S01]  /*169a0*/  VIADD R66, R7, 0x33 ;  /* 0x0000003307427836 */ /* 0x000fe20000000000 */
[----:B------:R-:W-:Y:S02]  /*169b0*/  ULDC UR6, c[0x0][0x22c] ;  /* 0x00008b0000067ab9 */ /* 0x000fe40000000800 */
[----:B------:R0:W-:Y:S02]  /*169c0*/  STL [R1+0x1f8], R32 ;  /* 0x0001f82001007387 */ /* 0x0001e40000100800 */
[----:B0-----:R-:W-:Y:S01]  /*169d0*/  VIADD R32, R32, UR4 ;  /* 0x0000000420207c36 */ /* 0x001fe20008000000 */
[----:B------:R-:W-:-:S03]  /*169e0*/  ULDC UR4, c[0x0][0x248] ;  /* 0x0000920000047ab9 */ /* 0x000fc60000000800 */
[----:B------:R-:W-:Y:S01]  /*169f0*/  VIADD R39, R32, UR4 ;  /* 0x0000000420277c36 */ /* 0x000fe20008000000 */
[----:B------:R-:W-:Y:S01]  /*16a00*/  ULDC UR4, c[0x0][0x248] ;  /* 0x0000920000047ab9 */ /* 0x000fe20000000800 */
[C---:B------:R-:W-:Y:S02]  /*16a10*/  LEA R4, P3, R18.reuse, R2, 0x1 ;  /* 0x0000000212047211 */ /* 0x040fe400078608ff */
[----:B------:R-:W-:Y:S01]  /*16a20*/  VIADD R38, R39, UR4 ;  /* 0x0000000427267c36 */ /* 0x000fe20008000000 */
[----:B------:R-:W-:Y:S01]  /*16a30*/  ULDC UR4, c[0x0][0x248] ;  /* 0x0000920000047ab9 */ /* 0x000fe20000000800 */
[----:B------:R-:W-:Y:S02]  /*16a40*/  LEA.HI.X.SX32 R5, R18, R3, 0x1, P3 ;  /* 0x0000000312057211 */ /* 0x000fe400018f0eff */
[----:B------:R-:W-:Y:S01]  /*16a50*/  VIADD R18, R38, UR4 ;  /* 0x0000000426127c36 */ /* 0x000fe20008000000 */
[----:B------:R-:W-:Y:S01]  /*16a60*/  STL [R1+0x1f4], R32 ;  /* 0x0001f42001007387 */ /* 0x000fe20000100800 */
[----:B------:R-:W-:-:S03]  /*16a70*/  ULDC UR4, c[0x0][0x248] ;  /* 0x0000920000047ab9 */ /* 0x000fc60000000800 */
        /* <DEDUP_REMOVED lines=66> */
[----:B------:R-:W-:Y:S01]  /*16ea0*/  ULDC UR4, c[0x0][0x248] ;  /* 0x0000920000047ab9 */ /* 0x000fe20000000800 */
        /* <DEDUP_REMOVED lines=110> */
[----:B------:R-:W-:Y:S01]  /*17590*/  VIADD R66, R7, 0x3e ;  /* 0x0000003e07427836 */ /* 0x000fe20000000000 */
[----:B------:R-:W-:Y:S02]  /*175a0*/  ULDC UR6, c[0x0][0x248] ;  /* 0x0000920000067ab9 */ /* 0x000fe40000000800 */
[----:B------:R0:W-:Y:S02]  /*175b0*/  STL [R1+0x134], R18 ;  /* 0x0001341201007387 */ /* 0x0001e40000100800 */
[----:B0-----:R-:W-:Y:S01]  /*175c0*/  VIADD R18, R18, UR4 ;  /* 0x0000000412127c36 */ /* 0x001fe20008000000 */
[----:B------:R-:W-:-:S04]  /*175d0*/  ULDC UR4, c[0x0][0x248] ;  /* 0x0000920000047ab9 */ /* 0x000fc80000000800 */
[----:B------:R0:W-:Y:S01]  /*175e0*/  STL [R1+0x130], R18 ;  /* 0x0001301201007387 */ /* 0x0001e20000100800 */
[----:B------:R-:W-:Y:S01]  /*175f0*/  LEA R4, P2, R19, R2, 0x1 ;  /* 0x0000000213047211 */ /* 0x000fe200078408ff */
[----:B0-----:R-:W-:Y:S01]  /*17600*/  VIADD R18, R18, UR4 ;  /* 0x0000000412127c36 */ /* 0x001fe20008000000 */
[----:B------:R-:W-:-:S04]  /*17610*/  ULDC UR4, c[0x0][0x248] ;  /* 0x0000920000047ab9 */ /* 0x000fc80000000800 */
[----:B------:R0:W-:Y:S01]  /*17620*/  STL [R1+0x12c], R18 ;  /* 0x00012c1201007387 */ /* 0x0001e20000100800 */
[----:B------:R-:W-:Y:S01]  /*17630*/  LEA.HI.X.SX32 R5, R19, R3, 0x1, P2 ;  /* 0x0000000313057211 */ /* 0x000fe200010f0eff */
[----:B0-----:R-:W-:Y:S01]  /*17640*/  VIADD R18, R18, UR4 ;  /* 0x0000000412127c36 */ /* 0x001fe20008000000 */
[----:B------:R-:W-:Y:S02]  /*17650*/  ULDC UR4, c[0x0][0x22c] ;  /* 0x00008b0000047ab9 */ /* 0x000fe40000000800 */
[----:B------:R-:W-:Y:S01]  /*17660*/  ISETP.LT.AND P2, PT, R66, UR4, !P0 ;  /* 0x0000000442007c0c */ /* 0x000fe2000c741270 */
[----:B------:R-:W-:Y:S01]  /*17670*/  VIADD R42, R18, UR6 ;  /* 0x00000006122a7c36 */ /* 0x000fe20008000000 */
[----:B------:R-:W-:Y:S01]  /*17680*/  ULDC UR4, c[0x0][0x248] ;  /* 0x0000920000047ab9 */ /* 0x000fe20000000800 */
[----:B------:R0:W-:Y:S01]  /*17690*/  STL [R1+0x128], R18 ;  /* 0x0001281201007387 */ /* 0x0001e20000100800 */
[----:B------:R-:W-:Y:S01]  /*176a0*/  PRMT R108, R108, 0x7632, R108 ;  /* 0x000076326c6c7816 */ /* 0x000fe2000000006c */
[----:B------:R-:W-:Y:S01]  /*176b0*/  VIADD R66, R7, 0x3f ;  /* 0x0000003f07427836 */ /* 0x000fe20000000000 */
[----:B------:R-:W-:Y:S01]  /*176c0*/  ULDC UR6, c[0x0][0x22c] ;  /* 0x00008b0000067ab9 */ /* 0x000fe20000000800 */
[----:B0-----:R-:W-:Y:S01]  /*176d0*/  VIADD R18, R42, UR4 ;  /* 0x000000042a127c36 */ /* 0x001fe20008000000 */
[----:B------:R-:W-:Y:S01]  /*176e0*/  ULDC UR4, c[0x0][0x248] ;  /* 0x0000920000047ab9 */ /* 0x000fe20000000800 */
[----:B------:R-:W-:Y:S04]  /*176f0*/  @P3 STG.E.U16 desc[UR22][R4.64], R108 ;  /* 0x0000006c04003986 */ /* 0x000fe8000c101516 */
[----:B------:R0:W-:Y:S02]  /*17700*/  STL [R1+0x120], R18 ;  /* 0x0001201201007387 */ /* 0x0001e40000100800 */
        /* <DEDUP_REMOVED lines=17> */
[----:B------:R-:W-:Y:S02]  /*17820*/  ISETP.LT.AND P3, PT, R66, UR6, !P0 ;  /* 0x0000000642007c0c */ /* 0x000fe4000c761270 */
[C---:B0-----:R-:W-:Y:S01]  /*17830*/  LEA R4, P4, R10.reuse, R2, 0x1 ;  /* 0x000000020a047211 */ /* 0x041fe200078808ff */
[----:B------:R-:W-:Y:S01]  /*17840*/  VIADD R66, R7, 0x40 ;  /* 0x0000004007427836 */ /* 0x000fe20000000000 */
[----:B------:R-:W-:Y:S01]  /*17850*/  PRMT R109, R109, 0x7632, R109 ;  /* 0x000076326d6d7816 */ /* 0x000fe2000000006d */
[----:B------:R-:W-:Y:S01]  /*17860*/  STL [R1+0x11c], R18 ;  /* 0x00011c1201007387 */ /* 0x000fe20000100800 */
[----:B------:R-:W-:Y:S01]  /*17870*/  LEA.HI.X.SX32 R5, R10, R3, 0x1, P4 ;  /* 0x000000030a057211 */ /* 0x000fe200020f0eff */
[----:B------:R-:W-:Y:S01]  /*17880*/  VIADD R10, R47, UR4 ;  /* 0x000000042f0a7c36 */ /* 0x000fe20008000000 */
[----:B------:R-:W-:Y:S01]  /*17890*/  ULDC UR6, c[0x0][0x22c] ;  /* 0x00008b0000067ab9 */ /* 0x000fe20000000800 */
[----:B------:R-:W-:Y:S01]  /*178a0*/  STL [R1+0x114], R13 ;  /* 0x0001140d01007387 */ /* 0x000fe20000100800 */
[----:B------:R-:W-:Y:S01]  /*178b0*/  ULDC UR4, c[0x0][0x248] ;  /* 0x0000920000047ab9 */ /* 0x000fe20000000800 */
[----:B------:R-:W-:Y:S01]  /*178c0*/  ISETP.LT.AND P4, PT, R66, UR6, !P0 ;  /* 0x0000000642007c0c */ /* 0x000fe2000c781270 */
[----:B------:R-:W-:Y:S01]  /*178d0*/  VIADD R66, R7, 0x41 ;  /* 0x0000004107427836 */ /* 0x000fe20000000000 */
[----:B------:R0:W-:Y:S01]  /*178e0*/  @P5 STG.E.U16 desc[UR22][R4.64], R109 ;  /* 0x0000006d04005986 */ /* 0x0001e2000c101516 */
[----:B------:R-:W-:-:S03]  /*178f0*/  ULDC UR6, c[0x0][0x248] ;  /* 0x0000920000067ab9 */ /* 0x000fc60000000800 */
        /* <DEDUP_REMOVED lines=10> */
[----:B------:R-:W-:-:S02]  /*179a0*/  ULDC UR4, c[0x0][0x248] ;  /* 0x0000920000047ab9 */ /* 0x000fc40000000800 */
[----:B------:R1:W-:Y:S01]  /*179b0*/  @P6 STG.E.U16 desc[UR22][R4.64], R110 ;  /* 0x0000006e04006986 */ /* 0x0003e2000c101516 */
[----:B------:R-:W-:Y:S01]  /*179c0*/  VIADD R66, R7, 0x42 ;  /* 0x0000004207427836 */ /* 0x000fe20000000000 */
[----:B------:R-:W-:Y:S01]  /*179d0*/  ULDC UR6, c[0x0][0x248] ;  /* 0x0000920000067ab9 */ /* 0x000fe20000000800 */
[----:B0-----:R-:W-:Y:S01]  /*179e0*/  VIADD R10, R41, UR4 ;  /* 0x00000004290a7c36 */ /* 0x001fe20008000000 */
[----:B------:R-:W-:-:S03]  /*179f0*/  ULDC UR4, c[0x0][0x248] ;  /* 0x0000920000047ab9 */ /* 0x000fc60000000800 */
[----:B------:R-:W-:Y:S01]  /*17a00*/  VIADD R33, R10, UR4 ;  /* 0x000000040a217c36 */ /* 0x000fe20008000000 */
[----:B------:R-:W-:Y:S01]  /*17a10*/  ULDC UR4, c[0x0][0x22c] ;  /* 0x00008b0000047ab9 */ /* 0x000fe20000000800 */
[----:B-1----:R-:W-:-:S04]  /*17a20*/  LEA R4, P6, R8, R2, 0x1 ;  /* 0x0000000208047211 */ /* 0x002fc800078c08ff */
[----:B------:R-:W-:Y:S01]  /*17a30*/  LEA.HI.X.SX32 R5, R8, R3, 0x1, P6 ;  /* 0x0000000308057211 */ /* 0x000fe200030f0eff */
[----:B------:R-:W-:Y:S01]  /*17a40*/  VIADD R8, R33, UR6 ;  /* 0x0000000621087c36 */ /* 0x000fe20008000000 */
[----:B------:R-:W-:Y:S01]  /*17a50*/  ISETP.LT.AND P6, PT, R66, UR4, !P0 ;  /* 0x0000000442007c0c */ /* 0x000fe2000c7c1270 */
[----:B------:R-:W-:Y:S01]  /*17a60*/  ULDC UR4, c[0x0][0x248] ;  /* 0x0000920000047ab9 */ /* 0x000fe20000000800 */
[----:B------:R0:W-:Y:S01]  /*17a70*/  STL [R1+0xf0], R10 ;  /* 0x0000f00a01007387 */ /* 0x0001e20000100800 */
[----:B------:R-:W-:Y:S01]  /*17a80*/  PRMT R110, R110, 0x7632, R110 ;  /* 0x000076326e6e7816 */ /* 0x000fe2000000006e */
[----:B------:R-:W-:Y:S01]  /*17a90*/  ULDC UR6, c[0x0][0x22c] ;  /* 0x00008b0000067ab9 */ /* 0x000fe20000000800 */
[----:B0-----:R-:W-:Y:S01]  /*17aa0*/  VIADD R10, R8, UR4 ;  /* 0x00000004080a7c36 */ /* 0x001fe20008000000 */
[----:B------:R-:W-:-:S04]  /*17ab0*/  ULDC UR4, c[0x0][0x248] ;  /* 0x0000920000047ab9 */ /* 0x000fc80000000800 */
[----:B------:R0:W-:Y:S02]  /*17ac0*/  STL [R1+0xe4], R10 ;  /* 0x0000e40a01007387 */ /* 0x0001e40000100800 */
[----:B0-----:R-:W-:Y:S01]  /*17ad0*/  VIADD R10, R10, UR4 ;  /* 0x000000040a0a7c36 */ /* 0x001fe20008000000 */
[----:B------:R-:W-:-:S03]  /*17ae0*/  ULDC UR4, c[0x0][0x248] ;  /* 0x0000920000047ab9 */ /* 0x000fc60000000800 */
[----:B------:R-:W-:Y:S01]  /*17af0*/  VIADD R28, R10, UR4 ;  /* 0x000000040a1c7c36 */ /* 0x000fe20008000000 */
[----:B------:R-:W-:Y:S01]  /*17b00*/  ULDC UR4, c[0x0][0x248] ;  /* 0x0000920000047ab9 */ /* 0x000fe20000000800 */
[----:B------:R0:W-:Y:S04]  /*17b10*/  STL [R1+0xe0], R10 ;  /* 0x0000e00a01007387 */ /* 0x0001e80000100800 */
[----:B------:R1:W-:Y:S01]  /*17b20*/  @P1 STG.E.U16 desc[UR22][R4.64], R110 ;  /* 0x0000006e04001986 */ /* 0x0003e2000c101516 */
[----:B0-----:R-:W-:Y:S01]  /*17b30*/  VIADD R10, R28, UR4 ;  /* 0x000000041c0a7c36 */ /* 0x001fe20008000000 */
[----:B------:R-:W-:-:S03]  /*17b40*/  ULDC UR4, c[0x0][0x248] ;  /* 0x0000920000047ab9 */ /* 0x000fc60000000800 */
[----:B------:R-:W-:Y:S01]  /*17b50*/  VIADD R25, R10, UR4 ;  /* 0x000000040a197c36 */ /* 0x000fe20008000000 */
[----:B------:R-:W-:Y:S01]  /*17b60*/  ULDC UR4, c[0x0][0x248] ;  /* 0x0000920000047ab9 */ /* 0x000fe20000000800 */
[CC--:B-1----:R-:W-:Y:S02]  /*17b70*/  LEA R4, P1, R252.reuse, R2.reuse, 0x1 ;  /* 0x00000002fc047211 */ /* 0x0c2fe400078208ff */
[----:B------:R-:W-:Y:S01]  /*17b80*/  VIADD R24, R25, UR4 ;  /* 0x0000000419187c36 */ /* 0x000fe20008000000 */
[----:B------:R-:W-:Y:S01]  /*17b90*/  ULDC UR4, c[0x0][0x248] ;  /* 0x0000920000047ab9 */ /* 0x000fe20000000800 */
        /* <DEDUP_REMOVED lines=57> */
[----:B------:R-:W-:Y:S01]  /*17f30*/  VIADD R61, R23, UR4 ;  /* 0x00000004173d7c36 */ /* 0x000fe20008000000 */
[----:B------:R-:W-:Y:S01]  /*17f40*/  ULDC UR4, c[0x0][0x248] ;  /* 0x0000920000047ab9 */ /* 0x000fe20000000800 */
[----:B------:R-:W-:Y:S02]  /*17f50*/  VIADD R6, R7, 0x47 ;  /* 0x0000004707067836 */ /* 0x000fe40000000000 */
[----:B------:R0:W-:Y:S01]  /*17f60*/  @P6 STG.E.U16 desc[UR22][R4.64], R85 ;  /* 0x0000005504006986 */ /* 0x0001e2000c101516 */
[----:B------:R-:W-:Y:S01]  /*17f70*/  VIADD R22, R61, UR4 ;  /* 0x000000043d167c36 */ /* 0x000fe20008000000 */
[----:B------:R-:W-:Y:S01]  /*17f80*/  ULDC UR4, c[0x0][0x248] ;  /* 0x0000920000047ab9 */ /* 0x000fe20000000800 */
[----:B------:R-:W-:Y:S01]  /*17f90*/  VIADD R0, R7, 0x48 ;  /* 0x0000004807007836 */ /* 0x000fe20000000000 */
[----:B------:R-:W-:Y:S01]  /*17fa0*/  ISETP.LT.AND P5, PT, R6, UR6, !P0 ;  /* 0x0000000606007c0c */ /* 0x000fe2000c7a1270 */
[----:B------:R-:W-:Y:S01]  /*17fb0*/  VIADD R118, R22, UR4 ;  /* 0x0000000416767c36 */ /* 0x000fe20008000000 */
[----:B------:R-:W-:Y:S01]  /*17fc0*/  ULDC UR6, c[0x0][0x22c] ;  /* 0x00008b0000067ab9 */ /* 0x000fe20000000800 */
[----:B------:R-:W-:Y:S01]  /*17fd0*/  ULDC UR4, c[0x0][0x248] ;  /* 0x0000920000047ab9 */ /* 0x000fe20000000800 */
[----:B0-----:R-:W-:-:S02]  /*17fe0*/  LEA R4, P6, R9, R2, 0x1 ;  /* 0x0000000209047211 */ /* 0x001fc400078c08ff */
[----:B------:R-:W-:Y:S02]  /*17ff0*/  PRMT R85, R85, 0x7632, R85 ;  /* 0x0000763255557816 */ /* 0x000fe40000000055 */
        /* <DEDUP_REMOVED lines=22> */
[----:B------:R1:W-:Y:S01]  /*18160*/  STL [R1+0xfc0], R118 ;  /* 0x000fc07601007387 */ /* 0x0003e20000100800 */
        /* <DEDUP_REMOVED lines=10> */
[----:B-1----:R-:W-:Y:S01]  /*18210*/  VIADD R118, R62, UR4 ;  /* 0x000000043e767c36 */ /* 0x002fe20008000000 */
[----:B------:R-:W-:-:S03]  /*18220*/  ULDC UR4, c[0x0][0x248] ;  /* 0x0000920000047ab9 */ /* 0x000fc60000000800 */
[----:B------:R-:W-:Y:S01]  /*18230*/  VIADD R113, R118, UR4 ;  /* 0x0000000476717c36 */ /* 0x000fe20008000000 */
[----:B------:R0:W-:Y:S01]  /*18240*/  @P3 STG.E.U16 desc[UR22][R4.64], R86 ;  /* 0x0000005604003986 */ /* 0x0001e2000c101516 */
[----:B------:R-:W-:-:S03]  /*18250*/  ULDC UR4, c[0x0][0x248] ;  /* 0x0000920000047ab9 */ /* 0x000fc60000000800 */
[----:B------:R1:W-:Y:S01]  /*18260*/  STL.64 [R1+0xfd0], R118 ;  /* 0x000fd07601007387 */ /* 0x0003e20000100a00 */
[----:B0-----:R-:W-:Y:S01]  /*18270*/  LEA R4, P3, R21, R2, 0x1 ;  /* 0x0000000215047211 */ /* 0x001fe200078608ff */
[----:B-1----:R-:W-:Y:S01]  /*18280*/  VIADD R119, R113, UR4 ;  /* 0x0000000471777c36 */ /* 0x002fe20008000000 */
[----:B------:R-:W-:Y:S02]  /*18290*/  ULDC UR4, c[0x0][0x248] ;  /* 0x0000920000047ab9 */ /* 0x000fe40000000800 */
[----:B------:R-:W-:Y:S01]  /*182a0*/  LEA.HI.X.SX32 R5, R21, R3, 0x1, P3 ;  /* 0x0000000315057211 */ /* 0x000fe200018f0eff */
[----:B------:R-:W-:Y:S01]  /*182b0*/  VIADD R36, R119, UR4 ;  /* 0x0000000477247c36 */ /* 0x000fe20008000000 */
[----:B------:R-:W-:Y:S01]  /*182c0*/  ULDC UR4, c[0x0][0x248] ;  /* 0x0000920000047ab9 */ /* 0x000fe20000000800 */
[----:B------:R-:W-:Y:S02]  /*182d0*/  VIADD R0, R7, 0x4b ;  /* 0x0000004b07007836 */ /* 0x000fe40000000000 */
[----:B------:R0:W-:Y:S01]  /*182e0*/  @P4 STG.E.U16 desc[UR22][R4.64], R87 ;  /* 0x0000005704004986 */ /* 0x0001e2000c101516 */
[----:B------:R-:W-:Y:S01]  /*182f0*/  VIADD R26, R36, UR4 ;  /* 0x00000004241a7c36 */ /* 0x000fe20008000000 */
[----:B------:R-:W-:Y:S01]  /*18300*/  ULDC UR4, c[0x0][0x248] ;  /* 0x0000920000047ab9 */ /* 0x000fe20000000800 */
[----:B------:R-:W-:-:S02]  /*18310*/  PRMT R6, R87, 0x7632, R6 ;  /* 0x0000763257067816 */ /* 0x000fc40000000006 */
[----:B------:R-:W-:Y:S01]  /*18320*/  VIADD R21, R26, UR4 ;  /* 0x000000041a157c36 */ /* 0x000fe20008000000 */
[----:B------:R-:W-:Y:S01]  /*18330*/  ISETP.LT.AND P3, PT, R0, UR6, !P0 ;  /* 0x0000000600007c0c */ /* 0x000fe2000c761270 */
[----:B------:R-:W-:Y:S01]  /*18340*/  VIADD R0, R7, 0x4c ;  /* 0x0000004c07007836 */ /* 0x000fe20000000000 */
[----:B------:R-:W-:Y:S01]  /*18350*/  ULDC UR4, c[0x0][0x248] ;  /* 0x0000920000047ab9 */ /* 0x000fe20000000800 */
[----:B------:R-:W-:Y:S01]  /*18360*/  ULDC UR6, c[0x0][0x22c] ;  /* 0x00008b0000067ab9 */ /* 0x000fe20000000800 */
[----:B0-----:R-:W-:-:S04]  /*18370*/  LEA R4, P4, R15, R2, 0x1 ;  /* 0x000000020f047211 */ /* 0x001fc800078808ff */
[----:B------:R-:W-:Y:S01]  /*18380*/  LEA.HI.X.SX32 R5, R15, R3, 0x1, P4 ;  /* 0x000000030f057211 */ /* 0x000fe200020f0eff */
[----:B------:R-:W-:Y:S01]  /*18390*/  VIADD R15, R21, UR4 ;  /* 0x00000004150f7c36 */ /* 0x000fe20008000000 */
[----:B------:R-:W-:Y:S01]  /*183a0*/  ULDC UR4, c[0x0][0x248] ;  /* 0x0000920000047ab9 */ /* 0x000fe20000000800 */
[----:B------:R-:W-:Y:S02]  /*183b0*/  ISETP.LT.AND P4, PT, R0, UR6, !P0 ;  /* 0x0000000600007c0c */ /* 0x000fe4000c781270 */
[----:B------:R0:W-:Y:S01]  /*183c0*/  @P5 STG.E.U16 desc[UR22][R4.64], R6 ;  /* 0x0000000604005986 */ /* 0x0001e2000c101516 */
[----:B------:R-:W-:Y:S01]  /*183d0*/  VIADD R124, R15, UR4 ;  /* 0x000000040f7c7c36 */ /* 0x000fe20008000000 */
[----:B------:R-:W-:Y:S01]  /*183e0*/  ULDC UR6, c[0x0][0x248] ;  /* 0x0000920000067ab9 */ /* 0x000fe20000000800 */
[----:B------:R-:W-:Y:S01]  /*183f0*/  VIADD R0, R7, 0x4d ;  /* 0x0000004d07007836 */ /* 0x000fe20000000000 */
[----:B------:R-:W-:Y:S01]  /*18400*/  ULDC UR4, c[0x0][0x22c] ;  /* 0x00008b0000047ab9 */ /* 0x000fe20000000800 */
[----:B0-----:R-:W-:-:S04]  /*18410*/  LEA R4, P5, R14, R2, 0x1 ;  /* 0x000000020e047211 */ /* 0x001fc800078a08ff */
[----:B------:R-:W-:Y:S01]  /*18420*/  LEA.HI.X.SX32 R5, R14, R3, 0x1, P5 ;  /* 0x000000030e057211 */ /* 0x000fe200028f0eff */
[----:B------:R-:W-:Y:S01]  /*18430*/  VIADD R14, R124, UR6 ;  /* 0x000000067c0e7c36 */ /* 0x000fe20008000000 */
[----:B------:R-:W-:Y:S01]  /*18440*/  ISETP.LT.AND P5, PT, R0, UR4, !P0 ;  /* 0x0000000400007c0c */ /* 0x000fe2000c7a1270 */
[----:B------:R-:W-:Y:S01]  /*18450*/  ULDC UR4, c[0x0][0x248] ;  /* 0x0000920000047ab9 */ /* 0x000fe20000000800 */
[----:B------:R-:W-:Y:S01]  /*18460*/  ULDC UR6, c[0x0][0x248] ;  /* 0x0000920000067ab9 */ /* 0x000fe20000000800 */
[----:B------:R-:W-:Y:S01]  /*18470*/  VIADD R121, R14, UR4 ;  /* 0x000000040e797c36 */ /* 0x000fe20008000000 */
[----:B------:R-:W-:-:S03]  /*18480*/  ULDC UR4, c[0x0][0x248] ;  /* 0x0000920000047ab9 */ /* 0x000fc60000000800 */
[----:B------:R-:W-:Y:S01]  /*18490*/  VIADD R120, R121, UR4 ;  /* 0x0000000479787c36 */ /* 0x000fe20008000000 */
[----:B------:R-:W-:Y:S01]  /*184a0*/  ULDC UR4, c[0x0][0x248] ;  /* 0x0000920000047ab9 */ /* 0x000fe20000000800 */
[----:B------:R0:W-:Y:S01]  /*184b0*/  @P6 STG.E.U16 desc[UR22][R4.64], R96 ;  /* 0x0000006004006986 */ /* 0x0001e2000c101516 */
[----:B------:R-:W-:Y:S02]  /*184c0*/  VIADD R0, R7, 0x4e ;  /* 0x0000004e07007836 */ /* 0x000fe40000000000 */
[----:B------:R-:W-:Y:S01]  /*184d0*/  VIADD R126, R120, UR4 ;  /* 0x00000004787e7c36 */ /* 0x000fe20008000000 */
[----:B------:R-:W-:Y:S01]  /*184e0*/  ULDC UR4, c[0x0][0x22c] ;  /* 0x00008b0000047ab9 */ /* 0x000fe20000000800 */
[----:B------:R-:W-:Y:S02]  /*184f0*/  STL.64 [R1+0xfd8], R112 ;  /* 0x000fd87001007387 */ /* 0x000fe40000100a00 */
[----:B------:R-:W-:Y:S01]  /*18500*/  VIADD R127, R126, UR6 ;  /* 0x000000067e7f7c36 */ /* 0x000fe20008000000 */
[----:B------:R-:W-:Y:S01]  /*18510*/  ULDC UR6, c[0x0][0x22c] ;  /* 0x00008b0000067ab9 */ /* 0x000fe20000000800 */
[C---:B0-----:R-:W-:Y:S01]  /*18520*/  LEA R4, P6, R17.reuse, R2, 0x1 ;  /* 0x0000000211047211 */ /* 0x041fe200078c08ff */
[----:B------:R0:W-:Y:S03]  /*18530*/  STL.64 [R1+0xfe0], R14 ;  /* 0x000fe00e01007387 */ /* 0x0001e60000100a00 */
[----:B------:R-:W-:-:S02]  /*18540*/  LEA.HI.X.SX32 R5, R17, R3, 0x1, P6 ;  /* 0x0000000311057211 */ /* 0x000fc400030f0eff */
[----:B------:R-:W-:Y:S01]  /*18550*/  ISETP.LT.AND P6, PT, R0, UR4, !P0 ;  /* 0x0000000400007c0c */ /* 0x000fe2000c7c1270 */
[----:B------:R-:W-:Y:S02]  /*18560*/  ULDC UR4, c[0x0][0x248] ;  /* 0x0000920000047ab9 */ /* 0x000fe40000000800 */
[----:B0-----:R-:W-:Y:S01]  /*18570*/  VIADD R14, R127, UR4 ;  /* 0x000000047f0e7c36 */ /* 0x001fe20008000000 */
[----:B------:R-:W-:-:S03]  /*18580*/  ULDC UR4, c[0x0][0x248] ;  /* 0x0000920000047ab9 */ /* 0x000fc60000000800 */
[----:B------:R-:W-:Y:S01]  /*18590*/  VIADD R122, R14, UR4 ;  /* 0x000000040e7a7c36 */ /* 0x000fe20008000000 */
[----:B------:R-:W-:Y:S01]  /*185a0*/  ULDC UR4, c[0x0][0x248] ;  /* 0x0000920000047ab9 */ /* 0x000fe20000000800 */
[----:B------:R-:W-:Y:S02]  /*185b0*/  PRMT R96, R96, 0x7632, R96 ;  /* 0x0000763260607816 */ /* 0x000fe40000000060 */
[----:B------:R-:W-:Y:S01]  /*185c0*/  VIADD R128, R122, UR4 ;  /* 0x000000047a807c36 */ /* 0x000fe20008000000 */
[----:B------:R-:W-:Y:S02]  /*185d0*/  ULDC UR4, c[0x0][0x248] ;  /* 0x0000920000047ab9 */ /* 0x000fe40000000800 */
[----:B------:R0:W-:Y:S01]  /*185e0*/  @P1 STG.E.U16 desc[UR22][R4.64], R96 ;  /* 0x0000006004001986 */ /* 0x0001e2000c101516 */
[----:B------:R-:W-:Y:S01]  /*185f0*/  VIADD R129, R128, UR4 ;  /* 0x0000000480817c36 */ /* 0x000fe20008000000 */
[----:B------:R-:W-:-:S03]  /*18600*/  ULDC UR4, c[0x0][0x248] ;  /* 0x0000920000047ab9 */ /* 0x000fc60000000800 */
[----:B------:R-:W-:Y:S01]  /*18610*/  VIADD R135, R129, UR4 ;  /* 0x0000000481877c36 */ /* 0x000fe20008000000 */
[----:B------:R-:W-:Y:S01]  /*18620*/  ULDC UR4, c[0x0][0x248] ;  /* 0x0000920000047ab9 */ /* 0x000fe20000000800 */
[CC--:B0-----:R-:W-:Y:S02]  /*18630*/  LEA R4, P1, R16.reuse, R2.reuse, 0x1 ;  /* 0x0000000210047211 */ /* 0x0c1fe400078208ff */
[----:B------:R-:W-:Y:S01]  /*18640*/  VIADD R134, R135, UR4 ;  /* 0x0000000487867c36 */ /* 0x000fe20008000000 */
[----:B------:R-:W-:Y:S01]  /*18650*/  ULDC UR4, c[0x0][0x248] ;  /* 0x0000920000047ab9 */ /* 0x000fe20000000800 */
[----:B------:R-:W-:Y:S01]  /*18660*/  LEA.HI.X.SX32 R5, R16, R3, 0x1, P1 ;  /* 0x0000000310057211 */ /* 0x000fe200008f0eff */
[C---:B------:R-:W-:Y:S02]  /*18670*/  VIADD R0, R7.reuse, 0x4f ;  /* 0x0000004f07007836 */ /* 0x040fe40000000000 */
[----:B------:R-:W-:Y:S01]  /*18680*/  VIADD R123, R134, UR4 ;  /* 0x00000004867b7c36 */ /* 0x000fe20008000000 */
[----:B------:R-:W-:Y:S01]  /*18690*/  ULDC UR4, c[0x0][0x248] ;  /* 0x0000920000047ab9 */ /* 0x000fe20000000800 */
[----:B------:R0:W-:Y:S01]  /*186a0*/  @P2 STG.E.U16 desc[UR22][R4.64], R97 ;  /* 0x0000006104002986 */ /* 0x0001e2000c101516 */
[----:B------:R-:W-:Y:S01]  /*186b0*/  ISETP.LT.AND P1, PT, R0, UR6, !P0 ;  /* 0x0000000600007c0c */ /* 0x000fe2000c721270 */
[----:B------:R-:W-:Y:S01]  /*186c0*/  VIADD R0, R7, 0x50 ;  /* 0x0000005007007836 */ /* 0x000fe20000000000 */
[----:B------:R-:W-:Y:S01]  /*186d0*/  ULDC UR6, c[0x0][0x22c] ;  /* 0x00008b0000067ab9 */ /* 0x000fe20000000800 */
[----:B0-----:R-:W-:-:S04]  /*186e0*/  LEA R4, P2, R11, R2, 0x1 ;  /* 0x000000020b047211 */ /* 0x001fc800078408ff */
[----:B------:R-:W-:Y:S01]  /*186f0*/  LEA.HI.X.SX32 R5, R11, R3, 0x1, P2 ;  /* 0x000000030b057211 */ /* 0x000fe200010f0eff */
[----:B------:R-:W-:Y:S01]  /*18700*/  VIADD R11, R123, UR4 ;  /* 0x000000047b0b7c36 */ /* 0x000fe20008000000 */
[----:B------:R-:W-:Y:S01]  /*18710*/  PRMT R97, R97, 0x7632, R97 ;  /* 0x0000763261617816 */ /* 0x000fe20000000061 */
[----:B------:R-:W-:Y:S02]  /*18720*/  ULDC UR4, c[0x0][0x248] ;  /* 0x0000920000047ab9 */ /* 0x000fe40000000800 */
        /* <DEDUP_REMOVED lines=9> */
[----:B------:R-:W-:Y:S01]  /*187c0*/  STL.64 [R1+0xfa0], R120 ;  /* 0x000fa07801007387 */ /* 0x000fe20000100a00 */
[----:B------:R-:W-:Y:S01]  /*187d0*/  ULDC UR6, c[0x0][0x248] ;  /* 0x0000920000067ab9 */ /* 0x000fe20000000800 */
[----:B0-----:R-:W-:-:S04]  /*187e0*/  LEA R4, P3, R251, R2, 0x1 ;  /* 0x00000002fb047211 */ /* 0x001fc800078608ff */
[----:B------:R-:W-:Y:S02]  /*187f0*/  LEA.HI.X.SX32 R5, R251, R3, 0x1, P3 ;  /* 0x00000003fb057211 */ /* 0x000fe400018f0eff */
[----:B------:R-:W-:Y:S01]  /*18800*/  ISETP.LT.AND P3, PT, R0, UR4, !P0 ;  /* 0x0000000400007c0c */ /* 0x000fe2000c761270 */
[----:B------:R-:W-:Y:S02]  /*18810*/  ULDC UR4, c[0x0][0x248] ;  /* 0x0000920000047ab9 */ /* 0x000fe40000000800 */
[----:B------:R-:W-:Y:S01]  /*18820*/  VIADD R125, R118, UR4 ;  /* 0x00000004767d7c36 */ /* 0x000fe20008000000 */
[----:B------:R-:W-:Y:S01]  /*18830*/  STL.64 [R1+0xf80], R128 ;  /* 0x000f808001007387 */ /* 0x000fe20000100a00 */
[----:B------:R-:W-:-:S03]  /*18840*/  ULDC UR4, c[0x0][0x248] ;  /* 0x0000920000047ab9 */ /* 0x000fc60000000800 */
[----:B------:R0:W-:Y:S01]  /*18850*/  STL.64 [R1+0xf98], R134 ;  /* 0x000f988601007387 */ /* 0x0001e20000100a00 */
[----:B------:R-:W-:-:S03]  /*18860*/  VIADD R0, R7, 0x52 ;  /* 0x0000005207007836 */ /* 0x000fc60000000000 */
[----:B------:R1:W-:Y:S01]  /*18870*/  @P4 STG.E.U16 desc[UR22][R4.64], R98 ;  /* 0x0000006204004986 */ /* 0x0003e2000c101516 */
[----:B0-----:R-:W-:Y:S01]  /*18880*/  VIADD R134, R125, UR4 ;  /* 0x000000047d867c36 */ /* 0x001fe20008000000 */
[----:B------:R-:W-:Y:S01]  /*18890*/  ULDC UR4, c[0x0][0x248] ;  /* 0x0000920000047ab9 */ /* 0x000fe20000000800 */
[----:B-1----:R-:W-:Y:S02]  /*188a0*/  LEA R4, P4, R132, R2, 0x1 ;  /* 0x0000000284047211 */ /* 0x002fe400078808ff */
[----:B------:R-:W-:Y:S01]  /*188b0*/  VIADD R252, R134, UR4 ;  /* 0x0000000486fc7c36 */ /* 0x000fe20008000000 */
[----:B------:R-:W-:Y:S01]  /*188c0*/  ULDC UR4, c[0x0][0x22c] ;  /* 0x00008b0000047ab9 */ /* 0x000fe20000000800 */
[----:B------:R-:W-:Y:S02]  /*188d0*/  LEA.HI.X.SX32 R5, R132, R3, 0x1, P4 ;  /* 0x0000000384057211 */ /* 0x000fe400020f0eff */
[----:B------:R-:W-:Y:S01]  /*188e0*/  VIADD R251, R252, UR6 ;  /* 0x00000006fcfb7c36 */ /* 0x000fe20008000000 */
[----:B------:R-:W-:Y:S01]  /*188f0*/  ISETP.LT.AND P4, PT, R0, UR4, !P0 ;  /* 0x0000000400007c0c */ /* 0x000fe2000c781270 */
[----:B------:R-:W-:Y:S01]  /*18900*/  ULDC UR4, c[0x0][0x248] ;  /* 0x0000920000047ab9 */ /* 0x000fe20000000800 */
[----:B------:R-:W-:Y:S01]  /*18910*/  PRMT R98, R98, 0x7632, R98 ;  /* 0x0000763262627816 */ /* 0x000fe20000000062 */
[----:B------:R-:W-:Y:S01]  /*18920*/  VIADD R250, R251, UR4 ;  /* 0x00000004fbfa7c36 */ /* 0x000fe20008000000 */
[----:B------:R-:W-:Y:S01]  /*18930*/  ULDC UR4, c[0x0][0x248] ;  /* 0x0000920000047ab9 */ /* 0x000fe20000000800 */
[----:B------:R-:W-:-:S02]  /*18940*/  ULDC UR6, c[0x0][0x22c] ;  /* 0x00008b0000067ab9 */ /* 0x000fc40000000800 */
        /* <DEDUP_REMOVED lines=8> */
[----:B------:R-:W-:Y:S01]  /*189d0*/  ULDC UR4, c[0x0][0x248] ;  /* 0x0000920000047ab9 */ /* 0x000fe20000000800 */
[----:B------:R-:W-:Y:S02]  /*189e0*/  VIADD R0, R7, 0x53 ;  /* 0x0000005307007836 */ /* 0x000fe40000000000 */
[----:B------:R-:W-:Y:S01]  /*189f0*/  VIADD R6, R137, UR4 ;  /* 0x0000000489067c36 */ /* 0x000fe20008000000 */
[----:B------:R-:W-:Y:S01]  /*18a00*/  ULDC UR4, c[0x0][0x248] ;  /* 0x0000920000047ab9 */ /* 0x000fe20000000800 */
[----:B0-----:R-:W-:-:S04]  /*18a10*/  LEA R4, P5, R131, R2, 0x1 ;  /* 0x0000000283047211 */ /* 0x001fc800078a08ff */
[----:B------:R-:W-:Y:S02]  /*18a20*/  LEA.HI.X.SX32 R5, R131, R3, 0x1, P5 ;  /* 0x0000000383057211 */ /* 0x000fe400028f0eff */
[----:B------:R-:W-:Y:S01]  /*18a30*/  ISETP.LT.AND P5, PT, R0, UR6, !P0 ;  /* 0x0000000600007c0c */ /* 0x000fe2000c7a1270 */
[----:B------:R-:W-:Y:S01]  /*18a40*/  VIADD R0, R6, UR4 ;  /* 0x0000000406007c36 */ /* 0x000fe20008000000 */
[----:B------:R-:W-:Y:S01]  /*18a50*/  ULDC UR4, c[0x0][0x248] ;  /* 0x0000920000047ab9 */ /* 0x000fe20000000800 */
[----:B------:R0:W-:Y:S01]  /*18a60*/  @P6 STG.E.U16 desc[UR22][R4.64], R99 ;  /* 0x0000006304006986 */ /* 0x0001e2000c101516 */
[----:B------:R-:W-:Y:S01]  /*18a70*/  PRMT R67, R99, 0x7632, R67 ;  /* 0x0000763263437816 */ /* 0x000fe20000000043 */
[----:B------:R-:W-:Y:S01]  /*18a80*/  VIADD R131, R0, UR4 ;  /* 0x0000000400837c36 */ /* 0x000fe20008000000 */
[----:B------:R-:W-:Y:S01]  /*18a90*/  ULDC UR4, c[0x0][0x248] ;  /* 0x0000920000047ab9 */ /* 0x000fe20000000800 */
[----:B------:R-:W-:Y:S01]  /*18aa0*/  VIADD R66, R7, 0x54 ;  /* 0x0000005407427836 */ /* 0x000fe20000000000 */
[----:B------:R-:W-:Y:S01]  /*18ab0*/  ULDC UR6, c[0x0][0x22c] ;  /* 0x00008b0000067ab9 */ /* 0x000fe20000000800 */
[----:B0-----:R-:W-:-:S04]  /*18ac0*/  LEA R4, P6, R130, R2, 0x1 ;  /* 0x0000000282047211 */ /* 0x001fc800078c08ff */
        /* <DEDUP_REMOVED lines=20> */
[----:B------:R0:W-:Y:S01]  /*18c10*/  STL.64 [R1+0xf58], R250 ;  /* 0x000f58fa01007387 */ /* 0x0001e20000100a00 */
[----:B------:R-:W-:-:S03]  /*18c20*/  VIADD R66, R7, 0x56 ;  /* 0x0000005607427836 */ /* 0x000fc60000000000 */
[----:B------:R1:W-:Y:S01]  /*18c30*/  @P2 STG.E.U16 desc[UR22][R4.64], R68 ;  /* 0x0000004404002986 */ /* 0x0003e2000c101516 */
[----:B0-----:R-:W-:Y:S01]  /*18c40*/  VIADD R251, R114, UR4 ;  /* 0x0000000472fb7c36 */ /* 0x001fe20008000000 */
[----:B------:R-:W-:Y:S01]  /*18c50*/  ULDC UR4, c[0x0][0x22c] ;  /* 0x00008b0000047ab9 */ /* 0x000fe20000000800 */
[----:B-1----:R-:W-:Y:S02]  /*18c60*/  LEA R4, P2, R139, R2, 0x1 ;  /* 0x000000028b047211 */ /* 0x002fe400078408ff */
[----:B------:R-:W-:Y:S01]  /*18c70*/  VIADD R250, R251, UR6 ;  /* 0x00000006fbfa7c36 */ /* 0x000fe20008000000 */
[----:B------:R-:W-:Y:S01]  /*18c80*/  PRMT R68, R68, 0x7632, R68 ;  /* 0x0000763244447816 */ /* 0x000fe20000000044 */
[----:B------:R-:W-:Y:S01]  /*18c90*/  STL.64 [R1+0xf60], R248 ;  /* 0x000f60f801007387 */ /* 0x000fe20000100a00 */
[----:B------:R-:W-:Y:S01]  /*18ca0*/  LEA.HI.X.SX32 R5, R139, R3, 0x1, P2 ;  /* 0x000000038b057211 */ /* 0x000fe200010f0eff */
[----:B------:R-:W-:Y:S01]  /*18cb0*/  ULDC UR6, c[0x0][0x22c] ;  /* 0x00008b0000067ab9 */ /* 0x000fe20000000800 */
[----:B------:R-:W-:Y:S01]  /*18cc0*/  ISETP.LT.AND P2, PT, R66, UR4, !P0 ;  /* 0x0000000442007c0c */ /* 0x000fe2000c741270 */
[----:B------:R-:W-:-:S02]  /*18cd0*/  ULDC UR4, c[0x0][0x248] ;  /* 0x0000920000047ab9 */ /* 0x000fc40000000800 */
        /* <DEDUP_REMOVED lines=8> */
[----:B------:R-:W-:Y:S02]  /*18d60*/  STL.64 [R1+0xf78], R136 ;  /* 0x000f788801007387 */ /* 0x000fe40000100a00 */
[----:B------:R-:W-:Y:S01]  /*18d70*/  VIADD R128, R148, UR4 ;  /* 0x0000000494807c36 */ /* 0x000fe20008000000 */
[----:B------:R-:W-:Y:S01]  /*18d80*/  ULDC UR4, c[0x0][0x248] ;  /* 0x0000920000047ab9 */ /* 0x000fe20000000800 */
[----:B------:R0:W-:Y:S04]  /*18d90*/  @P3 STG.E.U16 desc[UR22][R4.64], R68 ;  /* 0x0000004404003986 */ /* 0x0001e8000c101516 */
[----:B------:R-:W-:Y:S04]  /*18da0*/  STL.64 [R1+0xf88], R130 ;  /* 0x000f888201007387 */ /* 0x000fe80000100a00 */
[----:B------:R-:W-:Y:S01]  /*18db0*/  STL.64 [R1+0xf90], R132 ;  /* 0x000f908401007387 */ /* 0x000fe20000100a00 */
[----:B0-----:R-:W-:-:S03]  /*18dc0*/  LEA R4, P3, R138, R2, 0x1 ;  /* 0x000000028a047211 */ /* 0x001fc600078608ff */
[----:B------:R-:W-:Y:S01]  /*18dd0*/  STL.64 [R1+0xf68], R250 ;  /* 0x000f68fa01007387 */ /* 0x000fe20000100a00 */
[----:B------:R-:W-:-:S03]  /*18de0*/  LEA.HI.X.SX32 R5, R138, R3, 0x1, P3 ;  /* 0x000000038a057211 */ /* 0x000fc600018f0eff */
[----:B------:R0:W-:Y:S01]  /*18df0*/  STL.64 [R1+0xf50], R142 ;  /* 0x000f508e01007387 */ /* 0x0001e20000100a00 */
[----:B------:R-:W-:-:S03]  /*18e00*/  VIADD R66, R7, 0x57 ;  /* 0x0000005707427836 */ /* 0x000fc60000000000 */
[----:B------:R1:W-:Y:S01]  /*18e10*/  @P4 STG.E.U16 desc[UR22][R4.64], R69 ;  /* 0x0000004504004986 */ /* 0x0003e2000c101516 */
[----:B0-----:R-:W-:Y:S01]  /*18e20*/  VIADD R142, R128, UR4 ;  /* 0x00000004808e7c36 */ /* 0x001fe20008000000 */
[----:B------:R-:W-:-:S03]  /*18e30*/  ULDC UR4, c[0x0][0x248] ;  /* 0x0000920000047ab9 */ /* 0x000fc60000000800 */
[----:B------:R-:W-:Y:S01]  /*18e40*/  VIADD R138, R142, UR4 ;  /* 0x000000048e8a7c36 */ /* 0x000fe20008000000 */
[----:B-1----:R-:W-:Y:S01]  /*18e50*/  LEA R4, P4, R64, R2, 0x1 ;  /* 0x0000000240047211 */ /* 0x002fe200078808ff */
[----:B------:R-:W-:Y:S02]  /*18e60*/  ULDC UR4, c[0x0][0x248] ;  /* 0x0000920000047ab9 */ /* 0x000fe40000000800 */
[----:B------:R-:W-:Y:S01]  /*18e70*/  VIADD R139, R138, UR4 ;  /* 0x000000048a8b7c36 */ /* 0x000fe20008000000 */
[----:B------:R-:W-:Y:S01]  /*18e80*/  PRMT R69, R69, 0x7632, R69 ;  /* 0x0000763245457816 */ /* 0x000fe20000000045 */
[----:B------:R-:W-:Y:S01]  /*18e90*/  ULDC UR4, c[0x0][0x248] ;  /* 0x0000920000047ab9 */ /* 0x000fe20000000800 */
[----:B------:R-:W-:Y:S01]  /*18ea0*/  LEA.HI.X.SX32 R5, R64, R3, 0x1, P4 ;  /* 0x0000000340057211 */ /* 0x000fe200020f0eff */
[----:B------:R-:W-:Y:S01]  /*18eb0*/  VIADD R144, R139, UR4 ;  /* 0x000000048b907c36 */ /* 0x000fe20008000000 */
[----:B------:R-:W-:Y:S01]  /*18ec0*/  ISETP.LT.AND P3, PT, R66, UR6, !P0 ;  /* 0x0000000642007c0c */ /* 0x000fe2000c761270 */
[C---:B------:R-:W-:Y:S01]  /*18ed0*/  VIADD R66, R7.reuse, 0x58 ;  /* 0x0000005807427836 */ /* 0x040fe20000000000 */
[----:B------:R-:W-:Y:S01]  /*18ee0*/  ULDC UR4, c[0x0][0x248] ;  /* 0x0000920000047ab9 */ /* 0x000fe20000000800 */
[----:B------:R-:W-:Y:S01]  /*18ef0*/  ULDC UR6, c[0x0][0x22c] ;  /* 0x00008b0000067ab9 */ /* 0x000fe20000000800 */
[----:B------:R0:W-:Y:S01]  /*18f00*/  @P5 STG.E.U16 desc[UR22][R4.64], R69 ;  /* 0x0000004504005986 */ /* 0x0001e2000c101516 */
[----:B------:R-:W-:Y:S01]  /*18f10*/  VIADD R145, R144, UR4 ;  /* 0x0000000490917c36 */ /* 0x000fe20008000000 */
[----:B------:R-:W-:Y:S01]  /*18f20*/  ISETP.LT.AND P4, PT, R66, UR6, !P0 ;  /* 0x0000000642007c0c */ /* 0x000fe2000c781270 */
[----:B------:R-:W-:Y:S01]  /*18f30*/  VIADD R64, R7, 0x59 ;  /* 0x0000005907407836 */ /* 0x000fe20000000000 */
[----:B------:R-:W-:Y:S01]  /*18f40*/  STL.64 [R1+0xfa8], R148 ;  /* 0x000fa89401007387 */ /* 0x000fe20000100a00 */
[----:B------:R-:W-:Y:S01]  /*18f50*/  ULDC UR6, c[0x0][0x248] ;  /* 0x0000920000067ab9 */ /* 0x000fe20000000800 */
[----:B------:R-:W-:-:S02]  /*18f60*/  ULDC UR4, c[0x0][0x22c] ;  /* 0x00008b0000047ab9 */ /* 0x000fc40000000800 */
[----:B------:R-:W-:Y:S01]  /*18f70*/  STL.64 [R1+0xfb8], R128 ;  /* 0x000fb88001007387 */ /* 0x000fe20000100a00 */
[----:B0-----:R-:W-:-:S03]  /*18f80*/  LEA R4, P5, R140, R2, 0x1 ;  /* 0x000000028c047211 */ /* 0x001fc600078a08ff */
[----:B------:R0:W-:Y:S01]  /*18f90*/  STL.64 [R1+0xf70], R138 ;  /* 0x000f708a01007387 */ /* 0x0001e20000100a00 */
[----:B------:R-:W-:Y:S02]  /*18fa0*/  LEA.HI.X.SX32 R5, R140, R3, 0x1, P5 ;  /* 0x000000038c057211 */ /* 0x000fe400028f0eff */
[----:B------:R-:W-:Y:S01]  /*18fb0*/  ISETP.LT.AND P5, PT, R64, UR4, !P0 ;  /* 0x0000000440007c0c */ /* 0x000fe2000c7a1270 */
[----:B------:R-:W-:Y:S01]  /*18fc0*/  ULDC UR4, c[0x0][0x248] ;  /* 0x0000920000047ab9 */ /* 0x000fe20000000800 */
[----:B0-----:R-:W-:Y:S01]  /*18fd0*/  VIADD R138, R145, UR6 ;  /* 0x00000006918a7c36 */ /* 0x001fe20008000000 */
[----:B------:R0:W-:Y:S01]  /*18fe0*/  @P6 STG.E.U16 desc[UR22][R4.64], R70 ;  /* 0x0000004604006986 */ /* 0x0001e2000c101516 */
[----:B------:R-:W-:Y:S01]  /*18ff0*/  VIADD R64, R7, 0x5a ;  /* 0x0000005a07407836 */ /* 0x000fe20000000000 */
[----:B------:R-:W-:Y:S01]  /*19000*/  ULDC UR6, c[0x0][0x248] ;  /* 0x0000920000067ab9 */ /* 0x000fe20000000800 */
[----:B------:R-:W-:Y:S01]  /*19010*/  VIADD R152, R138, UR4 ;  /* 0x000000048a987c36 */ /* 0x000fe20008000000 */
[----:B------:R-:W-:-:S03]  /*19020*/  ULDC UR4, c[0x0][0x248] ;  /* 0x0000920000047ab9 */ /* 0x000fc60000000800 */
[----:B------:R-:W-:Y:S01]  /*19030*/  VIADD R146, R152, UR4 ;  /* 0x0000000498927c36 */ /* 0x000fe20008000000 */
[----:B------:R-:W-:-:S03]  /*19040*/  ULDC UR4, c[0x0][0x248] ;  /* 0x0000920000047ab9 */ /* 0x000fc60000000800 */
[----:B------:R-:W-:Y:S01]  /*19050*/  VIADD R141, R146, UR4 ;  /* 0x00000004928d7c36 */ /* 0x000fe20008000000 */
[----:B0-----:R-:W-:Y:S01]  /*19060*/  LEA R4, P6, R57, R2, 0x1 ;  /* 0x0000000239047211 */ /* 0x001fe200078c08ff */
[----:B------:R-:W-:Y:S02]  /*19070*/  ULDC UR4, c[0x0][0x22c] ;  /* 0x00008b0000047ab9 */ /* 0x000fe40000000800 */
[----:B------:R-:W-:Y:S01]  /*19080*/  VIADD R147, R141, UR6 ;  /* 0x000000068d937c36 */ /* 0x000fe20008000000 */
[----:B------:R-:W-:Y:S01]  /*19090*/  LEA.HI.X.SX32 R5, R57, R3, 0x1, P6 ;  /* 0x0000000339057211 */ /* 0x000fe200030f0eff */
[----:B------:R-:W-:Y:S01]  /*190a0*/  ULDC UR6, c[0x0][0x22c] ;  /* 0x00008b0000067ab9 */ /* 0x000fe20000000800 */
[----:B------:R-:W-:Y:S01]  /*190b0*/  ISETP.LT.AND P6, PT, R64, UR4, !P0 ;  /* 0x0000000440007c0c */ /* 0x000fe2000c7c1270 */
[----:B------:R-:W-:Y:S02]  /*190c0*/  ULDC UR4, c[0x0][0x248] ;  /* 0x0000920000047ab9 */ /* 0x000fe40000000800 */
[----:B------:R-:W-:Y:S01]  /*190d0*/  VIADD R140, R147, UR4 ;  /* 0x00000004938c7c36 */ /* 0x000fe20008000000 */
[----:B------:R-:W-:Y:S01]  /*190e0*/  ULDC UR4, c[0x0][0x248] ;  /* 0x0000920000047ab9 */ /* 0x000fe20000000800 */
[----:B------:R-:W-:-:S02]  /*190f0*/  PRMT R70, R70, 0x7632, R70 ;  /* 0x0000763246467816 */ /* 0x000fc40000000046 */
        /* <DEDUP_REMOVED lines=10> */
[----:B------:R-:W-:-:S03]  /*191a0*/  ULDC UR4, c[0x0][0x248] ;  /* 0x0000920000047ab9 */ /* 0x000fc60000000800 */
[----:B------:R-:W-:Y:S01]  /*191b0*/  VIADD R150, R56, UR4 ;  /* 0x0000000438967c36 */ /* 0x000fe20008000000 */
[----:B------:R-:W-:Y:S01]  /*191c0*/  ULDC UR4, c[0x0][0x248] ;  /* 0x0000920000047ab9 */ /* 0x000fe20000000800 */
[----:B------:R-:W-:Y:S01]  /*191d0*/  VIADD R64, R7, 0x5b ;  /* 0x0000005b07407836 */ /* 0x000fe20000000000 */
[----:B------:R0:W-:Y:S01]  /*191e0*/  @P2 STG.E.U16 desc[UR22][R4.64], R71 ;  /* 0x0000004704002986 */ /* 0x0001e2000c101516 */
[----:B------:R-:W-:Y:S01]  /*191f0*/  VIADD R151, R150, UR4 ;  /* 0x0000000496977c36 */ /* 0x000fe20008000000 */
[----:B------:R-:W-:Y:S01]  /*19200*/  ULDC UR4, c[0x0][0x248] ;  /* 0x0000920000047ab9 */ /* 0x000fe20000000800 */
[----:B------:R-:W-:Y:S02]  /*19210*/  PRMT R66, R71, 0x7632, R66 ;  /* 0x0000763247427816 */ /* 0x000fe40000000042 */
        /* <DEDUP_REMOVED lines=8> */
[----:B------:R-:W-:Y:S01]  /*192a0*/  STL.64 [R1+0xfb0], R144 ;  /* 0x000fb09001007387 */ /* 0x000fe20000100a00 */
[----:B------:R-:W-:Y:S01]  /*192b0*/  ULDC UR4, c[0x0][0x248] ;  /* 0x0000920000047ab9 */ /* 0x000fe20000000800 */
[----:B------:R-:W-:Y:S02]  /*192c0*/  ISETP.LT.AND P2, PT, R64, UR6, !P0 ;  /* 0x0000000640007c0c */ /* 0x000fe4000c741270 */
[----:B------:R0:W-:Y:S01]  /*192d0*/  @P3 STG.E.U16 desc[UR22][R4.64], R66 ;  /* 0x0000004204003986 */ /* 0x0001e2000c101516 */
[----:B------:R-:W-:Y:S01]  /*192e0*/  VIADD R64, R7, 0x5d ;  /* 0x0000005d07407836 */ /* 0x000fe20000000000 */
[----:B------:R-:W-:Y:S02]  /*192f0*/  ULDC UR6, c[0x0][0x248] ;  /* 0x0000920000067ab9 */ /* 0x000fe40000000800 */
[----:B------:R1:W-:Y:S01]  /*19300*/  STL.64 [R1+0xf20], R156 ;  /* 0x000f209c01007387 */ /* 0x0003e20000100a00 */
[----:B0-----:R-:W-:Y:S01]  /*19310*/  LEA R4, P3, R153, R2, 0x1 ;  /* 0x0000000299047211 */ /* 0x001fe200078608ff */
[----:B-1----:R-:W-:-:S03]  /*19320*/  VIADD R156, R158, UR4 ;  /* 0x000000049e9c7c36 */ /* 0x002fc60008000000 */
[----:B------:R-:W-:Y:S01]  /*19330*/  LEA.HI.X.SX32 R5, R153, R3, 0x1, P3 ;  /* 0x0000000399057211 */ /* 0x000fe200018f0eff */
[----:B------:R-:W-:Y:S01]  /*19340*/  ULDC UR4, c[0x0][0x22c] ;  /* 0x00008b0000047ab9 */ /* 0x000fe20000000800 */
[----:B------:R-:W-:Y:S01]  /*19350*/  VIADD R153, R156, UR6 ;  /* 0x000000069c997c36 */ /* 0x000fe20008000000 */
[----:B------:R-:W-:Y:S01]  /*19360*/  ISETP.LT.AND P3, PT, R64, UR4, !P0 ;  /* 0x0000000440007c0c */ /* 0x000fe2000c761270 */
[----:B------:R-:W-:Y:S01]  /*19370*/  ULDC UR4, c[0x0][0x248] ;  /* 0x0000920000047ab9 */ /* 0x000fe20000000800 */
[----:B------:R0:W-:Y:S01]  /*19380*/  STL.64 [R1+0xf30], R56 ;  /* 0x000f303801007387 */ /* 0x0001e20000100a00 */
[----:B------:R-:W-:Y:S01]  /*19390*/  VIADD R161, R153, UR4 ;  /* 0x0000000499a17c36 */ /* 0x000fe20008000000 */
[----:B------:R-:W-:Y:S01]  /*193a0*/  ULDC UR4, c[0x0][0x248] ;  /* 0x0000920000047ab9 */ /* 0x000fe20000000800 */
[----:B------:R-:W-:Y:S02]  /*193b0*/  ULDC UR6, c[0x0][0x248] ;  /* 0x0000920000067ab9 */ /* 0x000fe40000000800 */
[----:B------:R-:W-:Y:S01]  /*193c0*/  VIADD R160, R161, UR4 ;  /* 0x00000004a1a07c36 */ /* 0x000fe20008000000 */
[----:B------:R-:W-:Y:S01]  /*193d0*/  ULDC UR4, c[0x0][0x248] ;  /* 0x0000920000047ab9 */ /* 0x000fe20000000800 */
[----:B------:R1:W-:Y:S01]  /*193e0*/  @P4 STG.E.U16 desc[UR22][R4.64], R80 ;  /* 0x0000005004004986 */ /* 0x0003e2000c101516 */
[----:B------:R-:W-:-:S02]  /*193f0*/  VIADD R64, R7, 0x5e ;  /* 0x0000005e07407836 */ /* 0x000fc40000000000 */
[----:B0-----:R-:W-:Y:S01]  /*19400*/  VIADD R56, R160, UR4 ;  /* 0x00000004a0387c36 */ /* 0x001fe20008000000 */
[----:B------:R-:W-:Y:S01]  /*19410*/  ULDC UR4, c[0x0][0x22c] ;  /* 0x00008b0000047ab9 */ /* 0x000fe20000000800 */
[----:B-1----:R-:W-:Y:S02]  /*19420*/  LEA R4, P4, R154, R2, 0x1 ;  /* 0x000000029a047211 */ /* 0x002fe400078808ff */
[----:B------:R-:W-:Y:S01]  /*19430*/  VIADD R57, R56, UR6 ;  /* 0x0000000638397c36 */ /* 0x000fe20008000000 */
[----:B------:R-:W-:Y:S01]  /*19440*/  PRMT R80, R80, 0x7632, R80 ;  /* 0x0000763250507816 */ /* 0x000fe20000000050 */
[----:B------:R-:W-:Y:S01]  /*19450*/  ULDC UR6, c[0x0][0x22c] ;  /* 0x00008b0000067ab9 */ /* 0x000fe20000000800 */
[----:B------:R-:W-:Y:S02]  /*19460*/  LEA.HI.X.SX32 R5, R154, R3, 0x1, P4 ;  /* 0x000000039a057211 */ /* 0x000fe400020f0eff */
[----:B------:R-:W-:Y:S01]  /*19470*/  ISETP.LT.AND P4, PT, R64, UR4, !P0 ;  /* 0x0000000440007c0c */ /* 0x000fe2000c781270 */
[----:B------:R-:W-:-:S02]  /*19480*/  ULDC UR4, c[0x0][0x248] ;  /* 0x0000920000047ab9 */ /* 0x000fc40000000800 */
        /* <DEDUP_REMOVED lines=13> */
[----:B------:R-:W-:Y:S02]  /*19560*/  VIADD R64, R7, 0x5f ;  /* 0x0000005f07407836 */ /* 0x000fe40000000000 */
        /* <DEDUP_REMOVED lines=8> */
[----:B------:R-:W-:Y:S01]  /*195f0*/  ULDC UR6, c[0x0][0x248] ;  /* 0x0000920000067ab9 */ /* 0x000fe20000000800 */
[CC--:B0-----:R-:W-:Y:S02]  /*19600*/  LEA R4, P6, R65.reuse, R2.reuse, 0x1 ;  /* 0x0000000241047211 */ /* 0x0c1fe400078c08ff */
[----:B------:R-:W-:Y:S01]  /*19610*/  VIADD R167, R246, UR4 ;  /* 0x00000004f6a77c36 */ /* 0x000fe20008000000 */
[----:B------:R-:W-:Y:S01]  /*19620*/  ULDC UR4, c[0x0][0x248] ;  /* 0x0000920000047ab9 */ /* 0x000fe20000000800 */
[----:B------:R-:W-:Y:S02]  /*19630*/  LEA.HI.X.SX32 R5, R65, R3, 0x1, P6 ;  /* 0x0000000341057211 */ /* 0x000fe400030f0eff */
[----:B------:R-:W-:Y:S02]  /*19640*/  LEA R64, P6, R166, R2, 0x1 ;  /* 0x00000002a6407211 */ /* 0x000fe400078c08ff */
[----:B------:R-:W-:-:S02]  /*19650*/  PRMT R81, R81, 0x7632, R81 ;  /* 0x0000763251517816 */ /* 0x000fc40000000051 */
[----:B------:R-:W-:Y:S01]  /*19660*/  LEA.HI.X.SX32 R65, R166, R3, 0x1, P6 ;  /* 0x00000003a6417211 */ /* 0x000fe200030f0eff */
[----:B------:R-:W-:Y:S01]  /*19670*/  VIADD R166, R167, UR4 ;  /* 0x00000004a7a67c36 */ /* 0x000fe20008000000 */
[----:B------:R-:W-:Y:S01]  /*19680*/  ULDC UR4, c[0x0][0x248] ;  /* 0x0000920000047ab9 */ /* 0x000fe20000000800 */
[----:B------:R-:W-:Y:S02]  /*19690*/  VIADD R66, R7, 0x6f ;  /* 0x0000006f07427836 */ /* 0x000fe40000000000 */
[----:B------:R-:W-:Y:S01]  /*196a0*/  VIADD R213, R166, UR4 ;  /* 0x00000004a6d57c36 */ /* 0x000fe20008000000 */
[----:B------:R0:W-:Y:S01]  /*196b0*/  @P1 STG.E.U16 desc[UR22][R4.64], R81 ;  /* 0x0000005104001986 */ /* 0x0001e2000c101516 */
[----:B------:R-:W-:Y:S01]  /*196c0*/  ULDC UR4, c[0x0][0x248] ;  /* 0x0000920000047ab9 */ /* 0x000fe20000000800 */
[----:B------:R-:W-:Y:S01]  /*196d0*/  ISETP.LT.AND P1, PT, R66, UR5, !P0 ;  /* 0x0000000542007c0c */ /* 0x000fe2000c721270 */
[----:B------:R-:W-:Y:S01]  /*196e0*/  VIADD R212, R213, UR4 ;  /* 0x00000004d5d47c36 */ /* 0x000fe20008000000 */
[----:B------:R1:W-:Y:S01]  /*196f0*/  @P2 STG.E.U16 desc[UR22][R64.64], R82 ;  /* 0x0000005240002986 */ /* 0x0003e2000c101516 */
[----:B------:R-:W-:Y:S01]  /*19700*/  ULDC UR5, c[0x0][0x248] ;  /* 0x0000920000057ab9 */ /* 0x000fe20000000800 */
[----:B------:R-:W-:Y:S01]  /*19710*/  ULDC UR4, c[0x0][0x22c] ;  /* 0x00008b0000047ab9 */ /* 0x000fe20000000800 */
[----:B------:R-:W-:Y:S01]  /*19720*/  VIADD R169, R212, UR5 ;  /* 0x00000005d4a97c36 */ /* 0x000fe20008000000 */
[----:B------:R-:W-:Y:S01]  /*19730*/  ULDC UR5, c[0x0][0x22c] ;  /* 0x00008b0000057ab9 */ /* 0x000fe20000000800 */
[----:B0-----:R-:W-:Y:S01]  /*19740*/  LEA R4, P2, R168, R2, 0x1 ;  /* 0x00000002a8047211 */ /* 0x001fe200078408ff */
[----:B-1----:R-:W-:-:S03]  /*19750*/  VIADD R64, R7, 0x6e ;  /* 0x0000006e07407836 */ /* 0x002fc60000000000 */
        /* <DEDUP_REMOVED lines=21> */
[----:B------:R0:W-:Y:S01]  /*198b0*/  @P4 STG.E.U16 desc[UR22][R4.64], R83 ;  /* 0x0000005304004986 */ /* 0x0001e2000c101516 */
[----:B------:R-:W-:Y:S02]  /*198c0*/  ULDC UR4, c[0x0][0x248] ;  /* 0x0000920000047ab9 */ /* 0x000fe40000000800 */
[----:B------:R-:W-:Y:S01]  /*198d0*/  VIADD R173, R207, UR4 ;  /* 0x00000004cfad7c36 */ /* 0x000fe20008000000 */
[----:B------:R-:W-:Y:S01]  /*198e0*/  ULDC UR4, c[0x0][0x248] ;  /* 0x0000920000047ab9 */ /* 0x000fe20000000800 */
[----:B------:R-:W-:Y:S01]  /*198f0*/  ISETP.LT.AND P3, PT, R64, UR5, !P0 ;  /* 0x0000000540007c0c */ /* 0x000fe2000c761270 */
[----:B------:R-:W-:Y:S01]  /*19900*/  VIADD R64, R7, 0x62 ;  /* 0x0000006207407836 */ /* 0x000fe20000000000 */
[----:B------:R-:W-:Y:S01]  /*19910*/  ULDC UR5, c[0x0][0x22c] ;  /* 0x00008b0000057ab9 */ /* 0x000fe20000000800 */
[----:B0-----:R-:W-:-:S04]  /*19920*/  LEA R4, P4, R172, R2, 0x1 ;  /* 0x00000002ac047211 */ /* 0x001fc800078808ff */
[----:B------:R-:W-:Y:S01]  /*19930*/  LEA.HI.X.SX32 R5, R172, R3, 0x1, P4 ;  /* 0x00000003ac057211 */ /* 0x000fe200020f0eff */
[----:B------:R-:W-:Y:S01]  /*19940*/  VIADD R172, R173, UR4 ;  /* 0x00000004adac7c36 */ /* 0x000fe20008000000 */
[----:B------:R-:W-:Y:S01]  /*19950*/  ULDC UR4, c[0x0][0x248] ;  /* 0x0000920000047ab9 */ /* 0x000fe20000000800 */
[----:B------:R-:W-:Y:S02]  /*19960*/  PRMT R65, R83, 0x7632, R65 ;  /* 0x0000763253417816 */ /* 0x000fe40000000041 */
[----:B------:R-:W-:Y:S01]  /*19970*/  VIADD R206, R172, UR4 ;  /* 0x00000004acce7c36 */ /* 0x000fe20008000000 */
[----:B------:R-:W-:Y:S01]  /*19980*/  ISETP.LT.AND P4, PT, R64, UR5, !P0 ;  /* 0x0000000540007c0c */ /* 0x000fe2000c781270 */
[----:B------:R-:W-:Y:S01]  /*19990*/  ULDC UR5, c[0x0][0x248] ;  /* 0x0000920000057ab9 */ /* 0x000fe20000000800 */
[----:B------:R0:W-:Y:S01]  /*199a0*/  @P5 STG.E.U16 desc[UR22][R4.64], R65 ;  /* 0x0000004104005986 */ /* 0x0001e2000c101516 */
[----:B------:R-:W-:Y:S01]  /*199b0*/  VIADD R205, R206, UR5 ;  /* 0x00000005cecd7c36 */ /* 0x000fe20008000000 */
[----:B------:R-:W-:Y:S01]  /*199c0*/  ULDC UR4, c[0x0][0x248] ;  /* 0x0000920000047ab9 */ /* 0x000fe20000000800 */
[-C--:B------:R-:W-:Y:S01]  /*199d0*/  LEA R66, P6, R177, R2.reuse, 0x1 ;  /* 0x00000002b1427211 */ /* 0x080fe200078c08ff */
[----:B------:R-:W-:Y:S01]  /*199e0*/  ULDC UR5, c[0x0][0x248] ;  /* 0x0000920000057ab9 */ /* 0x000fe20000000800 */
[----:B------:R-:W-:Y:S01]  /*199f0*/  VIADD R175, R205, UR4 ;  /* 0x00000004cdaf7c36 */ /* 0x000fe20008000000 */
[----:B------:R-:W-:Y:S01]  /*19a00*/  ULDC UR4, c[0x0][0x248] ;  /* 0x0000920000047ab9 */ /* 0x000fe20000000800 */
[----:B0-----:R-:W-:-:S02]  /*19a10*/  LEA R4, P5, R194, R2, 0x1 ;  /* 0x00000002c2047211 */ /* 0x001fc400078a08ff */
[----:B------:R-:W-:Y:S01]  /*19a20*/  VIADD R174, R175, UR6 ;  /* 0x00000006afae7c36 */ /* 0x000fe20008000000 */
[-C--:B------:R-:W-:Y:S01]  /*19a30*/  LEA.HI.X.SX32 R67, R177, R3.reuse, 0x1, P6 ;  /* 0x00000003b1437211 */ /* 0x080fe200030f0eff */
[----:B------:R-:W-:Y:S01]  /*19a40*/  ULDC UR6, c[0x0][0x248] ;  /* 0x0000920000067ab9 */ /* 0x000fe20000000800 */
[-C--:B------:R-:W-:Y:S02]  /*19a50*/  LEA.HI.X.SX32 R5, R194, R3.reuse, 0x1, P5 ;  /* 0x00000003c2057211 */ /* 0x080fe400028f0eff */
[CC--:B------:R-:W-:Y:S02]  /*19a60*/  LEA R64, P5, R193.reuse, R2.reuse, 0x1 ;  /* 0x00000002c1407211 */ /* 0x0c0fe400078a08ff */
[-C--:B------:R-:W-:Y:S01]  /*19a70*/  LEA R70, P6, R176, R2.reuse, 0x1 ;  /* 0x00000002b0467211 */ /* 0x080fe200078c08ff */
[----:B------:R-:W-:Y:S01]  /*19a80*/  VIADD R203, R174, UR7 ;  /* 0x00000007aecb7c36 */ /* 0x000fe20008000000 */
[----:B------:R-:W-:Y:S01]  /*19a90*/  LEA.HI.X.SX32 R65, R193, R3, 0x1, P5 ;  /* 0x00000003c1417211 */ /* 0x000fe200028f0eff */
[----:B------:R-:W-:Y:S01]  /*19aa0*/  VIADD R105, R7, 0x60 ;  /* 0x0000006007697836 */ /* 0x000fe20000000000 */
[----:B------:R-:W-:-:S02]  /*19ab0*/  LEA R68, P5, R192, R2, 0x1 ;  /* 0x00000002c0447211 */ /* 0x000fc400078a08ff */
[-C--:B------:R-:W-:Y:S01]  /*19ac0*/  LEA.HI.X.SX32 R71, R176, R3.reuse, 0x1, P6 ;  /* 0x00000003b0477211 */ /* 0x080fe200030f0eff */
[----:B------:R-:W-:Y:S01]  /*19ad0*/  ULDC UR7, c[0x0][0x248] ;  /* 0x0000920000077ab9 */ /* 0x000fe20000000800 */
[-C--:B------:R-:W-:Y:S01]  /*19ae0*/  LEA R74, P6, R190, R2.reuse, 0x1 ;  /* 0x00000002be4a7211 */ /* 0x080fe200078c08ff */
[----:B------:R-:W-:Y:S01]  /*19af0*/  VIADD R201, R203, UR5 ;  /* 0x00000005cbc97c36 */ /* 0x000fe20008000000 */
[-C--:B------:R-:W-:Y:S01]  /*19b00*/  LEA.HI.X.SX32 R69, R192, R3.reuse, 0x1, P5 ;  /* 0x00000003c0457211 */ /* 0x080fe200028f0eff */
[----:B------:R-:W-:Y:S01]  /*19b10*/  ULDC UR5, c[0x0][0x248] ;  /* 0x0000920000057ab9 */ /* 0x000fe20000000800 */
[-C--:B------:R-:W-:Y:S02]  /*19b20*/  LEA R72, P5, R191, R2.reuse, 0x1 ;  /* 0x00000002bf487211 */ /* 0x080fe400078a08ff */
[-C--:B------:R-:W-:Y:S01]  /*19b30*/  LEA.HI.X.SX32 R75, R190, R3.reuse, 0x1, P6 ;  /* 0x00000003be4b7211 */ /* 0x080fe200030f0eff */
[----:B------:R-:W-:Y:S01]  /*19b40*/  VIADD R177, R201, UR8 ;  /* 0x00000008c9b17c36 */ /* 0x000fe20008000000 */
[CC--:B------:R-:W-:Y:S01]  /*19b50*/  LEA R78, P6, R178.reuse, R2.reuse, 0x1 ;  /* 0x00000002b24e7211 */ /* 0x0c0fe200078c08ff */
[----:B------:R-:W-:Y:S01]  /*19b60*/  STL.64 [R1+0xf38], R150 ;  /* 0x000f389601007387 */ /* 0x000fe20000100a00 */
[-C--:B------:R-:W-:Y:S01]  /*19b70*/  LEA.HI.X.SX32 R73, R191, R3.reuse, 0x1, P5 ;  /* 0x00000003bf497211 */ /* 0x080fe200028f0eff */
[----:B------:R-:W-:Y:S01]  /*19b80*/  ULDC UR8, c[0x0][0x248] ;  /* 0x0000920000087ab9 */ /* 0x000fe20000000800 */
[-C--:B------:R-:W-:Y:S01]  /*19b90*/  LEA R76, P5, R179, R2.reuse, 0x1 ;  /* 0x00000002b34c7211 */ /* 0x080fe200078a08ff */
[----:B------:R-:W-:Y:S01]  /*19ba0*/  VIADD R176, R177, UR9 ;  /* 0x00000009b1b07c36 */ /* 0x000fe20008000000 */
[----:B------:R-:W-:Y:S01]  /*19bb0*/  LEA.HI.X.SX32 R79, R178, R3, 0x1, P6 ;  /* 0x00000003b24f7211 */ /* 0x000fe200030f0eff */
[----:B------:R-:W-:Y:S01]  /*19bc0*/  STL.64 [R1+0xf28], R158 ;  /* 0x000f289e01007387 */ /* 0x000fe20000100a00 */
[----:B------:R-:W-:-:S02]  /*19bd0*/  LEA R82, P6, R188, R2, 0x1 ;  /* 0x00000002bc527211 */ /* 0x000fc400078c08ff */
[-C--:B------:R-:W-:Y:S01]  /*19be0*/  LEA.HI.X.SX32 R77, R179, R3.reuse, 0x1, P5 ;  /* 0x00000003b34d7211 */ /* 0x080fe200028f0eff */
[----:B------:R-:W-:Y:S01]  /*19bf0*/  VIADD R200, R176, UR4 ;  /* 0x00000004b0c87c36 */ /* 0x000fe20008000000 */
[-C--:B------:R-:W-:Y:S01]  /*19c00*/  LEA R80, P5, R189, R2.reuse, 0x1 ;  /* 0x00000002bd507211 */ /* 0x080fe200078a08ff */
[----:B------:R-:W-:Y:S01]  /*19c10*/  STL.64 [R1+0xf40], R152 ;  /* 0x000f409801007387 */ /* 0x000fe20000100a00 */
[-C--:B------:R-:W-:Y:S01]  /*19c20*/  LEA.HI.X.SX32 R83, R188, R3.reuse, 0x1, P6 ;  /* 0x00000003bc537211 */ /* 0x080fe200030f0eff */
[----:B------:R-:W-:Y:S01]  /*19c30*/  ULDC UR4, c[0x0][0x248] ;  /* 0x0000920000047ab9 */ /* 0x000fe20000000800 */
[-C--:B------:R-:W-:Y:S01]  /*19c40*/  LEA R86, P6, R181, R2.reuse, 0x1 ;  /* 0x00000002b5567211 */ /* 0x080fe200078c08ff */
[----:B------:R-:W-:Y:S01]  /*19c50*/  VIADD R199, R200, UR10 ;  /* 0x0000000ac8c77c36 */ /* 0x000fe20008000000 */
[-C--:B------:R-:W-:Y:S01]  /*19c60*/  LEA.HI.X.SX32 R81, R189, R3.reuse, 0x1, P5 ;  /* 0x00000003bd517211 */ /* 0x080fe200028f0eff */
[----:B------:R-:W-:Y:S01]  /*19c70*/  STL.64 [R1+0xf48], R160 ;  /* 0x000f48a001007387 */ /* 0x000fe20000100a00 */
[-C--:B------:R-:W-:Y:S01]  /*19c80*/  LEA R84, P5, R187, R2.reuse, 0x1 ;  /* 0x00000002bb547211 */ /* 0x080fe200078a08ff */
[----:B------:R-:W-:Y:S01]  /*19c90*/  VIADD R15, R7, 0x61 ;  /* 0x00000061070f7836 */ /* 0x000fe20000000000 */
[-C--:B------:R-:W-:Y:S01]  /*19ca0*/  LEA.HI.X.SX32 R87, R181, R3.reuse, 0x1, P6 ;  /* 0x00000003b5577211 */ /* 0x080fe200030f0eff */
[----:B------:R-:W-:Y:S01]  /*19cb0*/  ULDC UR9, c[0x0][0x248] ;  /* 0x0000920000097ab9 */ /* 0x000fe20000000800 */
[-C--:B------:R-:W-:Y:S01]  /*19cc0*/  LEA R98, P6, R186, R2.reuse, 0x1 ;  /* 0x00000002ba627211 */ /* 0x080fe200078c08ff */
[----:B------:R-:W-:Y:S01]  /*19cd0*/  VIADD R179, R199, UR6 ;  /* 0x00000006c7b37c36 */ /* 0x000fe20008000000 */
[-C--:B------:R-:W-:Y:S01]  /*19ce0*/  LEA.HI.X.SX32 R85, R187, R3.reuse, 0x1, P5 ;  /* 0x00000003bb557211 */ /* 0x080fe200028f0eff */
[----:B------:R-:W-:Y:S01]  /*19cf0*/  STL.64 [R1+0xf18], R164 ;  /* 0x000f18a401007387 */ /* 0x000fe20000100a00 */
[-C--:B------:R-:W-:Y:S01]  /*19d00*/  LEA R96, P5, R180, R2.reuse, 0x1 ;  /* 0x00000002b4607211 */ /* 0x080fe200078a08ff */
[----:B------:R-:W-:Y:S01]  /*19d10*/  ULDC UR10, c[0x0][0x248] ;  /* 0x00009200000a7ab9 */ /* 0x000fe20000000800 */
[-C--:B------:R-:W-:Y:S01]  /*19d20*/  LEA.HI.X.SX32 R99, R186, R3.reuse, 0x1, P6 ;  /* 0x00000003ba637211 */ /* 0x080fe200030f0eff */
[----:B------:R-:W-:Y:S01]  /*19d30*/  VIADD R178, R179, UR7 ;  /* 0x00000007b3b27c36 */ /* 0x000fe20008000000 */
[-C--:B------:R-:W-:Y:S01]  /*19d40*/  LEA R104, P6, R183, R2.reuse, 0x1 ;  /* 0x00000002b7687211 */ /* 0x080fe200078c08ff */
[----:B------:R-:W2:Y:S01]  /*19d50*/  LDL.LU R137, [R1+0x314] ;  /* 0x0003140001897983 */ /* 0x000ea20000300800 */
[-C--:B------:R-:W-:Y:S01]  /*19d60*/  LEA.HI.X.SX32 R97, R180, R3.reuse, 0x1, P5 ;  /* 0x00000003b4617211 */ /* 0x080fe200028f0eff */
[----:B------:R-:W-:Y:S01]  /*19d70*/  ULDC UR6, c[0x0][0x248] ;  /* 0x0000920000067ab9 */ /* 0x000fe20000000800 */
[----:B------:R-:W-:Y:S01]  /*19d80*/  ISETP.LT.AND P5, PT, R105, UR11, !P0 ;  /* 0x0000000b69007c0c */ /* 0x000fe2000c7a1270 */
[----:B------:R-:W-:Y:S01]  /*19d90*/  VIADD R197, R178, UR5 ;  /* 0x00000005b2c57c36 */ /* 0x000fe20008000000 */
[-C--:B------:R-:W-:Y:S01]  /*19da0*/  LEA.HI.X.SX32 R105, R183, R3.reuse, 0x1, P6 ;  /* 0x00000003b7697211 */ /* 0x080fe200030f0eff */
[----:B------:R-:W3:Y:S01]  /*19db0*/  LDL.LU R136, [R1+0x30c] ;  /* 0x00030c0001887983 */ /* 0x000ee20000300800 */
[CC--:B------:R-:W-:Y:S01]  /*19dc0*/  LEA R106, P6, R182.reuse, R2.reuse, 0x1 ;  /* 0x00000002b66a7211 */ /* 0x0c0fe200078c08ff */
[----:B------:R-:W-:Y:S01]  /*19dd0*/  VIADD R196, R197, UR8 ;  /* 0x00000008c5c47c36 */ /* 0x000fe20008000000 */
[----:B------:R-:W-:Y:S01]  /*19de0*/  ULDC UR5, c[0x0][0x248] ;  /* 0x0000920000057ab9 */ /* 0x000fe20000000800 */
[----:B------:R-:W-:Y:S01]  /*19df0*/  ULDC UR7, c[0x0][0x248] ;  /* 0x0000920000077ab9 */ /* 0x000fe20000000800 */
[-C--:B------:R-:W-:Y:S01]  /*19e00*/  LEA.HI.X.SX32 R107, R182, R3.reuse, 0x1, P6 ;  /* 0x00000003b66b7211 */ /* 0x080fe200030f0eff */
[----:B------:R-:W-:Y:S01]  /*19e10*/  ULDC UR8, c[0x0][0x248] ;  /* 0x0000920000087ab9 */ /* 0x000fe20000000800 */
[C---:B------:R-:W-:Y:S01]  /*19e20*/  LEA R108, P6, R185.reuse, R2, 0x1 ;  /* 0x00000002b96c7211 */ /* 0x040fe200078c08ff */
[----:B------:R-:W-:Y:S01]  /*19e30*/  VIADD R181, R196, UR4 ;  /* 0x00000004c4b57c36 */ /* 0x000fe20008000000 */
[----:B------:R-:W-:Y:S01]  /*19e40*/  ULDC UR4, c[0x0][0x248] ;  /* 0x0000920000047ab9 */ /* 0x000fe20000000800 */
[----:B------:R-:W-:Y:S01]  /*19e50*/  ULDC UR11, c[0x0][0x248] ;  /* 0x00009200000b7ab9 */ /* 0x000fe20000000800 */
[----:B------:R-:W-:-:S02]  /*19e60*/  LEA.HI.X.SX32 R109, R185, R3, 0x1, P6 ;  /* 0x00000003b96d7211 */ /* 0x000fc400030f0eff */
[C---:B------:R-:W-:Y:S01]  /*19e70*/  LEA R110, P6, R184.reuse, R2, 0x1 ;  /* 0x00000002b86e7211 */ /* 0x040fe200078c08ff */
[----:B------:R-:W-:Y:S01]  /*19e80*/  VIADD R180, R181, UR6 ;  /* 0x00000006b5b47c36 */ /* 0x000fe20008000000 */
[----:B------:R-:W-:Y:S02]  /*19e90*/  ULDC UR6, c[0x0][0x22c] ;  /* 0x00008b0000067ab9 */ /* 0x000fe40000000800 */
[----:B------:R-:W-:Y:S02]  /*19ea0*/  LEA.HI.X.SX32 R111, R184, R3, 0x1, P6 ;  /* 0x00000003b86f7211 */ /* 0x000fe400030f0eff */
[----:B------:R-:W-:Y:S01]  /*19eb0*/  ISETP.LT.AND P6, PT, R15, UR6, !P0 ;  /* 0x000000060f007c0c */ /* 0x000fe2000c7c1270 */
[----:B------:R-:W-:Y:S01]  /*19ec0*/  VIADD R195, R180, UR5 ;  /* 0x00000005b4c37c36 */ /* 0x000fe20008000000 */
[----:B------:R-:W4:Y:S01]  /*19ed0*/  LDL.LU R15, [R1+0x308] ;  /* 0x00030800010f7983 */ /* 0x000f220000300800 */
[----:B------:R-:W-:Y:S01]  /*19ee0*/  ULDC UR5, c[0x0][0x248] ;  /* 0x0000920000057ab9 */ /* 0x000fe20000000800 */
[----:B------:R-:W-:-:S02]  /*19ef0*/  ULDC UR6, c[0x0][0x248] ;  /* 0x0000920000067ab9 */ /* 0x000fc40000000800 */
[----:B------:R-:W4:Y:S04]  /*19f00*/  LDL.LU R249, [R1+0x2e4] ;  /* 0x0002e40001f97983 */ /* 0x000f280000300800 */
[----:B------:R-:W4:Y:S01]  /*19f10*/  LDL.LU R122, [R1+0x2e0] ;  /* 0x0002e000017a7983 */ /* 0x000f220000300800 */
[----:B------:R-:W-:Y:S01]  /*19f20*/  VIADD R193, R195, UR4 ;  /* 0x00000004c3c17c36 */ /* 0x000fe20008000000 */
[----:B------:R-:W-:Y:S02]  /*19f30*/  ULDC UR4, c[0x0][0x248] ;  /* 0x0000920000047ab9 */ /* 0x000fe40000000800 */
[----:B------:R0:W-:Y:S01]  /*19f40*/  @P5 STG.E.U16 desc[UR22][R4.64], R100 ;  /* 0x0000006404005986 */ /* 0x0001e2000c101516 */
[----:B------:R-:W-:Y:S01]  /*19f50*/  VIADD R183, R193, UR4 ;  /* 0x00000004c1b77c36 */ /* 0x000fe20008000000 */
[----:B------:R-:W-:-:S02]  /*19f60*/  ULDC UR4, c[0x0][0x248] ;  /* 0x0000920000047ab9 */ /* 0x000fc40000000800 */
[----:B------:R-:W4:Y:S01]  /*19f70*/  LDL.LU R123, [R1+0x2c4] ;  /* 0x0002c400017b7983 */ /* 0x000f220000300800 */
[----:B------:R-:W-:Y:S01]  /*19f80*/  VIADD R182, R183, UR4 ;  /* 0x00000004b7b67c36 */ /* 0x000fe20008000000 */
[----:B------:R-:W-:Y:S02]  /*19f90*/  ULDC UR4, c[0x0][0x248] ;  /* 0x0000920000047ab9 */ /* 0x000fe40000000800 */
[----:B------:R-:W4:Y:S01]  /*19fa0*/  LDL.LU R135, [R1+0x2c0] ;  /* 0x0002c00001877983 */ /* 0x000f220000300800 */
[----:B------:R-:W-:Y:S01]  /*19fb0*/  VIADD R192, R182, UR5 ;  /* 0x00000005b6c07c36 */ /* 0x000fe20008000000 */
[----:B------:R-:W-:Y:S01]  /*19fc0*/  ULDC UR5, c[0x0][0x22c] ;  /* 0x00008b0000057ab9 */ /* 0x000fe20000000800 */
[----:B0-----:R-:W-:Y:S02]  /*19fd0*/  PRMT R5, R100, 0x7632, R5 ;  /* 0x0000763264057816 */ /* 0x001fe40000000005 */
[----:B------:R-:W-:Y:S01]  /*19fe0*/  VIADD R185, R192, UR4 ;  /* 0x00000004c0b97c36 */ /* 0x000fe20008000000 */
[----:B------:R-:W-:Y:S01]  /*19ff0*/  ULDC UR4, c[0x0][0x248] ;  /* 0x0000920000047ab9 */ /* 0x000fe20000000800 */
[----:B------:R-:W-:Y:S01]  /*1a000*/  VIADD R4, R7, 0x6a ;  /* 0x0000006a07047836 */ /* 0x000fe20000000000 */
[----:B------:R-:W4:Y:S01]  /*1a010*/  LDL.LU R120, [R1+0x2bc] ;  /* 0x0002bc0001787983 */ /* 0x000f220000300800 */
[----:B------:R-:W-:Y:S01]  /*1a020*/  VIADD R184, R185, UR4 ;  /* 0x00000004b9b87c36 */ /* 0x000fe20008000000 */
[----:B------:R-:W-:-:S02]  /*1a030*/  ULDC UR4, c[0x0][0x248] ;  /* 0x0000920000047ab9 */ /* 0x000fc40000000800 */
[----:B------:R-:W-:Y:S01]  /*1a040*/  ISETP.LT.AND P5, PT, R4, UR5, !P0 ;  /* 0x0000000504007c0c */ /* 0x000fe2000c7a1270 */
[----:B------:R-:W-:Y:S01]  /*1a050*/  VIADD R100, R184, UR4 ;  /* 0x00000004b8647c36 */ /* 0x000fe20008000000 */
[----:B------:R-:W-:Y:S01]  /*1a060*/  ULDC UR4, c[0x0][0x248] ;  /* 0x0000920000047ab9 */ /* 0x000fe20000000800 */
[----:B------:R-:W-:Y:S01]  /*1a070*/  VIADD R4, R7, 0x63 ;  /* 0x0000006307047836 */ /* 0x000fe20000000000 */
[----:B------:R-:W-:Y:S01]  /*1a080*/  ULDC UR5, c[0x0][0x22c] ;  /* 0x00008b0000057ab9 */ /* 0x000fe20000000800 */
[----:B------:R-:W-:Y:S01]  /*1a090*/  VIADD R191, R100, UR4 ;  /* 0x0000000464bf7c36 */ /* 0x000fe20008000000 */
[----:B------:R-:W-:Y:S01]  /*1a0a0*/  ULDC UR4, c[0x0][0x248] ;  /* 0x0000920000047ab9 */ /* 0x000fe20000000800 */
[----:B------:R0:W-:Y:S02]  /*1a0b0*/  @P6 STG.E.U16 desc[UR22][R64.64], R5 ;  /* 0x0000000540006986 */ /* 0x0001e4000c101516 */
[----:B------:R-:W-:Y:S01]  /*1a0c0*/  VIADD R189, R191, UR4 ;  /* 0x00000004bfbd7c36 */ /* 0x000fe20008000000 */
[----:B------:R-:W-:Y:S01]  /*1a0d0*/  ULDC UR4, c[0x0][0x248] ;  /* 0x0000920000047ab9 */ /* 0x000fe20000000800 */
[----:B------:R-:W4:Y:S02]  /*1a0e0*/  LDL.LU R121, [R1+0x2b8] ;  /* 0x0002b80001797983 */ /* 0x000f240000300800 */
[----:B------:R-:W-:Y:S01]  /*1a0f0*/  VIADD R187, R189, UR4 ;  /* 0x00000004bdbb7c36 */ /* 0x000fe20008000000 */
[----:B------:R-:W-:Y:S01]  /*1a100*/  ULDC UR4, c[0x0][0x248] ;  /* 0x0000920000047ab9 */ /* 0x000fe20000000800 */
[----:B------:R-:W-:Y:S01]  /*1a110*/  ISETP.LT.AND P6, PT, R4, UR5, !P0 ;  /* 0x0000000504007c0c */ /* 0x000fe2000c7c1270 */
[----:B------:R1:W-:Y:S01]  /*1a120*/  @P4 STG.E.U16 desc[UR22][R66.64], R101 ;  /* 0x0000006542004986 */ /* 0x0003e2000c101516 */
[----:B------:R-:W-:Y:S01]  /*1a130*/  VIADD R186, R187, UR4 ;  /* 0x00000004bbba7c36 */ /* 0x000fe20008000000 */
[----:B------:R-:W-:Y:S01]  /*1a140*/  ULDC UR4, c[0x0][0x248] ;  /* 0x0000920000047ab9 */ /* 0x000fe20000000800 */
[----:B------:R-:W-:Y:S01]  /*1a150*/  VIADD R4, R7, 0x64 ;  /* 0x0000006407047836 */ /* 0x000fe20000000000 */
[----:B0-----:R-:W-:Y:S01]  /*1a160*/  PRMT R5, R101, 0x7632, R5 ;  /* 0x0000763265057816 */ /* 0x001fe20000000005 */
[----:B------:R-:W-:Y:S01]  /*1a170*/  VIADD R188, R186, UR4 ;  /* 0x00000004babc7c36 */ /* 0x000fe20008000000 */
[----:B------:R-:W-:Y:S01]  /*1a180*/  ULDC UR4, c[0x0][0x248] ;  /* 0x0000920000047ab9 */ /* 0x000fe20000000800 */
[----:B------:R-:W-:Y:S01]  /*1a190*/  ULDC UR5, c[0x0][0x22c] ;  /* 0x00008b0000057ab9 */ /* 0x000fe20000000800 */
[----:B------:R-:W4:Y:S01]  /*1a1a0*/  LDL.LU R248, [R1+0x2ac] ;  /* 0x0002ac0001f87983 */ /* 0x000f220000300800 */
[----:B------:R-:W-:Y:S01]  /*1a1b0*/  ISETP.LT.AND P4, PT, R4, UR5, !P0 ;  /* 0x0000000504007c0c */ /* 0x000fe2000c781270 */
[----:B-1----:R-:W-:Y:S01]  /*1a1c0*/  VIADD R101, R188, UR4 ;  /* 0x00000004bc657c36 */ /* 0x002fe20008000000 */
[----:B------:R-:W-:Y:S01]  /*1a1d0*/  ULDC UR4, c[0x0][0x248] ;  /* 0x0000920000047ab9 */ /* 0x000fe20000000800 */
[----:B------:R-:W-:Y:S01]  /*1a1e0*/  VIADD R4, R7, 0x65 ;  /* 0x0000006507047836 */ /* 0x000fe20000000000 */
[----:B------:R-:W-:Y:S01]  /*1a1f0*/  ULDC UR5, c[0x0][0x22c] ;  /* 0x00008b0000057ab9 */ /* 0x000fe20000000800 */
[----:B------:R-:W-:Y:S01]  /*1a200*/  VIADD R67, R101, UR4 ;  /* 0x0000000465437c36 */ /* 0x000fe20008000000 */
[----:B------:R-:W-:-:S03]  /*1a210*/  ULDC UR4, c[0x0][0x248] ;  /* 0x0000920000047ab9 */ /* 0x000fc60000000800 */
[----:B------:R-:W-:Y:S01]  /*1a220*/  VIADD R66, R67, UR4 ;  /* 0x0000000443427c36 */ /* 0x000fe20008000000 */
[----:B------:R-:W-:Y:S01]  /*1a230*/  ULDC UR4, c[0x0][0x248] ;  /* 0x0000920000047ab9 */ /* 0x000fe20000000800 */
[----:B------:R-:W-:Y:S02]  /*1a240*/  @P6 STG.E.U16 desc[UR22][R68.64], R5 ;  /* 0x0000000544006986 */ /* 0x000fe4000c101516 */
[----:B------:R-:W-:Y:S01]  /*1a250*/  VIADD R190, R66, UR4 ;  /* 0x0000000442be7c36 */ /* 0x000fe20008000000 */
[----:B------:R-:W-:Y:S01]  /*1a260*/  ISETP.LT.AND P6, PT, R4, UR5, !P0 ;  /* 0x0000000504007c0c */ /* 0x000fe2000c7c1270 */
[----:B------:R-:W-:Y:S01]  /*1a270*/  ULDC UR4, c[0x0][0x248] ;  /* 0x0000920000047ab9 */ /* 0x000fe20000000800 */
[----:B------:R0:W-:Y:S01]  /*1a280*/  @P4 STG.E.U16 desc[UR22][R70.64], R102 ;  /* 0x0000006646004986 */ /* 0x0001e2000c101516 */
[----:B------:R-:W-:Y:S01]  /*1a290*/  VIADD R4, R7, 0x66 ;  /* 0x0000006607047836 */ /* 0x000fe20000000000 */
[----:B------:R-:W-:Y:S01]  /*1a2a0*/  ULDC UR5, c[0x0][0x22c] ;  /* 0x00008b0000057ab9 */ /* 0x000fe20000000800 */
[----:B0-----:R-:W-:Y:S01]  /*1a2b0*/  VIADD R70, R190, UR4 ;  /* 0x00000004be467c36 */ /* 0x001fe20008000000 */
[----:B------:R-:W-:Y:S01]  /*1a2c0*/  ULDC UR4, c[0x0][0x248] ;  /* 0x0000920000047ab9 */ /* 0x000fe20000000800 */
[----:B------:R-:W-:-:S02]  /*1a2d0*/  PRMT R102, R102, 0x7632, R102 ;  /* 0x0000763266667816 */ /* 0x000fc40000000066 */
[----:B------:R-:W-:Y:S01]  /*1a2e0*/  VIADD R69, R70, UR4 ;  /* 0x0000000446457c36 */ /* 0x000fe20008000000 */
[----:B------:R-:W-:-:S03]  /*1a2f0*/  ULDC UR4, c[0x0][0x248] ;  /* 0x0000920000047ab9 */ /* 0x000fc60000000800 */
[----:B------:R-:W-:Y:S01]  /*1a300*/  VIADD R68, R69, UR4 ;  /* 0x0000000445447c36 */ /* 0x000fe20008000000 */
[----:B------:R-:W-:Y:S01]  /*1a310*/  ULDC UR4, c[0x0][0x248] ;  /* 0x0000920000047ab9 */ /* 0x000fe20000000800 */
[----:B------:R0:W-:Y:S01]  /*1a320*/  @P6 STG.E.U16 desc[UR22][R72.64], R102 ;  /* 0x0000006648006986 */ /* 0x0001e2000c101516 */
[----:B------:R-:W-:Y:S01]  /*1a330*/  ISETP.LT.AND P4, PT, R4, UR5, !P0 ;  /* 0x0000000504007c0c */ /* 0x000fe2000c781270 */
[----:B------:R-:W-:Y:S01]  /*1a340*/  VIADD R4, R7, 0x67 ;  /* 0x0000006707047836 */ /* 0x000fe20000000000 */
[----:B------:R-:W-:Y:S01]  /*1a350*/  ULDC UR5, c[0x0][0x22c] ;  /* 0x00008b0000057ab9 */ /* 0x000fe20000000800 */
[----:B0-----:R-:W-:Y:S01]  /*1a360*/  VIADD R102, R68, UR4 ;  /* 0x0000000444667c36 */ /* 0x001fe20008000000 */
[----:B------:R-:W-:-:S03]  /*1a370*/  ULDC UR4, c[0x0][0x248] ;  /* 0x0000920000047ab9 */ /* 0x000fc60000000800 */
[----:B------:R-:W-:Y:S01]  /*1a380*/  VIADD R73, R102, UR4 ;  /* 0x0000000466497c36 */ /* 0x000fe20008000000 */
[----:B------:R-:W-:Y:S01]  /*1a390*/  ULDC UR4, c[0x0][0x248] ;  /* 0x0000920000047ab9 */ /* 0x000fe20000000800 */
[----:B------:R-:W-:Y:S01]  /*1a3a0*/  ISETP.LT.AND P6, PT, R4, UR5, !P0 ;  /* 0x0000000504007c0c */ /* 0x000fe2000c7c1270 */
[----:B------:R-:W-:Y:S01]  /*1a3b0*/  ULDC UR5, c[0x0][0x248] ;  /* 0x0000920000057ab9 */ /* 0x000fe20000000800 */
[----:B------:R-:W-:Y:S01]  /*1a3c0*/  VIADD R72, R73, UR4 ;  /* 0x0000000449487c36 */ /* 0x000fe20008000000 */
[----:B------:R-:W-:Y:S01]  /*1a3d0*/  ULDC UR4, c[0x0][0x248] ;  /* 0x0000920000047ab9 */ /* 0x000fe20000000800 */
[----:B------:R-:W-:Y:S02]  /*1a3e0*/  VIADD R4, R7, 0x68 ;  /* 0x0000006807047836 */ /* 0x000fe40000000000 */
[----:B------:R-:W-:Y:S01]  /*1a3f0*/  VIADD R71, R72, UR5 ;  /* 0x0000000548477c36 */ /* 0x000fe20008000000 */
[----:B------:R-:W-:Y:S01]  /*1a400*/  ULDC UR5, c[0x0][0x22c] ;  /* 0x00008b0000057ab9 */ /* 0x000fe20000000800 */
[----:B------:R0:W-:Y:S02]  /*1a410*/  @P4 STG.E.U16 desc[UR22][R74.64], R103 ;  /* 0x000000674a004986 */ /* 0x0001e4000c101516 */
[----:B------:R-:W-:Y:S01]  /*1a420*/  VIADD R194, R71, UR4 ;  /* 0x0000000447c27c36 */ /* 0x000fe20008000000 */
[----:B------:R-:W-:Y:S01]  /*1a430*/  ISETP.LT.AND P4, PT, R4, UR5, !P0 ;  /* 0x0000000504007c0c */ /* 0x000fe2000c781270 */
[----:B------:R-:W-:Y:S01]  /*1a440*/  ULDC UR4, c[0x0][0x248] ;  /* 0x0000920000047ab9 */ /* 0x000fe20000000800 */
[----:B------:R-:W-:Y:S01]  /*1a450*/  PRMT R5, R103, 0x7632, R5 ;  /* 0x0000763267057816 */ /* 0x000fe20000000005 */
[----:B------:R-:W-:Y:S01]  /*1a460*/  VIADD R4, R7, 0x69 ;  /* 0x0000006907047836 */ /* 0x000fe20000000000 */
[----:B------:R-:W-:Y:S01]  /*1a470*/  ULDC UR5, c[0x0][0x22c] ;  /* 0x00008b0000057ab9 */ /* 0x000fe20000000800 */
[----:B0-----:R-:W-:Y:S01]  /*1a480*/  VIADD R103, R194, UR4 ;  /* 0x00000004c2677c36 */ /* 0x001fe20008000000 */
[----:B------:R-:W-:-:S03]  /*1a490*/  ULDC UR4, c[0x0][0x248] ;  /* 0x0000920000047ab9 */ /* 0x000fc60000000800 */
[----:B------:R-:W-:Y:S01]  /*1a4a0*/  VIADD R75, R103, UR4 ;  /* 0x00000004674b7c36 */ /* 0x000fe20008000000 */
[----:B------:R-:W-:Y:S01]  /*1a4b0*/  ULDC UR4, c[0x0][0x248] ;  /* 0x0000920000047ab9 */ /* 0x000fe20000000800 */
[----:B------:R-:W-:Y:S02]  /*1a4c0*/  @P6 STG.E.U16 desc[UR22][R76.64], R5 ;  /* 0x000000054c006986 */ /* 0x000fe4000c101516 */
[----:B------:R-:W-:Y:S01]  /*1a4d0*/  VIADD R74, R75, UR4 ;  /* 0x000000044b4a7c36 */ /* 0x000fe20008000000 */
[----:B------:R-:W-:Y:S01]  /*1a4e0*/  ULDC UR4, c[0x0][0x248] ;  /* 0x0000920000047ab9 */ /* 0x000fe20000000800 */
[----:B------:R0:W-:Y:S01]  /*1a4f0*/  @P4 STG.E.U16 desc[UR22][R78.64], R92 ;  /* 0x0000005c4e004986 */ /* 0x0001e2000c101516 */
[----:B------:R-:W-:Y:S01]  /*1a500*/  ISETP.LT.AND P6, PT, R4, UR5, !P0 ;  /* 0x0000000504007c0c */ /* 0x000fe2000c7c1270 */
[----:B0-----:R-:W-:Y:S01]  /*1a510*/  VIADD R79, R74, UR4 ;  /* 0x000000044a4f7c36 */ /* 0x001fe20008000000 */
[----:B------:R-:W-:Y:S01]  /*1a520*/  ULDC UR4, c[0x0][0x248] ;  /* 0x0000920000047ab9 */ /* 0x000fe20000000800 */
[----:B------:R-:W-:Y:S01]  /*1a530*/  VIADD R4, R7, 0x6c ;  /* 0x0000006c07047836 */ /* 0x000fe20000000000 */
[----:B------:R-:W-:Y:S01]  /*1a540*/  PRMT R92, R92, 0x7632, R92 ;  /* 0x000076325c5c7816 */ /* 0x000fe2000000005c */
[----:B------:R-:W-:Y:S01]  /*1a550*/  VIADD R78, R79, UR4 ;  /* 0x000000044f4e7c36 */ /* 0x000fe20008000000 */
[----:B------:R-:W-:Y:S01]  /*1a560*/  ULDC UR4, c[0x0][0x248] ;  /* 0x0000920000047ab9 */ /* 0x000fe20000000800 */
[----:B------:R-:W-:-:S02]  /*1a570*/  ULDC UR5, c[0x0][0x22c] ;  /* 0x00008b0000057ab9 */ /* 0x000fc40000000800 */
[----:B------:R-:W-:Y:S01]  /*1a580*/  VIADD R77, R78, UR4 ;  /* 0x000000044e4d7c36 */ /* 0x000fe20008000000 */
[----:B------:R-:W-:-:S03]  /*1a590*/  ULDC UR4, c[0x0][0x248] ;  /* 0x0000920000047ab9 */ /* 0x000fc60000000800 */
        /* <DEDUP_REMOVED lines=8> */
[----:B------:R-:W-:Y:S01]  /*1a620*/  ISETP.LT.AND P6, PT, R4, UR5, !P0 ;  /* 0x0000000504007c0c */ /* 0x000fe2000c7c1270 */
[----:B0-----:R-:W-:Y:S01]  /*1a630*/  VIADD R92, R198, UR4 ;  /* 0x00000004c65c7c36 */ /* 0x001fe20008000000 */
[----:B------:R-:W-:Y:S01]  /*1a640*/  ULDC UR4, c[0x0][0x248] ;  /* 0x0000920000047ab9 */ /* 0x000fe20000000800 */
[----:B------:R-:W-:Y:S01]  /*1a650*/  PRMT R5, R93, 0x7632, R5 ;  /* 0x000076325d057816 */ /* 0x000fe20000000005 */
[----:B------:R0:W-:Y:S01]  /*1a660*/  @P5 STG.E.U16 desc[UR22][R82.64], R93 ;  /* 0x0000005d52005986 */ /* 0x0001e2000c101516 */
[----:B------:R-:W-:Y:S01]  /*1a670*/  VIADD R81, R92, UR4 ;  /* 0x000000045c517c36 */ /* 0x000fe20008000000 */
[----:B------:R-:W-:Y:S01]  /*1a680*/  ULDC UR4, c[0x0][0x248] ;  /* 0x0000920000047ab9 */ /* 0x000fe20000000800 */
[----:B------:R-:W-:Y:S01]  /*1a690*/  VIADD R4, R7, 0x70 ;  /* 0x0000007007047836 */ /* 0x000fe20000000000 */
[----:B------:R-:W-:Y:S01]  /*1a6a0*/  ULDC UR5, c[0x0][0x22c] ;  /* 0x00008b0000057ab9 */ /* 0x000fe20000000800 */
[----:B------:R-:W-:Y:S01]  /*1a6b0*/  VIADD R80, R81, UR4 ;  /* 0x0000000451507c36 */ /* 0x000fe20008000000 */
[----:B------:R-:W-:-:S03]  /*1a6c0*/  ULDC UR4, c[0x0][0x248] ;  /* 0x0000920000047ab9 */ /* 0x000fc60000000800 */
[----:B------:R1:W-:Y:S01]  /*1a6d0*/  @P6 STG.E.U16 desc[UR22][R84.64], R5 ;  /* 0x0000000554006986 */ /* 0x0003e2000c101516 */
[----:B0-----:R-:W-:Y:S01]  /*1a6e0*/  VIADD R93, R80, UR4 ;  /* 0x00000004505d7c36 */ /* 0x001fe20008000000 */
[----:B------:R-:W-:-:S03]  /*1a6f0*/  ULDC UR4, c[0x0][0x248] ;  /* 0x0000920000047ab9 */ /* 0x000fc60000000800 */
[----:B-1----:R-:W-:Y:S01]  /*1a700*/  VIADD R84, R93, UR4 ;  /* 0x000000045d547c36 */ /* 0x002fe20008000000 */
[----:B------:R-:W-:-:S03]  /*1a710*/  ULDC UR4, c[0x0][0x248] ;  /* 0x0000920000047ab9 */ /* 0x000fc60000000800 */
[----:B------:R-:W-:Y:S01]  /*1a720*/  VIADD R83, R84, UR4 ;  /* 0x0000000454537c36 */ /* 0x000fe20008000000 */
[----:B------:R-:W-:-:S03]  /*1a730*/  ULDC UR4, c[0x0][0x248] ;  /* 0x0000920000047ab9 */ /* 0x000fc60000000800 */
[----:B------:R-:W-:Y:S01]  /*1a740*/  VIADD R82, R83, UR4 ;  /* 0x0000000453527c36 */ /* 0x000fe20008000000 */
[----:B------:R-:W-:Y:S01]  /*1a750*/  ULDC UR4, c[0x0][0x248] ;  /* 0x0000920000047ab9 */ /* 0x000fe20000000800 */
[----:B------:R-:W-:Y:S01]  /*1a760*/  ISETP.LT.AND P5, PT, R4, UR5, !P0 ;  /* 0x0000000504007c0c */ /* 0x000fe2000c7a1270 */
[C---:B------:R-:W-:Y:S01]  /*1a770*/  VIADD R4, R7.reuse, 0x71 ;  /* 0x0000007107047836 */ /* 0x040fe20000000000 */
[----:B------:R-:W-:Y:S01]  /*1a780*/  ULDC UR5, c[0x0][0x22c] ;  /* 0x00008b0000057ab9 */ /* 0x000fe20000000800 */
        /* <DEDUP_REMOVED lines=10> */
[----:B------:R-:W-:Y:S02]  /*1a830*/  PRMT R94, R94, 0x7632, R94 ;  /* 0x000076325e5e7816 */ /* 0x000fe4000000005e */
        /* <DEDUP_REMOVED lines=9> */
[----:B------:R-:W-:Y:S01]  /*1a8d0*/  VIADD R4, R7, 0x74 ;  /* 0x0000007407047836 */ /* 0x000fe20000000000 */
[----:B------:R-:W-:Y:S01]  /*1a8e0*/  @P2 STG.E.U16 desc[UR22][R98.64], R95 ;  /* 0x0000005f62002986 */ /* 0x000fe2000c101516 */
[----:B------:R-:W-:Y:S01]  /*1a8f0*/  PRMT R5, R95, 0x7632, R5 ;  /* 0x000076325f057816 */ /* 0x000fe20000000005 */
[----:B------:R-:W-:Y:S01]  /*1a900*/  ULDC UR4, c[0x0][0x248] ;  /* 0x0000920000047ab9 */ /* 0x000fe20000000800 */
[----:B0-----:R-:W-:Y:S01]  /*1a910*/  VIADD R96, R204, UR5 ;  /* 0x00000005cc607c36 */ /* 0x001fe20008000000 */
[----:B------:R-:W-:-:S02]  /*1a920*/  ULDC UR5, c[0x0][0x22c] ;  /* 0x00008b0000057ab9 */ /* 0x000fc40000000800 */
[----:B------:R-:W-:Y:S01]  /*1a930*/  ISETP.LT.AND P2, PT, R4, UR5, !P0 ;  /* 0x0000000504007c0c */ /* 0x000fe2000c741270 */
[C---:B------:R-:W-:Y:S01]  /*1a940*/  VIADD R4, R7.reuse, 0x75 ;  /* 0x0000007507047836 */ /* 0x040fe20000000000 */
[----:B------:R-:W-:Y:S01]  /*1a950*/  ULDC UR5, c[0x0][0x22c] ;  /* 0x00008b0000057ab9 */ /* 0x000fe20000000800 */
[----:B------:R0:W-:Y:S03]  /*1a960*/  @P1 STG.E.U16 desc[UR22][R104.64], R5 ;  /* 0x0000000568001986 */ /* 0x0001e6000c101516 */
[----:B------:R-:W-:Y:S01]  /*1a970*/  ISETP.LT.AND P1, PT, R4, UR5, !P0 ;  /* 0x0000000504007c0c */ /* 0x000fe2000c721270 */
[----:B------:R-:W-:Y:S01]  /*1a980*/  VIADD R4, R7, 0x76 ;  /* 0x0000007607047836 */ /* 0x000fe20000000000 */
[----:B------:R-:W-:Y:S01]  /*1a990*/  @P5 STG.E.U16 desc[UR22][R106.64], R88 ;  /* 0x000000586a005986 */ /* 0x000fe2000c101516 */
[----:B------:R-:W-:Y:S01]  /*1a9a0*/  ULDC UR5, c[0x0][0x22c] ;  /* 0x00008b0000057ab9 */ /* 0x000fe20000000800 */
[----:B0-----:R-:W-:-:S02]  /*1a9b0*/  PRMT R5, R88, 0x7632, R5 ;  /* 0x0000763258057816 */ /* 0x001fc40000000005 */
[----:B------:R-:W-:Y:S01]  /*1a9c0*/  ISETP.LT.AND P5, PT, R4, UR5, !P0 ;  /* 0x0000000504007c0c */ /* 0x000fe2000c7a1270 */
[----:B------:R-:W-:Y:S01]  /*1a9d0*/  VIADD R95, R96, UR4 ;  /* 0x00000004605f7c36 */ /* 0x000fe20008000000 */
[----:B------:R-:W-:Y:S01]  /*1a9e0*/  ULDC UR4, c[0x0][0x248] ;  /* 0x0000920000047ab9 */ /* 0x000fe20000000800 */
[----:B------:R0:W-:Y:S01]  /*1a9f0*/  @P6 STG.E.U16 desc[UR22][R108.64], R5 ;  /* 0x000000056c006986 */ /* 0x0001e2000c101516 */
[----:B------:R-:W-:-:S03]  /*1aa00*/  ULDC UR5, c[0x0][0x248] ;  /* 0x0000920000057ab9 */ /* 0x000fc60000000800 */
[----:B------:R1:W-:Y:S01]  /*1aa10*/  @P4 STG.E.U16 desc[UR22][R110.64], R89 ;  /* 0x000000596e004986 */ /* 0x0003e2000c101516 */
[----:B------:R-:W-:-:S04]  /*1aa20*/  LEA R4, P4, R216, R2, 0x1 ;  /* 0x00000002d8047211 */ /* 0x000fc800078808ff */
[-C--:B0-----:R-:W-:Y:S02]  /*1aa30*/  LEA.HI.X.SX32 R5, R216, R3.reuse, 0x1, P4 ;  /* 0x00000003d8057211 */ /* 0x081fe400020f0eff */
[----:B------:R-:W-:Y:S02]  /*1aa40*/  LEA R64, P4, R215, R2, 0x1 ;  /* 0x00000002d7407211 */ /* 0x000fe400078808ff */
[----:B-1----:R-:W-:Y:S02]  /*1aa50*/  PRMT R89, R89, 0x7632, R89 ;  /* 0x0000763259597816 */ /* 0x002fe40000000059 */
[----:B------:R-:W-:-:S03]  /*1aa60*/  LEA.HI.X.SX32 R65, R215, R3, 0x1, P4 ;  /* 0x00000003d7417211 */ /* 0x000fc600020f0eff */
[----:B------:R0:W-:Y:S04]  /*1aa70*/  @P3 STG.E.U16 desc[UR22][R4.64], R89 ;  /* 0x0000005904003986 */ /* 0x0001e8000c101516 */
[----:B------:R1:W-:Y:S01]  /*1aa80*/  @P2 STG.E.U16 desc[UR22][R64.64], R90 ;  /* 0x0000005a40002986 */ /* 0x0003e2000c101516 */
[----:B------:R-:W-:Y:S02]  /*1aa90*/  PRMT R111, R90, 0x7632, R111 ;  /* 0x000076325a6f7816 */ /* 0x000fe4000000006f */
[----:B0-----:R-:W-:-:S04]  /*1aaa0*/  LEA R4, P2, R214, R2, 0x1 ;  /* 0x00000002d6047211 */ /* 0x001fc800078408ff */
[----:B------:R-:W-:-:S05]  /*1aab0*/  LEA.HI.X.SX32 R5, R214, R3, 0x1, P2 ;  /* 0x00000003d6057211 */ /* 0x000fca00010f0eff */
[----:B------:R-:W-:Y:S01]  /*1aac0*/  @P1 STG.E.U16 desc[UR22][R4.64], R111 ;  /* 0x0000006f04001986 */ /* 0x000fe2000c101516 */
[----:B------:R-:W-:-:S04]  /*1aad0*/  LEA R238, P1, R58, R2, 0x1 ;  /* 0x000000023aee7211 */ /* 0x000fc800078208ff */
[-C--:B------:R-:W-:Y:S02]  /*1aae0*/  LEA.HI.X.SX32 R239, R58, R3.reuse, 0x1, P1 ;  /* 0x000000033aef7211 */ /* 0x080fe400008f0eff */
[-C--:B--2---:R-:W-:Y:S02]  /*1aaf0*/  LEA R240, P1, R137, R2.reuse, 0x1 ;  /* 0x0000000289f07211 */ /* 0x084fe400078208ff */
[-C--:B-1----:R-:W-:Y:S02]  /*1ab00*/  LEA R64, P2, R59, R2.reuse, 0x1 ;  /* 0x000000023b407211 */ /* 0x082fe400078408ff */
[-C--:B------:R-:W-:Y:S02]  /*1ab10*/  LEA.HI.X.SX32 R241, R137, R3.reuse, 0x1, P1 ;  /* 0x0000000389f17211 */ /* 0x080fe400008f0eff */
[----:B------:R-:W2:Y:S01]  /*1ab20*/  LDL.LU R137, [R1+0x2b0] ;  /* 0x0002b00001897983 */ /* 0x000ea20000300800 */
[----:B------:R-:W-:Y:S02]  /*1ab30*/  LEA.HI.X.SX32 R65, R59, R3, 0x1, P2 ;  /* 0x000000033b417211 */ /* 0x000fe400010f0eff */
[----:B---3--:R-:W-:-:S02]  /*1ab40*/  LEA R242, P2, R136, R2, 0x1 ;  /* 0x0000000288f27211 */ /* 0x008fc400078408ff */
[-C--:B----4-:R-:W-:Y:S02]  /*1ab50*/  LEA R112, P3, R15, R2.reuse, 0x1 ;  /* 0x000000020f707211 */ /* 0x090fe400078608ff */
[-C--:B------:R-:W-:Y:S02]  /*1ab60*/  LEA R58, P4, R63, R2.reuse, 0x1 ;  /* 0x000000023f3a7211 */ /* 0x080fe400078808ff */
[-C--:B------:R-:W-:Y:S02]  /*1ab70*/  LEA R130, P1, R249, R2.reuse, 0x1 ;  /* 0x00000002f9827211 */ /* 0x080fe400078208ff */
[-C--:B------:R-:W-:Y:S02]  /*1ab80*/  LEA.HI.X.SX32 R243, R136, R3.reuse, 0x1, P2 ;  /* 0x0000000388f37211 */ /* 0x080fe400010f0eff */
[----:B------:R-:W-:Y:S02]  /*1ab90*/  LEA.HI.X.SX32 R113, R15, R3, 0x1, P3 ;  /* 0x000000030f717211 */ /* 0x000fe400018f0eff */
[----:B------:R-:W-:-:S02]  /*1aba0*/  LEA R128, P2, R122, R2, 0x1 ;  /* 0x000000027a807211 */ /* 0x000fc400078408ff */
[-C--:B------:R-:W-:Y:S02]  /*1abb0*/  LEA.HI.X.SX32 R59, R63, R3.reuse, 0x1, P4 ;  /* 0x000000033f3b7211 */ /* 0x080fe400020f0eff */
[-C--:B------:R-:W-:Y:S01]  /*1abc0*/  LEA.HI.X.SX32 R131, R249, R3.reuse, 0x1, P1 ;  /* 0x00000003f9837211 */ /* 0x080fe200008f0eff */
[----:B------:R0:W-:Y:S01]  /*1abd0*/  STL.64 [R1+0xb80], R112 ;  /* 0x000b807001007387 */ /* 0x0001e20000100a00 */
[----:B------:R-:W-:-:S03]  /*1abe0*/  LEA.HI.X.SX32 R129, R122, R3, 0x1, P2 ;  /* 0x000000037a817211 */ /* 0x000fc600010f0eff */
[----:B------:R-:W-:Y:S04]  /*1abf0*/  STL.64 [R1+0xf08], R58 ;  /* 0x000f083a01007387 */ /* 0x000fe80000100a00 */
[----:B------:R-:W-:Y:S04]  /*1ac00*/  STL.64 [R1+0xb70], R130 ;  /* 0x000b708201007387 */ /* 0x000fe80000100a00 */
[----:B------:R-:W3:Y:S04]  /*1ac10*/  LDL.LU R249, [R1+0x294] ;  /* 0x0002940001f97983 */ /* 0x000ee80000300800 */
[----:B------:R1:W-:Y:S04]  /*1ac20*/  STL.64 [R1+0xb68], R128 ;  /* 0x000b688001007387 */ /* 0x0003e80000100a00 */
[----:B------:R-:W4:Y:S01]  /*1ac30*/  LDL.LU R122, [R1+0x290] ;  /* 0x00029000017a7983 */ /* 0x000f220000300800 */
[----:B0-----:R-:W-:Y:S01]  /*1ac40*/  IMAD.MOV.U32 R113, RZ, RZ, R62 ;  /* 0x000000ffff717224 */ /* 0x001fe200078e003e */
[CC--:B------:R-:W-:Y:S01]  /*1ac50*/  LEA R62, P3, R53.reuse, R2.reuse, 0x1 ;  /* 0x00000002353e7211 */ /* 0x0c0fe200078608ff */
[----:B------:R-:W-:Y:S01]  /*1ac60*/  IMAD.MOV.U32 R112, RZ, RZ, R60 ;  /* 0x000000ffff707224 */ /* 0x000fe200078e003c */
[----:B------:R-:W-:Y:S01]  /*1ac70*/  LEA R60, P4, R52, R2, 0x1 ;  /* 0x00000002343c7211 */ /* 0x000fe200078808ff */
[----:B------:R-:W-:Y:S01]  /*1ac80*/  IMAD.MOV.U32 R15, RZ, RZ, R61 ;  /* 0x000000ffff0f7224 */ /* 0x000fe200078e003d */
[----:B------:R-:W-:-:S02]  /*1ac90*/  LEA.HI.X.SX32 R63, R53, R3, 0x1, P3 ;  /* 0x00000003353f7211 */ /* 0x000fc400018f0eff */
[-C--:B-1----:R-:W-:Y:S02]  /*1aca0*/  LEA R128, P1, R123, R2.reuse, 0x1 ;  /* 0x000000027b807211 */ /* 0x082fe400078208ff */
[-C--:B------:R-:W-:Y:S02]  /*1acb0*/  LEA R58, P2, R135, R2.reuse, 0x1 ;  /* 0x00000002873a7211 */ /* 0x080fe400078408ff */
[-C--:B------:R-:W-:Y:S02]  /*1acc0*/  LEA.HI.X.SX32 R61, R52, R3.reuse, 0x1, P4 ;  /* 0x00000003343d7211 */ /* 0x080fe400020f0eff */
[-C--:B------:R-:W-:Y:S02]  /*1acd0*/  LEA.HI.X.SX32 R129, R123, R3.reuse, 0x1, P1 ;  /* 0x000000037b817211 */ /* 0x080fe400008f0eff */
[----:B------:R-:W-:Y:S01]  /*1ace0*/  LEA R52, P4, R121, R2, 0x1 ;  /* 0x0000000279347211 */ /* 0x000fe200078808ff */
[----:B------:R0:W-:Y:S01]  /*1acf0*/  STL.64 [R1+0xb60], R62 ;  /* 0x000b603e01007387 */ /* 0x0001e20000100a00 */
[----:B------:R-:W-:-:S02]  /*1ad00*/  LEA.HI.X.SX32 R59, R135, R3, 0x1, P2 ;  /* 0x00000003873b7211 */ /* 0x000fc400010f0eff */
[----:B------:R-:W-:Y:S01]  /*1ad10*/  LEA.HI.X.SX32 R53, R121, R3, 0x1, P4 ;  /* 0x0000000379357211 */ /* 0x000fe200020f0eff */
[----:B------:R1:W-:Y:S04]  /*1ad20*/  STL.64 [R1+0xef8], R60 ;  /* 0x000ef83c01007387 */ /* 0x0003e80000100a00 */
[----:B------:R-:W-:Y:S01]  /*1ad30*/  STL.64 [R1+0xb50], R128 ;  /* 0x000b508001007387 */ /* 0x000fe20000100a00 */
[----:B0-----:R-:W-:-:S03]  /*1ad40*/  LEA R62, P3, R120, R2, 0x1 ;  /* 0x00000002783e7211 */ /* 0x001fc600078608ff */
[----:B------:R-:W4:Y:S01]  /*1ad50*/  LDL.LU R123, [R1+0x280] ;  /* 0x00028000017b7983 */ /* 0x000f220000300800 */
[----:B------:R-:W-:-:S03]  /*1ad60*/  LEA.HI.X.SX32 R63, R120, R3, 0x1, P3 ;  /* 0x00000003783f7211 */ /* 0x000fc600018f0eff */
[----:B------:R0:W-:Y:S01]  /*1ad70*/  STL.64 [R1+0xb48], R58 ;  /* 0x000b483a01007387 */ /* 0x0001e20000100a00 */
[----:B-1----:R-:W-:-:S03]  /*1ad80*/  LEA R60, P2, R248, R2, 0x1 ;  /* 0x00000002f83c7211 */ /* 0x002fc600078408ff */
[----:B------:R-:W4:Y:S04]  /*1ad90*/  LDL.LU R135, [R1+0x27c] ;  /* 0x00027c0001877983 */ /* 0x000f280000300800 */
[----:B------:R-:W4:Y:S04]  /*1ada0*/  LDL.LU R120, [R1+0x278] ;  /* 0x0002780001787983 */ /* 0x000f280000300800 */
[----:B------:R1:W-:Y:S01]  /*1adb0*/  STL.64 [R1+0xb38], R52 ;  /* 0x000b383401007387 */ /* 0x0003e20000100a00 */
[----:B0-----:R-:W-:-:S03]  /*1adc0*/  LEA R58, P3, R55, R2, 0x1 ;  /* 0x00000002373a7211 */ /* 0x001fc600078608ff */
[----:B------:R-:W4:Y:S01]  /*1add0*/  LDL.LU R121, [R1+0x26c] ;  /* 0x00026c0001797983 */ /* 0x000f220000300800 */
[-C--:B------:R-:W-:Y:S02]  /*1ade0*/  LEA.HI.X.SX32 R61, R248, R3.reuse, 0x1, P2 ;  /* 0x00000003f83d7211 */ /* 0x080fe400010f0eff */
[----:B------:R-:W-:Y:S02]  /*1adf0*/  LEA.HI.X.SX32 R59, R55, R3, 0x1, P3 ;  /* 0x00000003373b7211 */ /* 0x000fe400018f0eff */
[----:B-1----:R-:W-:-:S04]  /*1ae00*/  LEA R52, P4, R54, R2, 0x1 ;  /* 0x0000000236347211 */ /* 0x002fc800078808ff */
[----:B------:R-:W-:Y:S02]  /*1ae10*/  LEA.HI.X.SX32 R53, R54, R3, 0x1, P4 ;  /* 0x0000000336357211 */ /* 0x000fe400020f0eff */
[----:B--2---:R-:W-:-:S04]  /*1ae20*/  LEA R128, P1, R137, R2, 0x1 ;  /* 0x0000000289807211 */ /* 0x004fc800078208ff */
[----:B------:R-:W-:-:S05]  /*1ae30*/  LEA.HI.X.SX32 R129, R137, R3, 0x1, P1 ;  /* 0x0000000389817211 */ /* 0x000fca00008f0eff */
[----:B------:R3:W-:Y:S04]  /*1ae40*/  STL.64 [R1+0xb28], R128 ;  /* 0x000b288001007387 */ /* 0x0007e80000100a00 */
[----:B------:R-:W2:Y:S04]  /*1ae50*/  LDL.LU R133, [R1+0x268] ;  /* 0x0002680001857983 */ /* 0x000ea80000300800 */
[----:B------:R-:W-:Y:S04]  /*1ae60*/  STL.64 [R1+0xb20], R60 ;  /* 0x000b203c01007387 */ /* 0x000fe80000100a00 */
[----:B------:R-:W2:Y:S04]  /*1ae70*/  LDL.LU R130, [R1+0x264] ;  /* 0x0002640001827983 */ /* 0x000ea80000300800 */
[----:B------:R0:W-:Y:S04]  /*1ae80*/  STL.64 [R1+0xb18], R58 ;  /* 0x000b183a01007387 */ /* 0x0001e80000100a00 */
[----:B------:R-:W2:Y:S04]  /*1ae90*/  LDL.LU R131, [R1+0x260] ;  /* 0x0002600001837983 */ /* 0x000ea80000300800 */
[----:B------:R-:W2:Y:S01]  /*1aea0*/  LDL.LU R136, [R1+0x250] ;  /* 0x0002500001887983 */ /* 0x000ea20000300800 */
[----:B---3--:R-:W-:-:S02]  /*1aeb0*/  LEA R128, P1, R249, R2, 0x1 ;  /* 0x00000002f9807211 */ /* 0x008fc400078208ff */
[-C--:B0-----:R-:W-:Y:S02]  /*1aec0*/  LEA R58, P3, R49, R2.reuse, 0x1 ;  /* 0x00000002313a7211 */ /* 0x081fe400078608ff */
[C---:B----4-:R-:W-:Y:S02]  /*1aed0*/  LEA R60, P2, R122.reuse, R2, 0x1 ;  /* 0x000000027a3c7211 */ /* 0x050fe400078408ff */
[-C--:B------:R-:W-:Y:S02]  /*1aee0*/  LEA.HI.X.SX32 R129, R249, R3.reuse, 0x1, P1 ;  /* 0x00000003f9817211 */ /* 0x080fe400008f0eff */
[-C--:B------:R-:W-:Y:S01]  /*1aef0*/  LEA.HI.X.SX32 R61, R122, R3.reuse, 0x1, P2 ;  /* 0x000000037a3d7211 */ /* 0x080fe200010f0eff */
[----:B------:R-:W-:Y:S01]  /*1af00*/  STL.64 [R1+0xee0], R52 ;  /* 0x000ee03401007387 */ /* 0x000fe20000100a00 */
[----:B------:R-:W-:-:S03]  /*1af10*/  LEA.HI.X.SX32 R59, R49, R3, 0x1, P3 ;  /* 0x00000003313b7211 */ /* 0x000fc600018f0eff */
[----:B------:R-:W-:Y:S04]  /*1af20*/  STL.64 [R1+0xb08], R128 ;  /* 0x000b088001007387 */ /* 0x000fe80000100a00 */
[----:B------:R-:W3:Y:S04]  /*1af30*/  LDL.LU R137, [R1+0x24c] ;  /* 0x00024c0001897983 */ /* 0x000ee80000300800 */
[----:B------:R0:W-:Y:S04]  /*1af40*/  STL.64 [R1+0xb00], R60 ;  /* 0x000b003c01007387 */ /* 0x0001e80000100a00 */
[----:B------:R-:W4:Y:S04]  /*1af50*/  LDL.LU R248, [R1+0x248] ;  /* 0x0002480001f87983 */ /* 0x000f280000300800 */
[----:B------:R1:W-:Y:S04]  /*1af60*/  STL.64 [R1+0xaf8], R58 ;  /* 0x000af83a01007387 */ /* 0x0003e80000100a00 */
[----:B------:R-:W4:Y:S04]  /*1af70*/  LDL.LU R249, [R1+0x23c] ;  /* 0x00023c0001f97983 */ /* 0x000f280000300800 */
[----:B------:R-:W4:Y:S01]  /*1af80*/  LDL.LU R122, [R1+0x234] ;  /* 0x00023400017a7983 */ /* 0x000f220000300800 */
[----:B------:R-:W-:-:S02]  /*1af90*/  LEA R54, P4, R48, R2, 0x1 ;  /* 0x0000000230367211 */ /* 0x000fc400078808ff */
[-C--:B0-----:R-:W-:Y:S02]  /*1afa0*/  LEA R60, P1, R123, R2.reuse, 0x1 ;  /* 0x000000027b3c7211 */ /* 0x081fe400078208ff */
[-C--:B-1----:R-:W-:Y:S02]  /*1afb0*/  LEA R58, P2, R135, R2.reuse, 0x1 ;  /* 0x00000002873a7211 */ /* 0x082fe400078408ff */
[-C--:B------:R-:W-:Y:S02]  /*1afc0*/  LEA.HI.X.SX32 R55, R48, R3.reuse, 0x1, P4 ;  /* 0x0000000330377211 */ /* 0x080fe400020f0eff */
[-C--:B------:R-:W-:Y:S02]  /*1afd0*/  LEA.HI.X.SX32 R61, R123, R3.reuse, 0x1, P1 ;  /* 0x000000037b3d7211 */ /* 0x080fe400008f0eff */
[-C--:B------:R-:W-:Y:S02]  /*1afe0*/  LEA.HI.X.SX32 R59, R135, R3.reuse, 0x1, P2 ;  /* 0x00000003873b7211 */ /* 0x080fe400010f0eff */
[CC--:B------:R-:W-:Y:S01]  /*1aff0*/  LEA R52, P4, R121.reuse, R2.reuse, 0x1 ;  /* 0x0000000279347211 */ /* 0x0c0fe200078808ff */
[----:B------:R-:W-:Y:S03]  /*1b000*/  STL.64 [R1+0xae8], R60 ;  /* 0x000ae83c01007387 */ /* 0x000fe60000100a00 */
[----:B------:R-:W-:Y:S01]  /*1b010*/  LEA.HI.X.SX32 R53, R121, R3, 0x1, P4 ;  /* 0x0000000379357211 */ /* 0x000fe200020f0eff */
[----:B------:R2:W-:Y:S01]  /*1b020*/  STL.64 [R1+0xae0], R58 ;  /* 0x000ae03a01007387 */ /* 0x0005e20000100a00 */
[----:B------:R-:W-:Y:S01]  /*1b030*/  LEA R48, P3, R120, R2, 0x1 ;  /* 0x0000000278307211 */ /* 0x000fe200078608ff */
[----:B------:R-:W-:-:S02]  /*1b040*/  IMAD.MOV.U32 R123, RZ, RZ, R112 ;  /* 0x000000ffff7b7224 */ /* 0x000fc400078e0070 */
[----:B------:R0:W-:Y:S01]  /*1b050*/  STL.64 [R1+0xad0], R52 ;  /* 0x000ad03401007387 */ /* 0x0001e20000100a00 */
[----:B------:R-:W-:Y:S01]  /*1b060*/  IMAD.MOV.U32 R112, RZ, RZ, R44 ;  /* 0x000000ffff707224 */ /* 0x000fe200078e002c */
[----:B------:R-:W-:Y:S01]  /*1b070*/  LEA.HI.X.SX32 R49, R120, R3, 0x1, P3 ;  /* 0x0000000378317211 */ /* 0x000fe200018f0eff */
[----:B------:R-:W-:Y:S02]  /*1b080*/  IMAD.MOV.U32 R120, RZ, RZ, R45 ;  /* 0x000000ffff787224 */ /* 0x000fe400078e002d */
[----:B------:R-:W-:Y:S02]  /*1b090*/  IMAD.MOV.U32 R135, RZ, RZ, R15 ;  /* 0x000000ffff877224 */ /* 0x000fe400078e000f */
[----:B------:R-:W-:Y:S02]  /*1b0a0*/  IMAD.MOV.U32 R15, RZ, RZ, R113 ;  /* 0x000000ffff0f7224 */ /* 0x000fe400078e0071 */
[----:B------:R-:W-:Y:S02]  /*1b0b0*/  IMAD.MOV.U32 R113, RZ, RZ, R50 ;  /* 0x000000ffff717224 */ /* 0x000fe400078e0032 */
[----:B------:R-:W-:Y:S01]  /*1b0c0*/  IMAD.MOV.U32 R121, RZ, RZ, R51 ;  /* 0x000000ffff797224 */ /* 0x000fe200078e0033 */
[----:B--2---:R-:W-:-:S04]  /*1b0d0*/  LEA R58, P1, R133, R2, 0x1 ;  /* 0x00000002853a7211 */ /* 0x004fc800078208ff */
[----:B------:R-:W-:Y:S02]  /*1b0e0*/  LEA.HI.X.SX32 R59, R133, R3, 0x1, P1 ;  /* 0x00000003853b7211 */ /* 0x000fe400008f0eff */
[----:B0-----:R-:W-:-:S03]  /*1b0f0*/  LEA R52, P2, R130, R2, 0x1 ;  /* 0x0000000282347211 */ /* 0x001fc600078408ff */
[----:B------:R4:W-:Y:S01]  /*1b100*/  STL.64 [R1+0xac0], R58 ;  /* 0x000ac03a01007387 */ /* 0x0009e20000100a00 */
[----:B------:R-:W-:-:S03]  /*1b110*/  LEA.HI.X.SX32 R53, R130, R3, 0x1, P2 ;  /* 0x0000000382357211 */ /* 0x000fc600010f0eff */
[----:B------:R-:W2:Y:S01]  /*1b120*/  LDL.LU R128, [R1+0x230] ;  /* 0x0002300001807983 */ /* 0x000ea20000300800 */
[----:B------:R-:W-:-:S03]  /*1b130*/  LEA R44, P4, R136, R2, 0x1 ;  /* 0x00000002882c7211 */ /* 0x000fc600078808ff */
[----:B------:R0:W-:Y:S01]  /*1b140*/  STL.64 [R1+0xab8], R52 ;  /* 0x000ab83401007387 */ /* 0x0001e20000100a00 */
[----:B------:R-:W-:-:S03]  /*1b150*/  LEA.HI.X.SX32 R45, R136, R3, 0x1, P4 ;  /* 0x00000003882d7211 */ /* 0x000fc600020f0eff */
[----:B------:R-:W2:Y:S04]  /*1b160*/  LDL.LU R129, [R1+0x22c] ;  /* 0x00022c0001817983 */ /* 0x000ea80000300800 */
[----:B------:R-:W2:Y:S04]  /*1b170*/  LDL.LU R148, [R1+0x220] ;  /* 0x0002200001947983 */ /* 0x000ea80000300800 */
[----:B------:R1:W-:Y:S01]  /*1b180*/  STL.64 [R1+0xaa8], R44 ;  /* 0x000aa82c01007387 */ /* 0x0003e20000100a00 */
[----:B------:R-:W-:-:S03]  /*1b190*/  LEA R50, P3, R131, R2, 0x1 ;  /* 0x0000000283327211 */ /* 0x000fc600078608ff */
[----:B------:R-:W2:Y:S01]  /*1b1a0*/  LDL.LU R250, [R1+0x21c] ;  /* 0x00021c0001fa7983 */ /* 0x000ea20000300800 */
[----:B------:R-:W-:Y:S02]  /*1b1b0*/  LEA.HI.X.SX32 R51, R131, R3, 0x1, P3 ;  /* 0x0000000383337211 */ /* 0x000fe400018f0eff */
[-C--:B---3--:R-:W-:Y:S01]  /*1b1c0*/  LEA R60, P1, R137, R2.reuse, 0x1 ;  /* 0x00000002893c7211 */ /* 0x088fe200078208ff */
[----:B------:R-:W3:Y:S04]  /*1b1d0*/  LDL.LU R133, [R1+0x214] ;  /* 0x0002140001857983 */ /* 0x000ee80000300800 */
[----:B------:R-:W3:Y:S01]  /*1b1e0*/  LDL.LU R130, [R1+0x210] ;  /* 0x0002100001827983 */ /* 0x000ee20000300800 */
[----:B----4-:R-:W-:-:S03]  /*1b1f0*/  LEA R58, P2, R248, R2, 0x1 ;  /* 0x00000002f83a7211 */ /* 0x010fc600078408ff */
[----:B------:R-:W4:Y:S01]  /*1b200*/  LDL.LU R131, [R1+0x204] ;  /* 0x0002040001837983 */ /* 0x000f220000300800 */
[-C--:B------:R-:W-:Y:S02]  /*1b210*/  LEA.HI.X.SX32 R61, R137, R3.reuse, 0x1, P1 ;  /* 0x00000003893d7211 */ /* 0x080fe400008f0eff */
[----:B------:R-:W-:Y:S01]  /*1b220*/  LEA.HI.X.SX32 R59, R248, R3, 0x1, P2 ;  /* 0x00000003f83b7211 */ /* 0x000fe200010f0eff */
[----:B------:R-:W4:Y:S01]  /*1b230*/  LDL.LU R136, [R1+0x200] ;  /* 0x0002000001887983 */ /* 0x000f220000300800 */
[----:B0-----:R-:W-:-:S03]  /*1b240*/  LEA R52, P4, R122, R2, 0x1 ;  /* 0x000000027a347211 */ /* 0x001fc600078808ff */
[----:B------:R-:W-:Y:S01]  /*1b250*/  STL.64 [R1+0xaa0], R60 ;  /* 0x000aa03c01007387 */ /* 0x000fe20000100a00 */
[----:B------:R-:W-:-:S03]  /*1b260*/  LEA.HI.X.SX32 R53, R122, R3, 0x1, P4 ;  /* 0x000000037a357211 */ /* 0x000fc600020f0eff */
[----:B------:R2:W-:Y:S04]  /*1b270*/  STL.64 [R1+0xa98], R58 ;  /* 0x000a983a01007387 */ /* 0x0005e80000100a00 */
[----:B------:R0:W-:Y:S04]  /*1b280*/  STL.64 [R1+0xa88], R52 ;  /* 0x000a883401007387 */ /* 0x0001e80000100a00 */
[----:B------:R-:W4:Y:S04]  /*1b290*/  LDL.LU R251, [R1+0x1f8] ;  /* 0x0001f80001fb7983 */ /* 0x000f280000300800 */
[----:B------:R-:W4:Y:S01]  /*1b2a0*/  LDL.LU R132, [R1+0x1f4] ;  /* 0x0001f40001847983 */ /* 0x000f220000300800 */
[----:B-1----:R-:W-:Y:S01]  /*1b2b0*/  LEA R44, P3, R249, R2, 0x1 ;  /* 0x00000002f92c7211 */ /* 0x002fe200078608ff */
[----:B------:R-:W-:-:S02]  /*1b2c0*/  IMAD.MOV.U32 R122, RZ, RZ, R123 ;  /* 0x000000ffff7a7224 */ /* 0x000fc400078e007b */
[----:B------:R-:W-:Y:S01]  /*1b2d0*/  IMAD.MOV.U32 R123, RZ, RZ, R40 ;  /* 0x000000ffff7b7224 */ /* 0x000fe200078e0028 */
[----:B------:R-:W-:Y:S01]  /*1b2e0*/  LEA.HI.X.SX32 R45, R249, R3, 0x1, P3 ;  /* 0x00000003f92d7211 */ /* 0x000fe200018f0eff */
[----:B------:R-:W-:Y:S01]  /*1b2f0*/  IMAD.MOV.U32 R137, RZ, RZ, R120 ;  /* 0x000000ffff897224 */ /* 0x000fe200078e0078 */
[----:B------:R-:W4:Y:S01]  /*1b300*/  LDL.LU R149, [R1+0x1d4] ;  /* 0x0001d40001957983 */ /* 0x000f220000300800 */
[----:B------:R-:W-:-:S03]  /*1b310*/  IMAD.MOV.U32 R120, RZ, RZ, R41 ;  /* 0x000000ffff787224 */ /* 0x000fc600078e0029 */
[----:B------:R-:W4:Y:S01]  /*1b320*/  LDL.LU R143, [R1+0x1d0] ;  /* 0x0001d000018f7983 */ /* 0x000f220000300800 */
[----:B------:R-:W-:Y:S02]  /*1b330*/  IMAD.MOV.U32 R249, RZ, RZ, R46 ;  /* 0x000000fffff97224 */ /* 0x000fe400078e002e */
[----:B------:R-:W-:Y:S01]  /*1b340*/  IMAD.MOV.U32 R248, RZ, RZ, R47 ;  /* 0x000000fffff87224 */ /* 0x000fe200078e002f */
[----:B--2---:R-:W-:-:S04]  /*1b350*/  LEA R58, P1, R128, R2, 0x1 ;  /* 0x00000002803a7211 */ /* 0x004fc800078208ff */
[----:B------:R-:W-:-:S05]  /*1b360*/  LEA.HI.X.SX32 R59, R128, R3, 0x1, P1 ;  /* 0x00000003803b7211 */ /* 0x000fca00008f0eff */
[----:B------:R4:W-:Y:S01]  /*1b370*/  STL.64 [R1+0xa78], R58 ;  /* 0x000a783a01007387 */ /* 0x0009e20000100a00 */
[-C--:B0-----:R-:W-:Y:S02]  /*1b380*/  LEA R52, P3, R148, R2.reuse, 0x1 ;  /* 0x0000000294347211 */ /* 0x081fe400078608ff */
[-C--:B------:R-:W-:Y:S02]  /*1b390*/  LEA R40, P4, R250, R2.reuse, 0x1 ;  /* 0x00000002fa287211 */ /* 0x080fe400078808ff */
[-C--:B------:R-:W-:Y:S02]  /*1b3a0*/  LEA.HI.X.SX32 R53, R148, R3.reuse, 0x1, P3 ;  /* 0x0000000394357211 */ /* 0x080fe400018f0eff */
[----:B------:R-:W-:Y:S02]  /*1b3b0*/  LEA.HI.X.SX32 R41, R250, R3, 0x1, P4 ;  /* 0x00000003fa297211 */ /* 0x000fe400020f0eff */
[----:B---3--:R-:W-:-:S03]  /*1b3c0*/  LEA R60, P1, R133, R2, 0x1 ;  /* 0x00000002853c7211 */ /* 0x008fc600078208ff */
[----:B------:R-:W-:Y:S01]  /*1b3d0*/  STL.64 [R1+0xa60], R40 ;  /* 0x000a602801007387 */ /* 0x000fe20000100a00 */
[----:B----4-:R-:W-:-:S03]  /*1b3e0*/  LEA R58, P3, R131, R2, 0x1 ;  /* 0x00000002833a7211 */ /* 0x010fc600078608ff */
[----:B------:R0:W-:Y:S01]  /*1b3f0*/  STL.64 [R1+0xa68], R52 ;  /* 0x000a683401007387 */ /* 0x0001e20000100a00 */
[-C--:B------:R-:W-:Y:S02]  /*1b400*/  LEA.HI.X.SX32 R61, R133, R3.reuse, 0x1, P1 ;  /* 0x00000003853d7211 */ /* 0x080fe400008f0eff */
[----:B------:R-:W-:Y:S01]  /*1b410*/  LEA.HI.X.SX32 R59, R131, R3, 0x1, P3 ;  /* 0x00000003833b7211 */ /* 0x000fe200018f0eff */
[----:B------:R-:W2:Y:S01]  /*1b420*/  LDL.LU R128, [R1+0x1e0] ;  /* 0x0001e00001807983 */ /* 0x000ea20000300800 */
[----:B------:R-:W-:-:S03]  /*1b430*/  LEA R46, P2, R129, R2, 0x1 ;  /* 0x00000002812e7211 */ /* 0x000fc600078408ff */
[----:B------:R-:W3:Y:S01]  /*1b440*/  LDL.LU R148, [R1+0x1dc] ;  /* 0x0001dc0001947983 */ /* 0x000ee20000300800 */
[----:B0-----:R-:W-:-:S03]  /*1b450*/  LEA R52, P4, R136, R2, 0x1 ;  /* 0x0000000288347211 */ /* 0x001fc600078808ff */
[----:B------:R-:W-:Y:S01]  /*1b460*/  STL.64 [R1+0xa58], R60 ;  /* 0x000a583c01007387 */ /* 0x000fe20000100a00 */
[----:B------:R-:W-:-:S03]  /*1b470*/  LEA.HI.X.SX32 R53, R136, R3, 0x1, P4 ;  /* 0x0000000388357211 */ /* 0x000fc600020f0eff */
[----:B------:R0:W-:Y:S01]  /*1b480*/  STL.64 [R1+0xa48], R58 ;  /* 0x000a483a01007387 */ /* 0x0001e20000100a00 */
[----:B------:R-:W-:Y:S02]  /*1b490*/  LEA.HI.X.SX32 R47, R129, R3, 0x1, P2 ;  /* 0x00000003812f7211 */ /* 0x000fe400010f0eff */
[----:B------:R-:W-:Y:S01]  /*1b4a0*/  LEA R40, P2, R130, R2, 0x1 ;  /* 0x0000000282287211 */ /* 0x000fe200078408ff */
[----:B------:R1:W-:Y:S01]  /*1b4b0*/  STL.64 [R1+0xa40], R52 ;  /* 0x000a403401007387 */ /* 0x0003e20000100a00 */
[----:B------:R-:W-:-:S03]  /*1b4c0*/  IMAD.MOV.U32 R131, RZ, RZ, R42 ;  /* 0x000000ffff837224 */ /* 0x000fc600078e002a */
[----:B------:R-:W4:Y:S01]  /*1b4d0*/  LDL.LU R250, [R1+0x1cc] ;  /* 0x0001cc0001fa7983 */ /* 0x000f220000300800 */
[CC--:B0-----:R-:W-:Y:S01]  /*1b4e0*/  LEA R58, P1, R251.reuse, R2.reuse, 0x1 ;  /* 0x00000002fb3a7211 */ /* 0x0c1fe200078208ff */
[----:B------:R-:W-:Y:S01]  /*1b4f0*/  IMAD.MOV.U32 R133, RZ, RZ, R248 ;  /* 0x000000ffff857224 */ /* 0x000fe200078e00f8 */
[-C--:B------:R-:W-:Y:S01]  /*1b500*/  LEA.HI.X.SX32 R41, R130, R3.reuse, 0x1, P2 ;  /* 0x0000000382297211 */ /* 0x080fe200010f0eff */
[----:B------:R-:W4:Y:S01]  /*1b510*/  LDL.LU R129, [R1+0x1c8] ;  /* 0x0001c80001817983 */ /* 0x000f220000300800 */
[-C--:B------:R-:W-:Y:S02]  /*1b520*/  LEA.HI.X.SX32 R59, R251, R3.reuse, 0x1, P1 ;  /* 0x00000003fb3b7211 */ /* 0x080fe400008f0eff */
[C---:B------:R-:W-:Y:S01]  /*1b530*/  LEA R42, P2, R132.reuse, R2, 0x1 ;  /* 0x00000002842a7211 */ /* 0x040fe200078408ff */
[----:B------:R-:W-:Y:S02]  /*1b540*/  IMAD.MOV.U32 R248, RZ, RZ, R43 ;  /* 0x000000fffff87224 */ /* 0x000fe400078e002b */
[----:B------:R-:W-:Y:S01]  /*1b550*/  STL.64 [R1+0xa38], R58 ;  /* 0x000a383a01007387 */ /* 0x000fe20000100a00 */
[----:B------:R-:W-:-:S03]  /*1b560*/  LEA.HI.X.SX32 R43, R132, R3, 0x1, P2 ;  /* 0x00000003842b7211 */ /* 0x000fc600010f0eff */
[----:B------:R-:W4:Y:S04]  /*1b570*/  LDL.LU R251, [R1+0x1c4] ;  /* 0x0001c40001fb7983 */ /* 0x000f280000300800 */
[----:B------:R-:W4:Y:S01]  /*1b580*/  LDL.LU R132, [R1+0x1bc] ;  /* 0x0001bc0001847983 */ /* 0x000f220000300800 */
[----:B------:R-:W-:Y:S02]  /*1b590*/  IMAD.MOV.U32 R130, RZ, RZ, R249 ;  /* 0x000000ffff827224 */ /* 0x000fe400078e00f9 */
[----:B------:R-:W-:Y:S02]  /*1b5a0*/  IMAD.MOV.U32 R249, RZ, RZ, R122 ;  /* 0x000000fffff97224 */ /* 0x000fe400078e007a */
[----:B------:R-:W-:Y:S02]  /*1b5b0*/  IMAD.MOV.U32 R122, RZ, RZ, R135 ;  /* 0x000000ffff7a7224 */ /* 0x000fe400078e0087 */
[----:B------:R-:W-:Y:S01]  /*1b5c0*/  IMAD.MOV.U32 R135, RZ, RZ, R36 ;  /* 0x000000ffff877224 */ /* 0x000fe200078e0024 */
[----:B------:R-:W-:-:S02]  /*1b5d0*/  LEA R36, P4, R38, R2, 0x1 ;  /* 0x0000000226247211 */ /* 0x000fc400078808ff */
[C---:B-1----:R-:W-:Y:S01]  /*1b5e0*/  LEA R52, P3, R39.reuse, R2, 0x1 ;  /* 0x0000000227347211 */ /* 0x042fe200078608ff */
[----:B------:R-:W-:Y:S01]  /*1b5f0*/  IMAD.MOV.U32 R136, RZ, RZ, R37 ;  /* 0x000000ffff887224 */ /* 0x000fe200078e0025 */
[-C--:B------:R-:W-:Y:S02]  /*1b600*/  LEA.HI.X.SX32 R37, R38, R3.reuse, 0x1, P4 ;  /* 0x0000000326257211 */ /* 0x080fe400020f0eff */
[----:B------:R-:W-:-:S03]  /*1b610*/  LEA.HI.X.SX32 R53, R39, R3, 0x1, P3 ;  /* 0x0000000327357211 */ /* 0x000fc600018f0eff */
[----:B------:R-:W-:Y:S01]  /*1b620*/  STL.64 [R1+0xa20], R36 ;  /* 0x000a202401007387 */ /* 0x000fe20000100a00 */
[----:B------:R-:W-:-:S03]  /*1b630*/  LEA R38, P4, R143, R2, 0x1 ;  /* 0x000000028f267211 */ /* 0x000fc600078808ff */
[----:B------:R0:W-:Y:S01]  /*1b640*/  STL.64 [R1+0xa28], R52 ;  /* 0x000a283401007387 */ /* 0x0001e20000100a00 */
[----:B------:R-:W-:Y:S02]  /*1b650*/  LEA.HI.X.SX32 R39, R143, R3, 0x1, P4 ;  /* 0x000000038f277211 */ /* 0x000fe400020f0eff */
[----:B0-----:R-:W-:-:S04]  /*1b660*/  LEA R52, P3, R149, R2, 0x1 ;  /* 0x0000000295347211 */ /* 0x001fc800078608ff */
[----:B------:R-:W-:Y:S02]  /*1b670*/  LEA.HI.X.SX32 R53, R149, R3, 0x1, P3 ;  /* 0x0000000395357211 */ /* 0x000fe400018f0eff */
[----:B--2---:R-:W-:-:S04]  /*1b680*/  LEA R58, P1, R128, R2, 0x1 ;  /* 0x00000002803a7211 */ /* 0x004fc800078208ff */
[----:B------:R-:W-:Y:S02]  /*1b690*/  LEA.HI.X.SX32 R59, R128, R3, 0x1, P1 ;  /* 0x00000003803b7211 */ /* 0x000fe400008f0eff */
[----:B---3--:R-:W-:-:S03]  /*1b6a0*/  LEA R36, P2, R148, R2, 0x1 ;  /* 0x0000000294247211 */ /* 0x008fc600078408ff */
[----:B------:R0:W-:Y:S01]  /*1b6b0*/  STL.64 [R1+0xa18], R58 ;  /* 0x000a183a01007387 */ /* 0x0001e20000100a00 */
[----:B------:R-:W-:-:S03]  /*1b6c0*/  LEA.HI.X.SX32 R37, R148, R3, 0x1, P2 ;  /* 0x0000000394257211 */ /* 0x000fc600010f0eff */
[----:B------:R-:W2:Y:S04]  /*1b6d0*/  LDL.LU R159, [R1+0x18c] ;  /* 0x00018c00019f7983 */ /* 0x000ea80000300800 */
[----:B------:R1:W-:Y:S01]  /*1b6e0*/  STL.64 [R1+0xa08], R52 ;  /* 0x000a083401007387 */ /* 0x0003e20000100a00 */
[----:B----4-:R-:W-:-:S03]  /*1b6f0*/  LEA R60, P1, R250, R2, 0x1 ;  /* 0x00000002fa3c7211 */ /* 0x010fc600078208ff */
[----:B------:R-:W3:Y:S01]  /*1b700*/  LDL.LU R150, [R1+0x188] ;  /* 0x0001880001967983 */ /* 0x000ee20000300800 */
[----:B------:R-:W-:-:S03]  /*1b710*/  LEA.HI.X.SX32 R61, R250, R3, 0x1, P1 ;  /* 0x00000003fa3d7211 */ /* 0x000fc600008f0eff */
[----:B------:R4:W-:Y:S04]  /*1b720*/  STL.64 [R1+0xa00], R38 ;  /* 0x000a002601007387 */ /* 0x0009e80000100a00 */
[----:B------:R-:W2:Y:S04]  /*1b730*/  LDL.LU R148, [R1+0x1b8] ;  /* 0x0001b80001947983 */ /* 0x000ea80000300800 */
[----:B------:R-:W3:Y:S01]  /*1b740*/  LDL.LU R149, [R1+0x1b4] ;  /* 0x0001b40001957983 */ /* 0x000ee20000300800 */
[----:B0-----:R-:W-:-:S03]  /*1b750*/  LEA R58, P3, R251, R2, 0x1 ;  /* 0x00000002fb3a7211 */ /* 0x001fc600078608ff */
[----:B------:R-:W3:Y:S01]  /*1b760*/  LDL.LU R143, [R1+0x1b0] ;  /* 0x0001b000018f7983 */ /* 0x000ee20000300800 */
[----:B-1----:R-:W-:-:S03]  /*1b770*/  LEA R52, P4, R132, R2, 0x1 ;  /* 0x0000000284347211 */ /* 0x002fc600078808ff */
[----:B------:R2:W-:Y:S01]  /*1b780*/  STL.64 [R1+0x9f8], R60 ;  /* 0x0009f83c01007387 */ /* 0x0005e20000100a00 */
[----:B------:R-:W-:-:S03]  /*1b790*/  LEA.HI.X.SX32 R59, R251, R3, 0x1, P3 ;  /* 0x00000003fb3b7211 */ /* 0x000fc600018f0eff */
[----:B------:R-:W3:Y:S01]  /*1b7a0*/  LDL.LU R250, [R1+0x1ac] ;  /* 0x0001ac0001fa7983 */ /* 0x000ee20000300800 */
[-C--:B------:R-:W-:Y:S02]  /*1b7b0*/  LEA.HI.X.SX32 R53, R132, R3.reuse, 0x1, P4 ;  /* 0x0000000384357211 */ /* 0x080fe400020f0eff */
[C---:B----4-:R-:W-:Y:S01]  /*1b7c0*/  LEA R38, P2, R129.reuse, R2, 0x1 ;  /* 0x0000000281267211 */ /* 0x050fe200078408ff */
[----:B------:R3:W-:Y:S04]  /*1b7d0*/  STL.64 [R1+0x9e8], R58 ;  /* 0x0009e83a01007387 */ /* 0x0007e80000100a00 */
[----:B------:R0:W-:Y:S01]  /*1b7e0*/  STL.64 [R1+0x9e0], R52 ;  /* 0x0009e03401007387 */ /* 0x0001e20000100a00 */
[----:B------:R-:W-:-:S03]  /*1b7f0*/  LEA.HI.X.SX32 R39, R129, R3, 0x1, P2 ;  /* 0x0000000381277211 */ /* 0x000fc600010f0eff */
[----:B------:R-:W4:Y:S04]  /*1b800*/  LDL.LU R158, [R1+0x1a8] ;  /* 0x0001a800019e7983 */ /* 0x000f280000300800 */
[----:B------:R-:W4:Y:S04]  /*1b810*/  LDL.LU R151, [R1+0x1a4] ;  /* 0x0001a40001977983 */ /* 0x000f280000300800 */
[----:B------:R-:W4:Y:S01]  /*1b820*/  LDL.LU R129, [R1+0x1a0] ;  /* 0x0001a00001817983 */ /* 0x000f220000300800 */
[----:B------:R-:W-:-:S03]  /*1b830*/  IMAD.MOV.U32 R132, RZ, RZ, R130 ;  /* 0x000000ffff847224 */ /* 0x000fc600078e0082 */
[----:B------:R-:W4:Y:S01]  /*1b840*/  LDL.LU R145, [R1+0x180] ;  /* 0x0001800001917983 */ /* 0x000f220000300800 */
[----:B------:R-:W-:-:S03]  /*1b850*/  IMAD.MOV.U32 R251, RZ, RZ, R131 ;  /* 0x000000fffffb7224 */ /* 0x000fc600078e0083 */
[----:B------:R-:W4:Y:S01]  /*1b860*/  LDL.LU R139, [R1+0x178] ;  /* 0x00017800018b7983 */ /* 0x000f220000300800 */
[----:B------:R-:W-:Y:S02]  /*1b870*/  IMAD.MOV.U32 R130, RZ, RZ, R136 ;  /* 0x000000ffff827224 */ /* 0x000fe400078e0088 */
[----:B------:R-:W-:Y:S01]  /*1b880*/  IMAD.MOV.U32 R131, RZ, RZ, R121 ;  /* 0x000000ffff837224 */ /* 0x000fe200078e0079 */
[----:B------:R-:W4:Y:S01]  /*1b890*/  LDL.LU R128, [R1+0x174] ;  /* 0x0001740001807983 */ /* 0x000f220000300800 */
[----:B------:R-:W-:Y:S02]  /*1b8a0*/  IMAD.MOV.U32 R136, RZ, RZ, R14 ;  /* 0x000000ffff887224 */ /* 0x000fe400078e000e */
[----:B------:R-:W-:Y:S02]  /*1b8b0*/  IMAD.MOV.U32 R121, RZ, RZ, R15 ;  /* 0x000000ffff797224 */ /* 0x000fe400078e000f */
[----:B------:R-:W-:Y:S02]  /*1b8c0*/  IMAD.MOV.U32 R14, RZ, RZ, R33 ;  /* 0x000000ffff0e7224 */ /* 0x000fe400078e0021 */
[----:B------:R-:W-:Y:S01]  /*1b8d0*/  IMAD.MOV.U32 R15, RZ, RZ, R32 ;  /* 0x000000ffff0f7224 */ /* 0x000fe200078e0020 */
[----:B--2---:R-:W-:-:S04]  /*1b8e0*/  LEA R60, P1, R148, R2, 0x1 ;  /* 0x00000002943c7211 */ /* 0x004fc800078208ff */
[----:B------:R-:W-:Y:S02]  /*1b8f0*/  LEA.HI.X.SX32 R61, R148, R3, 0x1, P1 ;  /* 0x00000003943d7211 */ /* 0x000fe400008f0eff */
[----:B---3--:R-:W-:-:S04]  /*1b900*/  LEA R58, P3, R143, R2, 0x1 ;  /* 0x000000028f3a7211 */ /* 0x008fc800078608ff */
[-C--:B------:R-:W-:Y:S02]  /*1b910*/  LEA.HI.X.SX32 R59, R143, R3.reuse, 0x1, P3 ;  /* 0x000000038f3b7211 */ /* 0x080fe400018f0eff */
[CC--:B0-----:R-:W-:Y:S01]  /*1b920*/  LEA R52, P4, R250.reuse, R2.reuse, 0x1 ;  /* 0x00000002fa347211 */ /* 0x0c1fe200078808ff */
[----:B------:R-:W-:Y:S03]  /*1b930*/  STL.64 [R1+0x9d8], R60 ;  /* 0x0009d83c01007387 */ /* 0x000fe60000100a00 */
[----:B------:R-:W-:Y:S01]  /*1b940*/  LEA.HI.X.SX32 R53, R250, R3, 0x1, P4 ;  /* 0x00000003fa357211 */ /* 0x000fe200020f0eff */
[----:B------:R4:W-:Y:S01]  /*1b950*/  STL.64 [R1+0x9c8], R58 ;  /* 0x0009c83a01007387 */ /* 0x0009e20000100a00 */
[----:B------:R-:W-:-:S03]  /*1b960*/  LEA R32, P2, R149, R2, 0x1 ;  /* 0x0000000295207211 */ /* 0x000fc600078408ff */
[----:B------:R0:W-:Y:S01]  /*1b970*/  STL.64 [R1+0x9c0], R52 ;  /* 0x0009c03401007387 */ /* 0x0001e20000100a00 */
[----:B------:R-:W-:Y:S01]  /*1b980*/  IMAD.MOV.U32 R250, RZ, RZ, R14 ;  /* 0x000000fffffa7224 */ /* 0x000fe200078e000e */
[-C--:B------:R-:W-:Y:S01]  /*1b990*/  LEA.HI.X.SX32 R33, R149, R3.reuse, 0x1, P2 ;  /* 0x0000000395217211 */ /* 0x080fe200010f0eff */
[----:B------:R-:W-:Y:S01]  /*1b9a0*/  IMAD.MOV.U32 R14, RZ, RZ, R34 ;  /* 0x000000ffff0e7224 */ /* 0x000fe200078e0022 */
[----:B------:R-:W2:Y:S01]  /*1b9b0*/  LDL.LU R157, [R1+0x194] ;  /* 0x00019400019d7983 */ /* 0x000ea20000300800 */
[CC--:B----4-:R-:W-:Y:S02]  /*1b9c0*/  LEA R58, P1, R158.reuse, R2.reuse, 0x1 ;  /* 0x000000029e3a7211 */ /* 0x0d0fe400078208ff */
[CC--:B0-----:R-:W-:Y:S01]  /*1b9d0*/  LEA R52, P3, R129.reuse, R2.reuse, 0x1 ;  /* 0x0000000281347211 */ /* 0x0c1fe200078608ff */
[----:B------:R-:W-:Y:S01]  /*1b9e0*/  IMAD.MOV.U32 R149, RZ, RZ, R130 ;  /* 0x000000ffff957224 */ /* 0x000fe200078e0082 */
[-C--:B------:R-:W-:Y:S01]  /*1b9f0*/  LEA.HI.X.SX32 R59, R158, R3.reuse, 0x1, P1 ;  /* 0x000000039e3b7211 */ /* 0x080fe200008f0eff */
[----:B------:R-:W3:Y:S01]  /*1ba00*/  LDL.LU R144, [R1+0x190] ;  /* 0x0001900001907983 */ /* 0x000ee20000300800 */
[-C--:B------:R-:W-:Y:S01]  /*1ba10*/  LEA.HI.X.SX32 R53, R129, R3.reuse, 0x1, P3 ;  /* 0x0000000381357211 */ /* 0x080fe200018f0eff */
[----:B------:R-:W-:Y:S01]  /*1ba20*/  IMAD.MOV.U32 R130, RZ, RZ, R121 ;  /* 0x000000ffff827224 */ /* 0x000fe200078e0079 */
[C---:B------:R-:W-:Y:S01]  /*1ba30*/  LEA R34, P2, R151.reuse, R2, 0x1 ;  /* 0x0000000297227211 */ /* 0x040fe200078408ff */
[----:B------:R-:W-:Y:S01]  /*1ba40*/  IMAD.MOV.U32 R121, RZ, RZ, R15 ;  /* 0x000000ffff797224 */ /* 0x000fe200078e000f */
[----:B------:R-:W-:Y:S01]  /*1ba50*/  STL.64 [R1+0x9b0], R58 ;  /* 0x0009b03a01007387 */ /* 0x000fe20000100a00 */
[----:B------:R-:W-:Y:S01]  /*1ba60*/  IMAD.MOV.U32 R15, RZ, RZ, R35 ;  /* 0x000000ffff0f7224 */ /* 0x000fe200078e0023 */
[----:B------:R-:W-:-:S02]  /*1ba70*/  LEA.HI.X.SX32 R35, R151, R3, 0x1, P2 ;  /* 0x0000000397237211 */ /* 0x000fc400010f0eff */
[----:B------:R0:W-:Y:S04]  /*1ba80*/  STL.64 [R1+0x9a0], R52 ;  /* 0x0009a03401007387 */ /* 0x0001e80000100a00 */
[----:B------:R-:W4:Y:S01]  /*1ba90*/  LDL.LU R151, [R1+0x184] ;  /* 0x0001840001977983 */ /* 0x000f220000300800 */
[----:B------:R-:W-:Y:S02]  /*1baa0*/  IMAD.MOV.U32 R148, RZ, RZ, R251 ;  /* 0x000000ffff947224 */ /* 0x000fe400078e00fb */
[----:B------:R-:W-:Y:S02]  /*1bab0*/  IMAD.MOV.U32 R251, RZ, RZ, R113 ;  /* 0x000000fffffb7224 */ /* 0x000fe400078e0071 */
[----:B------:R-:W-:Y:S01]  /*1bac0*/  IMAD.MOV.U32 R113, RZ, RZ, R28 ;  /* 0x000000ffff717224 */ /* 0x000fe200078e001c */
[----:B------:R-:W-:Y:S01]  /*1bad0*/  LEA R28, P4, R30, R2, 0x1 ;  /* 0x000000021e1c7211 */ /* 0x000fe200078808ff */
[----:B------:R-:W-:-:S02]  /*1bae0*/  IMAD.MOV.U32 R143, RZ, RZ, R131 ;  /* 0x000000ffff8f7224 */ /* 0x000fc400078e0083 */
[----:B------:R-:W-:Y:S02]  /*1baf0*/  IMAD.MOV.U32 R131, RZ, RZ, R136 ;  /* 0x000000ffff837224 */ /* 0x000fe400078e0088 */
[----:B------:R-:W-:Y:S01]  /*1bb00*/  IMAD.MOV.U32 R136, RZ, RZ, R29 ;  /* 0x000000ffff887224 */ /* 0x000fe200078e001d */
[----:B------:R-:W-:Y:S01]  /*1bb10*/  LEA.HI.X.SX32 R29, R30, R3, 0x1, P4 ;  /* 0x000000031e1d7211 */ /* 0x000fe200020f0eff */
[----:B------:R-:W-:Y:S02]  /*1bb20*/  IMAD.MOV.U32 R129, RZ, RZ, R148 ;  /* 0x000000ffff817224 */ /* 0x000fe400078e0094 */
[----:B------:R-:W-:Y:S01]  /*1bb30*/  IMAD.MOV.U32 R148, RZ, RZ, R149 ;  /* 0x000000ffff947224 */ /* 0x000fe200078e0095 */
[-C--:B------:R-:W-:Y:S01]  /*1bb40*/  LEA R30, P4, R150, R2.reuse, 0x1 ;  /* 0x00000002961e7211 */ /* 0x080fe200078808ff */
[----:B------:R-:W-:Y:S01]  /*1bb50*/  IMAD.MOV.U32 R149, RZ, RZ, R143 ;  /* 0x000000ffff957224 */ /* 0x000fe200078e008f */
[----:B0-----:R-:W-:Y:S01]  /*1bb60*/  LEA R52, P3, R159, R2, 0x1 ;  /* 0x000000029f347211 */ /* 0x001fe200078608ff */
[----:B------:R-:W-:Y:S01]  /*1bb70*/  IMAD.MOV.U32 R143, RZ, RZ, R250 ;  /* 0x000000ffff8f7224 */ /* 0x000fe200078e00fa */
[----:B------:R3:W-:Y:S01]  /*1bb80*/  STL.64 [R1+0x998], R28 ;  /* 0x0009981c01007387 */ /* 0x0007e20000100a00 */
[----:B------:R-:W-:-:S02]  /*1bb90*/  IMAD.MOV.U32 R250, RZ, RZ, R251 ;  /* 0x000000fffffa7224 */ /* 0x000fc400078e00fb */
[----:B------:R-:W-:Y:S02]  /*1bba0*/  IMAD.MOV.U32 R251, RZ, RZ, R113 ;  /* 0x000000fffffb7224 */ /* 0x000fe400078e0071 */
[----:B------:R-:W-:Y:S01]  /*1bbb0*/  IMAD.MOV.U32 R113, RZ, RZ, R31 ;  /* 0x000000ffff717224 */ /* 0x000fe200078e001f */
[-C--:B------:R-:W-:Y:S02]  /*1bbc0*/  LEA.HI.X.SX32 R31, R150, R3.reuse, 0x1, P4 ;  /* 0x00000003961f7211 */ /* 0x080fe400020f0eff */
[----:B------:R-:W-:Y:S02]  /*1bbd0*/  LEA.HI.X.SX32 R53, R159, R3, 0x1, P3 ;  /* 0x000000039f357211 */ /* 0x000fe400018f0eff */
[----:B--2---:R-:W-:-:S04]  /*1bbe0*/  LEA R58, P1, R157, R2, 0x1 ;  /* 0x000000029d3a7211 */ /* 0x004fc800078208ff */
[----:B------:R-:W-:-:S05]  /*1bbf0*/  LEA.HI.X.SX32 R59, R157, R3, 0x1, P1 ;  /* 0x000000039d3b7211 */ /* 0x000fca00008f0eff */
[----:B------:R0:W-:Y:S01]  /*1bc00*/  STL.64 [R1+0x990], R58 ;  /* 0x0009903a01007387 */ /* 0x0001e20000100a00 */
[----:B---3--:R-:W-:-:S03]  /*1bc10*/  LEA R28, P2, R144, R2, 0x1 ;  /* 0x00000002901c7211 */ /* 0x008fc600078408ff */
[----:B------:R-:W2:Y:S01]  /*1bc20*/  LDL.LU R158, [R1+0x158] ;  /* 0x00015800019e7983 */ /* 0x000ea20000300800 */
[----:B------:R-:W-:-:S03]  /*1bc30*/  LEA.HI.X.SX32 R29, R144, R3, 0x1, P2 ;  /* 0x00000003901d7211 */ /* 0x000fc600010f0eff */
[----:B------:R-:W3:Y:S04]  /*1bc40*/  LDL.LU R157, [R1+0x154] ;  /* 0x00015400019d7983 */ /* 0x000ee80000300800 */
[----:B------:R-:W2:Y:S01]  /*1bc50*/  LDL.LU R144, [R1+0x150] ;  /* 0x0001500001907983 */ /* 0x000ea20000300800 */
[----:B----4-:R-:W-:-:S03]  /*1bc60*/  LEA R60, P1, R151, R2, 0x1 ;  /* 0x00000002973c7211 */ /* 0x010fc600078208ff */
[----:B------:R-:W-:Y:S01]  /*1bc70*/  STL.64 [R1+0x978], R30 ;  /* 0x0009781e01007387 */ /* 0x000fe20000100a00 */
[----:B------:R-:W-:-:S03]  /*1bc80*/  LEA.HI.X.SX32 R61, R151, R3, 0x1, P1 ;  /* 0x00000003973d7211 */ /* 0x000fc600008f0eff */
[----:B------:R1:W-:Y:S01]  /*1bc90*/  STL.64 [R1+0x980], R52 ;  /* 0x0009803401007387 */ /* 0x0003e20000100a00 */
[----:B0-----:R-:W-:-:S03]  /*1bca0*/  LEA R58, P3, R139, R2, 0x1 ;  /* 0x000000028b3a7211 */ /* 0x001fc600078608ff */
[----:B------:R0:W-:Y:S01]  /*1bcb0*/  STL.64 [R1+0x970], R60 ;  /* 0x0009703c01007387 */ /* 0x0001e20000100a00 */
[----:B------:R-:W-:-:S03]  /*1bcc0*/  LEA.HI.X.SX32 R59, R139, R3, 0x1, P3 ;  /* 0x000000038b3b7211 */ /* 0x000fc600018f0eff */
[----:B------:R-:W4:Y:S01]  /*1bcd0*/  LDL.LU R152, [R1+0x148] ;  /* 0x0001480001987983 */ /* 0x000f220000300800 */
[----:B-1----:R-:W-:-:S03]  /*1bce0*/  LEA R52, P4, R128, R2, 0x1 ;  /* 0x0000000280347211 */ /* 0x002fc600078808ff */
[----:B------:R-:W4:Y:S01]  /*1bcf0*/  LDL.LU R150, [R1+0x140] ;  /* 0x0001400001967983 */ /* 0x000f220000300800 */
[----:B------:R-:W-:-:S03]  /*1bd00*/  LEA R30, P2, R145, R2, 0x1 ;  /* 0x00000002911e7211 */ /* 0x000fc600078408ff */
[----:B------:R-:W4:Y:S01]  /*1bd10*/  LDL.LU R151, [R1+0x13c] ;  /* 0x00013c0001977983 */ /* 0x000f220000300800 */
[----:B------:R-:W-:-:S03]  /*1bd20*/  LEA.HI.X.SX32 R53, R128, R3, 0x1, P4 ;  /* 0x0000000380357211 */ /* 0x000fc600020f0eff */
[----:B------:R-:W0:Y:S01]  /*1bd30*/  LDL.LU R165, [R1+0x170] ;  /* 0x0001700001a57983 */ /* 0x000e220000300800 */
[----:B------:R-:W-:-:S03]  /*1bd40*/  LEA.HI.X.SX32 R31, R145, R3, 0x1, P2 ;  /* 0x00000003911f7211 */ /* 0x000fc600010f0eff */
[----:B------:R-:W3:Y:S04]  /*1bd50*/  LDL.LU R160, [R1+0x16c] ;  /* 0x00016c0001a07983 */ /* 0x000ee80000300800 */
[----:B------:R1:W-:Y:S04]  /*1bd60*/  STL.64 [R1+0x960], R58 ;  /* 0x0009603a01007387 */ /* 0x0003e80000100a00 */
[----:B------:R-:W1:Y:S04]  /*1bd70*/  LDL.LU R161, [R1+0x168] ;  /* 0x0001680001a17983 */ /* 0x000e680000300800 */
[----:B------:R1:W-:Y:S04]  /*1bd80*/  STL.64 [R1+0x958], R52 ;  /* 0x0009583401007387 */ /* 0x0003e80000100a00 */
[----:B------:R-:W2:Y:S04]  /*1bd90*/  LDL.LU R145, [R1+0x164] ;  /* 0x0001640001917983 */ /* 0x000ea80000300800 */
[----:B------:R-:W4:Y:S04]  /*1bda0*/  LDL.LU R153, [R1+0x130] ;  /* 0x0001300001997983 */ /* 0x000f280000300800 */
[----:B------:R-:W4:Y:S04]  /*1bdb0*/  LDL.LU R159, [R1+0x12c] ;  /* 0x00012c00019f7983 */ /* 0x000f280000300800 */
[----:B------:R-:W4:Y:S01]  /*1bdc0*/  LDL.LU R164, [R1+0x15c] ;  /* 0x00015c0001a47983 */ /* 0x000f220000300800 */
        /* <DEDUP_REMOVED lines=10> */
[----:B0-----:R-:W-:-:S04]  /*1be70*/  LEA R60, P1, R165, R2, 0x1 ;  /* 0x00000002a53c7211 */ /* 0x001fc800078208ff */
[----:B------:R-:W-:Y:S02]  /*1be80*/  LEA.HI.X.SX32 R61, R165, R3, 0x1, P1 ;  /* 0x00000003a53d7211 */ /* 0x000fe400008f0eff */
[----:B---3--:R-:W-:-:S03]  /*1be90*/  LEA R24, P2, R160, R2, 0x1 ;  /* 0x00000002a0187211 */ /* 0x008fc600078408ff */
[----:B------:R4:W-:Y:S01]  /*1bea0*/  STL.64 [R1+0x950], R60 ;  /* 0x0009503c01007387 */ /* 0x0009e20000100a00 */
[----:B-1----:R-:W-:-:S04]  /*1beb0*/  LEA R58, P3, R161, R2, 0x1 ;  /* 0x00000002a13a7211 */ /* 0x002fc800078608ff */
[----:B------:R-:W-:Y:S02]  /*1bec0*/  LEA.HI.X.SX32 R59, R161, R3, 0x1, P3 ;  /* 0x00000003a13b7211 */ /* 0x000fe400018f0eff */
[----:B--2---:R-:W-:-:S04]  /*1bed0*/  LEA R52, P4, R145, R2, 0x1 ;  /* 0x0000000291347211 */ /* 0x004fc800078808ff */
[-C--:B------:R-:W-:Y:S01]  /*1bee0*/  LEA.HI.X.SX32 R53, R145, R3.reuse, 0x1, P4 ;  /* 0x0000000391357211 */ /* 0x080fe200020f0eff */
[----:B------:R0:W-:Y:S01]  /*1bef0*/  STL.64 [R1+0x940], R58 ;  /* 0x0009403a01007387 */ /* 0x0001e20000100a00 */
[-C--:B------:R-:W-:Y:S02]  /*1bf00*/  LEA.HI.X.SX32 R25, R160, R3.reuse, 0x1, P2 ;  /* 0x00000003a0197211 */ /* 0x080fe400010f0eff */
[C---:B----4-:R-:W-:Y:S01]  /*1bf10*/  LEA R60, P1, R164.reuse, R2, 0x1 ;  /* 0x00000002a43c7211 */ /* 0x050fe200078208ff */
[----:B------:R1:W-:Y:S03]  /*1bf20*/  STL.64 [R1+0x938], R52 ;  /* 0x0009383401007387 */ /* 0x0003e60000100a00 */
[----:B------:R-:W-:Y:S01]  /*1bf30*/  LEA.HI.X.SX32 R61, R164, R3, 0x1, P1 ;  /* 0x00000003a43d7211 */ /* 0x000fe200008f0eff */
[----:B------:R-:W2:Y:S04]  /*1bf40*/  LDL.LU R160, [R1+0x120] ;  /* 0x0001200001a07983 */ /* 0x000ea80000300800 */
[----:B------:R-:W3:Y:S04]  /*1bf50*/  LDL.LU R161, [R1+0x11c] ;  /* 0x00011c0001a17983 */ /* 0x000ee80000300800 */
[----:B------:R4:W-:Y:S04]  /*1bf60*/  STL.64 [R1+0x928], R60 ;  /* 0x0009283c01007387 */ /* 0x0009e80000100a00 */
[----:B------:R-:W4:Y:S01]  /*1bf70*/  LDL.LU R164, [R1+0x14c] ;  /* 0x00014c0001a47983 */ /* 0x000f220000300800 */
[----:B------:R-:W-:-:S02]  /*1bf80*/  IMAD.MOV.U32 R165, RZ, RZ, R139 ;  /* 0x000000ffffa57224 */ /* 0x000fc400078e008b */
[----:B------:R-:W-:Y:S01]  /*1bf90*/  IMAD.MOV.U32 R139, RZ, RZ, R129 ;  /* 0x000000ffff8b7224 */ /* 0x000fe200078e0081 */
[CC--:B0-----:R-:W-:Y:S01]  /*1bfa0*/  LEA R58, P3, R157.reuse, R2.reuse, 0x1 ;  /* 0x000000029d3a7211 */ /* 0x0c1fe200078608ff */
[----:B------:R-:W-:Y:S02]  /*1bfb0*/  IMAD.MOV.U32 R129, RZ, RZ, R149 ;  /* 0x000000ffff817224 */ /* 0x000fe400078e0095 */
[----:B------:R-:W-:Y:S01]  /*1bfc0*/  IMAD.MOV.U32 R149, RZ, RZ, R250 ;  /* 0x000000ffff957224 */ /* 0x000fe200078e00fa */
[----:B-1----:R-:W-:Y:S01]  /*1bfd0*/  LEA R52, P4, R144, R2, 0x1 ;  /* 0x0000000290347211 */ /* 0x002fe200078808ff */
[----:B------:R-:W-:Y:S02]  /*1bfe0*/  IMAD.MOV.U32 R250, RZ, RZ, R132 ;  /* 0x000000fffffa7224 */ /* 0x000fe400078e0084 */
[----:B------:R-:W-:Y:S02]  /*1bff0*/  IMAD.MOV.U32 R145, RZ, RZ, R128 ;  /* 0x000000ffff917224 */ /* 0x000fe400078e0080 */
[----:B------:R-:W-:Y:S01]  /*1c000*/  IMAD.MOV.U32 R132, RZ, RZ, R248 ;  /* 0x000000ffff847224 */ /* 0x000fe200078e00f8 */
[----:B------:R-:W-:Y:S01]  /*1c010*/  LEA.HI.X.SX32 R59, R157, R3, 0x1, P3 ;  /* 0x000000039d3b7211 */ /* 0x000fe200018f0eff */
[----:B------:R-:W-:-:S02]  /*1c020*/  IMAD.MOV.U32 R128, RZ, RZ, R148 ;  /* 0x000000ffff807224 */ /* 0x000fc400078e0094 */
[----:B------:R-:W-:Y:S02]  /*1c030*/  IMAD.MOV.U32 R248, RZ, RZ, R120 ;  /* 0x000000fffff87224 */ /* 0x000fe400078e0078 */
[----:B------:R-:W-:Y:S02]  /*1c040*/  IMAD.MOV.U32 R148, RZ, RZ, R143 ;  /* 0x000000ffff947224 */ /* 0x000fe400078e008f */
[----:B------:R-:W-:Y:S01]  /*1c050*/  IMAD.MOV.U32 R120, RZ, RZ, R26 ;  /* 0x000000ffff787224 */ /* 0x000fe200078e001a */
[----:B------:R-:W-:Y:S01]  /*1c060*/  LEA R26, P2, R158, R2, 0x1 ;  /* 0x000000029e1a7211 */ /* 0x000fe200078408ff */
[----:B------:R-:W-:Y:S01]  /*1c070*/  IMAD.MOV.U32 R143, RZ, RZ, R251 ;  /* 0x000000ffff8f7224 */ /* 0x000fe200078e00fb */
[-C--:B------:R-:W-:Y:S01]  /*1c080*/  LEA.HI.X.SX32 R53, R144, R3.reuse, 0x1, P4 ;  /* 0x0000000390357211 */ /* 0x080fe200020f0eff */
[----:B------:R-:W-:Y:S02]  /*1c090*/  IMAD.MOV.U32 R251, RZ, RZ, R133 ;  /* 0x000000fffffb7224 */ /* 0x000fe400078e0085 */
[----:B------:R-:W-:Y:S01]  /*1c0a0*/  IMAD.MOV.U32 R133, RZ, RZ, R123 ;  /* 0x000000ffff857224 */ /* 0x000fe200078e007b */
[----:B------:R0:W-:Y:S01]  /*1c0b0*/  STL.64 [R1+0x918], R58 ;  /* 0x0009183a01007387 */ /* 0x0001e20000100a00 */
[----:B------:R-:W-:Y:S01]  /*1c0c0*/  IMAD.MOV.U32 R123, RZ, RZ, R27 ;  /* 0x000000ffff7b7224 */ /* 0x000fe200078e001b */
[----:B------:R-:W-:-:S02]  /*1c0d0*/  LEA.HI.X.SX32 R27, R158, R3, 0x1, P2 ;  /* 0x000000039e1b7211 */ /* 0x000fc400010f0eff */
[----:B------:R-:W2:Y:S04]  /*1c0e0*/  LDL.LU R158, [R1+0x114] ;  /* 0x00011400019e7983 */ /* 0x000ea80000300800 */
[----:B------:R1:W-:Y:S01]  /*1c0f0*/  STL.64 [R1+0x910], R52 ;  /* 0x0009103401007387 */ /* 0x0003e20000100a00 */
[----:B----4-:R-:W-:-:S04]  /*1c100*/  LEA R60, P1, R164, R2, 0x1 ;  /* 0x00000002a43c7211 */ /* 0x010fc800078208ff */
[----:B------:R-:W-:-:S05]  /*1c110*/  LEA.HI.X.SX32 R61, R164, R3, 0x1, P1 ;  /* 0x00000003a43d7211 */ /* 0x000fca00008f0eff */
[----:B------:R4:W-:Y:S04]  /*1c120*/  STL.64 [R1+0x900], R60 ;  /* 0x0009003c01007387 */ /* 0x0009e80000100a00 */
[----:B------:R-:W4:Y:S01]  /*1c130*/  LDL.LU R164, [R1+0x138] ;  /* 0x0001380001a47983 */ /* 0x000f220000300800 */
[----:B------:R-:W-:Y:S02]  /*1c140*/  IMAD.MOV.U32 R144, RZ, RZ, R145 ;  /* 0x000000ffff907224 */ /* 0x000fe400078e0091 */
[----:B------:R-:W-:Y:S02]  /*1c150*/  IMAD.MOV.U32 R145, RZ, RZ, R128 ;  /* 0x000000ffff917224 */ /* 0x000fe400078e0080 */
[----:B------:R-:W-:Y:S01]  /*1c160*/  IMAD.MOV.U32 R128, RZ, RZ, R148 ;  /* 0x000000ffff807224 */ /* 0x000fe200078e0094 */
[----:B0-----:R-:W-:Y:S01]  /*1c170*/  LEA R58, P3, R150, R2, 0x1 ;  /* 0x00000002963a7211 */ /* 0x001fe200078608ff */
[----:B------:R-:W-:-:S02]  /*1c180*/  IMAD.MOV.U32 R157, RZ, RZ, R139 ;  /* 0x000000ffff9d7224 */ /* 0x000fc400078e008b */
[----:B------:R-:W-:Y:S01]  /*1c190*/  IMAD.MOV.U32 R148, RZ, RZ, R143 ;  /* 0x000000ffff947224 */ /* 0x000fe200078e008f */
[----:B-1----:R-:W-:Y:S01]  /*1c1a0*/  LEA R52, P4, R151, R2, 0x1 ;  /* 0x0000000297347211 */ /* 0x002fe200078808ff */
[----:B------:R-:W-:Y:S02]  /*1c1b0*/  IMAD.MOV.U32 R139, RZ, RZ, R129 ;  /* 0x000000ffff8b7224 */ /* 0x000fe400078e0081 */
[----:B------:R-:W-:Y:S02]  /*1c1c0*/  IMAD.MOV.U32 R143, RZ, RZ, R251 ;  /* 0x000000ffff8f7224 */ /* 0x000fe400078e00fb */
[----:B------:R-:W-:Y:S02]  /*1c1d0*/  IMAD.MOV.U32 R129, RZ, RZ, R149 ;  /* 0x000000ffff817224 */ /* 0x000fe400078e0095 */
[----:B------:R-:W-:Y:S02]  /*1c1e0*/  IMAD.MOV.U32 R251, RZ, RZ, R133 ;  /* 0x000000fffffb7224 */ /* 0x000fe400078e0085 */
[----:B------:R-:W-:-:S02]  /*1c1f0*/  IMAD.MOV.U32 R149, RZ, RZ, R250 ;  /* 0x000000ffff957224 */ /* 0x000fc400078e00fa */
[----:B------:R-:W-:Y:S01]  /*1c200*/  IMAD.MOV.U32 R133, RZ, RZ, R20 ;  /* 0x000000ffff857224 */ /* 0x000fe200078e0014 */
[-C--:B------:R-:W-:Y:S01]  /*1c210*/  LEA R20, P2, R152, R2.reuse, 0x1 ;  /* 0x0000000298147211 */ /* 0x080fe200078408ff */
[----:B------:R-:W-:Y:S01]  /*1c220*/  IMAD.MOV.U32 R250, RZ, RZ, R132 ;  /* 0x000000fffffa7224 */ /* 0x000fe200078e0084 */
[-C--:B------:R-:W-:Y:S01]  /*1c230*/  LEA.HI.X.SX32 R59, R150, R3.reuse, 0x1, P3 ;  /* 0x00000003963b7211 */ /* 0x080fe200018f0eff */
[----:B------:R-:W-:Y:S01]  /*1c240*/  IMAD.MOV.U32 R132, RZ, RZ, R248 ;  /* 0x000000ffff847224 */ /* 0x000fe200078e00f8 */
[-C--:B------:R-:W-:Y:S01]  /*1c250*/  LEA.HI.X.SX32 R53, R151, R3.reuse, 0x1, P4 ;  /* 0x0000000397357211 */ /* 0x080fe200020f0eff */
[----:B------:R-:W-:Y:S02]  /*1c260*/  IMAD.MOV.U32 R248, RZ, RZ, R123 ;  /* 0x000000fffff87224 */ /* 0x000fe400078e007b */
[----:B------:R-:W-:Y:S01]  /*1c270*/  IMAD.MOV.U32 R123, RZ, RZ, R21 ;  /* 0x000000ffff7b7224 */ /* 0x000fe200078e0015 */
[----:B------:R-:W-:Y:S02]  /*1c280*/  LEA.HI.X.SX32 R21, R152, R3, 0x1, P2 ;  /* 0x0000000398157211 */ /* 0x000fe400010f0eff */
[----:B------:R-:W2:Y:S04]  /*1c290*/  LDL.LU R152, [R1+0x134] ;  /* 0x0001340001987983 */ /* 0x000ea80000300800 */
[----:B------:R0:W-:Y:S04]  /*1c2a0*/  STL.64 [R1+0x8f0], R58 ;  /* 0x0008f03a01007387 */ /* 0x0001e80000100a00 */
[----:B------:R1:W-:Y:S01]  /*1c2b0*/  STL.64 [R1+0x8e8], R52 ;  /* 0x0008e83401007387 */ /* 0x0003e20000100a00 */
[----:B----4-:R-:W-:-:S04]  /*1c2c0*/  LEA R60, P1, R164, R2, 0x1 ;  /* 0x00000002a43c7211 */ /* 0x010fc800078208ff */
[----:B------:R-:W-:-:S05]  /*1c2d0*/  LEA.HI.X.SX32 R61, R164, R3, 0x1, P1 ;  /* 0x00000003a43d7211 */ /* 0x000fca00008f0eff */
[----:B------:R-:W-:Y:S04]  /*1c2e0*/  STL.64 [R1+0x8e0], R60 ;  /* 0x0008e03c01007387 */ /* 0x000fe80000100a00 */
[----:B------:R-:W4:Y:S01]  /*1c2f0*/  LDL.LU R164, [R1+0x128] ;  /* 0x0001280001a47983 */ /* 0x000f220000300800 */
[-C--:B0-----:R-:W-:Y:S02]  /*1c300*/  LEA R58, P3, R153, R2.reuse, 0x1 ;  /* 0x00000002993a7211 */ /* 0x081fe400078608ff */
[----:B-1----:R-:W-:Y:S01]  /*1c310*/  LEA R52, P4, R159, R2, 0x1 ;  /* 0x000000029f347211 */ /* 0x002fe200078808ff */
[----:B------:R-:W-:Y:S01]  /*1c320*/  IMAD.MOV.U32 R150, RZ, RZ, R145 ;  /* 0x000000ffff967224 */ /* 0x000fe200078e0091 */
[-C--:B------:R-:W-:Y:S01]  /*1c330*/  LEA.HI.X.SX32 R59, R153, R3.reuse, 0x1, P3 ;  /* 0x00000003993b7211 */ /* 0x080fe200018f0eff */
[----:B------:R-:W-:Y:S01]  /*1c340*/  IMAD.MOV.U32 R151, RZ, RZ, R139 ;  /* 0x000000ffff977224 */ /* 0x000fe200078e008b */
[----:B------:R-:W-:Y:S01]  /*1c350*/  LEA.HI.X.SX32 R53, R159, R3, 0x1, P4 ;  /* 0x000000039f357211 */ /* 0x000fe200020f0eff */
[----:B------:R-:W-:-:S02]  /*1c360*/  IMAD.MOV.U32 R145, RZ, RZ, R128 ;  /* 0x000000ffff917224 */ /* 0x000fc400078e0080 */
[----:B------:R-:W-:Y:S02]  /*1c370*/  IMAD.MOV.U32 R139, RZ, RZ, R129 ;  /* 0x000000ffff8b7224 */ /* 0x000fe400078e0081 */
[----:B------:R-:W-:Y:S02]  /*1c380*/  IMAD.MOV.U32 R128, RZ, RZ, R148 ;  /* 0x000000ffff807224 */ /* 0x000fe400078e0094 */
[----:B------:R-:W-:Y:S02]  /*1c390*/  IMAD.MOV.U32 R129, RZ, RZ, R149 ;  /* 0x000000ffff817224 */ /* 0x000fe400078e0095 */
[----:B------:R-:W-:Y:S01]  /*1c3a0*/  IMAD.MOV.U32 R148, RZ, RZ, R143 ;  /* 0x000000ffff947224 */ /* 0x000fe200078e008f */
[----:B------:R-:W-:Y:S01]  /*1c3b0*/  STL.64 [R1+0x8d0], R58 ;  /* 0x0008d03a01007387 */ /* 0x000fe20000100a00 */
[----:B------:R-:W-:Y:S02]  /*1c3c0*/  IMAD.MOV.U32 R149, RZ, RZ, R250 ;  /* 0x000000ffff957224 */ /* 0x000fe400078e00fa */
[----:B------:R-:W-:-:S02]  /*1c3d0*/  IMAD.MOV.U32 R143, RZ, RZ, R251 ;  /* 0x000000ffff8f7224 */ /* 0x000fc400078e00fb */
[----:B------:R-:W-:Y:S01]  /*1c3e0*/  IMAD.MOV.U32 R153, RZ, RZ, R150 ;  /* 0x000000ffff997224 */ /* 0x000fe200078e0096 */
[----:B------:R3:W-:Y:S01]  /*1c3f0*/  STL.64 [R1+0x8c8], R52 ;  /* 0x0008c83401007387 */ /* 0x0007e20000100a00 */
[----:B------:R-:W-:Y:S02]  /*1c400*/  IMAD.MOV.U32 R250, RZ, RZ, R132 ;  /* 0x000000fffffa7224 */ /* 0x000fe400078e0084 */
[----:B------:R-:W-:Y:S02]  /*1c410*/  IMAD.MOV.U32 R251, RZ, RZ, R23 ;  /* 0x000000fffffb7224 */ /* 0x000fe400078e0017 */
[----:B------:R-:W-:Y:S02]  /*1c420*/  IMAD.MOV.U32 R159, RZ, RZ, R151 ;  /* 0x000000ffff9f7224 */ /* 0x000fe400078e0097 */
[----:B------:R-:W-:Y:S02]  /*1c430*/  IMAD.MOV.U32 R150, RZ, RZ, R145 ;  /* 0x000000ffff967224 */ /* 0x000fe400078e0091 */
[----:B------:R-:W-:-:S02]  /*1c440*/  IMAD.MOV.U32 R132, RZ, RZ, R22 ;  /* 0x000000ffff847224 */ /* 0x000fc400078e0016 */
[----:B------:R-:W-:Y:S01]  /*1c450*/  IMAD.MOV.U32 R151, RZ, RZ, R139 ;  /* 0x000000ffff977224 */ /* 0x000fe200078e008b */
[-C--:B---3--:R-:W-:Y:S01]  /*1c460*/  LEA R52, P4, R161, R2.reuse, 0x1 ;  /* 0x00000002a1347211 */ /* 0x088fe200078808ff */
[----:B------:R-:W-:Y:S01]  /*1c470*/  IMAD.MOV.U32 R145, RZ, RZ, R128 ;  /* 0x000000ffff917224 */ /* 0x000fe200078e0080 */
[----:B--2---:R-:W-:Y:S01]  /*1c480*/  LEA R22, P2, R152, R2, 0x1 ;  /* 0x0000000298167211 */ /* 0x004fe200078408ff */
[----:B------:R-:W-:Y:S02]  /*1c490*/  IMAD.MOV.U32 R139, RZ, RZ, R129 ;  /* 0x000000ffff8b7224 */ /* 0x000fe400078e0081 */
[----:B------:R-:W-:Y:S02]  /*1c4a0*/  IMAD.MOV.U32 R128, RZ, RZ, R148 ;  /* 0x000000ffff807224 */ /* 0x000fe400078e0094 */
[----:B------:R-:W-:Y:S02]  /*1c4b0*/  IMAD.MOV.U32 R129, RZ, RZ, R149 ;  /* 0x000000ffff817224 */ /* 0x000fe400078e0095 */
[----:B------:R-:W-:-:S02]  /*1c4c0*/  IMAD.MOV.U32 R148, RZ, RZ, R143 ;  /* 0x000000ffff947224 */ /* 0x000fc400078e008f */
[----:B------:R-:W-:Y:S02]  /*1c4d0*/  IMAD.MOV.U32 R149, RZ, RZ, R250 ;  /* 0x000000ffff957224 */ /* 0x000fe400078e00fa */
[----:B------:R-:W-:Y:S01]  /*1c4e0*/  IMAD.MOV.U32 R143, RZ, RZ, R251 ;  /* 0x000000ffff8f7224 */ /* 0x000fe200078e00fb */
[-C--:B------:R-:W-:Y:S01]  /*1c4f0*/  LEA.HI.X.SX32 R53, R161, R3.reuse, 0x1, P4 ;  /* 0x00000003a1357211 */ /* 0x080fe200020f0eff */
[----:B------:R-:W-:Y:S01]  /*1c500*/  IMAD.MOV.U32 R250, RZ, RZ, R132 ;  /* 0x000000fffffa7224 */ /* 0x000fe200078e0084 */
[----:B------:R-:W-:Y:S01]  /*1c510*/  LEA.HI.X.SX32 R23, R152, R3, 0x1, P2 ;  /* 0x0000000398177211 */ /* 0x000fe200010f0eff */
[----:B------:R-:W-:Y:S01]  /*1c520*/  IMAD.MOV.U32 R132, RZ, RZ, R131 ;  /* 0x000000ffff847224 */ /* 0x000fe200078e0083 */
[-C--:B------:R-:W-:Y:S01]  /*1c530*/  LEA R58, P3, R160, R2.reuse, 0x1 ;  /* 0x00000002a03a7211 */ /* 0x080fe200078608ff */
[----:B------:R-:W-:Y:S01]  /*1c540*/  IMAD.MOV.U32 R251, RZ, RZ, R130 ;  /* 0x000000fffffb7224 */ /* 0x000fe200078e0082 */
[----:B------:R-:W2:Y:S01]  /*1c550*/  LDL.LU R152, [R1+0xf0] ;  /* 0x0000f00001987983 */ /* 0x000ea20000300800 */
[----:B------:R-:W-:Y:S01]  /*1c560*/  IMAD.MOV.U32 R131, RZ, RZ, R16 ;  /* 0x000000ffff837224 */ /* 0x000fe200078e0010 */
[----:B------:R-:W-:Y:S01]  /*1c570*/  LEA R16, P2, R165, R2, 0x1 ;  /* 0x00000002a5107211 */ /* 0x000fe200078408ff */
[----:B------:R-:W-:-:S02]  /*1c580*/  IMAD.MOV.U32 R161, RZ, RZ, R128 ;  /* 0x000000ffffa17224 */ /* 0x000fc400078e0080 */
[----:B------:R-:W-:Y:S02]  /*1c590*/  IMAD.MOV.U32 R130, RZ, RZ, R17 ;  /* 0x000000ffff827224 */ /* 0x000fe400078e0011 */
[----:B------:R-:W-:Y:S02]  /*1c5a0*/  IMAD.MOV.U32 R128, RZ, RZ, R143 ;  /* 0x000000ffff807224 */ /* 0x000fe400078e008f */
[----:B------:R-:W-:Y:S01]  /*1c5b0*/  IMAD.MOV.U32 R143, RZ, RZ, R14 ;  /* 0x000000ffff8f7224 */ /* 0x000fe200078e000e */
[-C--:B------:R-:W-:Y:S02]  /*1c5c0*/  LEA.HI.X.SX32 R59, R160, R3.reuse, 0x1, P3 ;  /* 0x00000003a03b7211 */ /* 0x080fe400018f0eff */
[----:B------:R-:W-:Y:S01]  /*1c5d0*/  LEA.HI.X.SX32 R17, R165, R3, 0x1, P2 ;  /* 0x00000003a5117211 */ /* 0x000fe200010f0eff */
[----:B------:R-:W-:Y:S02]  /*1c5e0*/  IMAD.MOV.U32 R165, RZ, RZ, R139 ;  /* 0x000000ffffa57224 */ /* 0x000fe400078e008b */
[----:B------:R-:W-:-:S02]  /*1c5f0*/  IMAD.MOV.U32 R139, RZ, RZ, R149 ;  /* 0x000000ffff8b7224 */ /* 0x000fc400078e0095 */
[----:B------:R-:W-:Y:S02]  /*1c600*/  IMAD.MOV.U32 R160, RZ, RZ, R150 ;  /* 0x000000ffffa07224 */ /* 0x000fe400078e0096 */
[----:B------:R-:W-:Y:S02]  /*1c610*/  IMAD.MOV.U32 R149, RZ, RZ, R136 ;  /* 0x000000ffff957224 */ /* 0x000fe400078e0088 */
[----:B------:R-:W-:Y:S02]  /*1c620*/  IMAD.MOV.U32 R150, RZ, RZ, R145 ;  /* 0x000000ffff967224 */ /* 0x000fe400078e0091 */
[----:B------:R-:W-:Y:S01]  /*1c630*/  IMAD.MOV.U32 R136, RZ, RZ, R18 ;  /* 0x000000ffff887224 */ /* 0x000fe200078e0012 */
[----:B------:R-:W-:Y:S01]  /*1c640*/  LEA R18, P2, R158, R2, 0x1 ;  /* 0x000000029e127211 */ /* 0x000fe200078408ff */
[----:B------:R-:W-:Y:S02]  /*1c650*/  IMAD.MOV.U32 R145, RZ, RZ, R148 ;  /* 0x000000ffff917224 */ /* 0x000fe400078e0094 */
[----:B------:R-:W-:-:S02]  /*1c660*/  IMAD.MOV.U32 R148, RZ, RZ, R132 ;  /* 0x000000ffff947224 */ /* 0x000fc400078e0084 */
[----:B------:R-:W-:Y:S02]  /*1c670*/  IMAD.MOV.U32 R132, RZ, RZ, R131 ;  /* 0x000000ffff847224 */ /* 0x000fe400078e0083 */
[----:B------:R-:W-:Y:S02]  /*1c680*/  IMAD.MOV.U32 R5, RZ, RZ, R165 ;  /* 0x000000ffff057224 */ /* 0x000fe400078e00a5 */
[----:B------:R-:W-:Y:S01]  /*1c690*/  IMAD.MOV.U32 R131, RZ, RZ, R19 ;  /* 0x000000ffff837224 */ /* 0x000fe200078e0013 */
[----:B------:R-:W-:Y:S02]  /*1c6a0*/  LEA.HI.X.SX32 R19, R158, R3, 0x1, P2 ;  /* 0x000000039e137211 */ /* 0x000fe400010f0eff */
[----:B----4-:R-:W-:-:S04]  /*1c6b0*/  LEA R60, P1, R164, R2, 0x1 ;  /* 0x00000002a43c7211 */ /* 0x010fc800078208ff */
[-C--:B------:R-:W-:Y:S01]  /*1c6c0*/  LEA.HI.X.SX32 R61, R164, R3.reuse, 0x1, P1 ;  /* 0x00000003a43d7211 */ /* 0x080fe200008f0eff */
[----:B------:R-:W-:Y:S02]  /*1c6d0*/  IMAD.MOV.U32 R164, RZ, RZ, R159 ;  /* 0x000000ffffa47224 */ /* 0x000fe400078e009f */
[----:B------:R-:W-:Y:S02]  /*1c6e0*/  IMAD.MOV.U32 R159, RZ, RZ, R151 ;  /* 0x000000ffff9f7224 */ /* 0x000fe400078e0097 */
[----:B------:R-:W-:Y:S01]  /*1c6f0*/  IMAD.MOV.U32 R151, RZ, RZ, R129 ;  /* 0x000000ffff977224 */ /* 0x000fe200078e0081 */
[C---:B------:R-:W-:Y:S01]  /*1c700*/  LEA R14, P1, R164.reuse, R2, 0x1 ;  /* 0x00000002a40e7211 */ /* 0x040fe200078208ff */
[----:B------:R-:W-:Y:S02]  /*1c710*/  IMAD.MOV.U32 R129, RZ, RZ, R251 ;  /* 0x000000ffff817224 */ /* 0x000fe400078e00fb */
[----:B------:R-:W-:Y:S02]  /*1c720*/  IMAD.MOV.U32 R251, RZ, RZ, R130 ;  /* 0x000000fffffb7224 */ /* 0x000fe400078e0082 */
[----:B------:R-:W-:Y:S01]  /*1c730*/  IMAD.MOV.U32 R130, RZ, RZ, R15 ;  /* 0x000000ffff827224 */ /* 0x000fe200078e000f */
[----:B------:R-:W-:Y:S01]  /*1c740*/  LEA.HI.X.SX32 R15, R164, R3, 0x1, P1 ;  /* 0x00000003a40f7211 */ /* 0x000fe200008f0eff */
[----:B------:R0:W-:Y:S04]  /*1c750*/  STL.64 [R1+0x8c0], R60 ;  /* 0x0008c03c01007387 */ /* 0x0001e80000100a00 */
[----:B------:R-:W-:Y:S01]  /*1c760*/  STL.64 [R1+0x8b0], R58 ;  /* 0x0008b03a01007387 */ /* 0x000fe20000100a00 */
[----:B------:R-:W-:-:S03]  /*1c770*/  IMAD.MOV.U32 R165, RZ, RZ, R151 ;  /* 0x000000ffffa57224 */ /* 0x000fc600078e0097 */
[----:B0-----:R-:W3:Y:S04]  /*1c780*/  LDL.LU R61, [R1+0xe0] ;  /* 0x0000e000013d7983 */ /* 0x001ee80000300800 */
[----:B------:R-:W-:Y:S04]  /*1c790*/  STL.64 [R1+0x8a8], R52 ;  /* 0x0008a83401007387 */ /* 0x000fe80000100a00 */
[----:B------:R0:W-:Y:S04]  /*1c7a0*/  STL.64 [R1+0x8a0], R14 ;  /* 0x0008a00e01007387 */ /* 0x0001e80000100a00 */
[----:B0-----:R-:W4:Y:S04]  /*1c7b0*/  LDL.LU.64 R14, [R1+0xfe0] ;  /* 0x000fe000010e7983 */ /* 0x001f280000300a00 */
[----:B------:R-:W2:Y:S04]  /*1c7c0*/  LDL.LU R151, [R1+0xfc] ;  /* 0x0000fc0001977983 */ /* 0x000ea80000300800 */
[----:B------:R-:W3:Y:S01]  /*1c7d0*/  LDL.LU R158, [R1+0x100] ;  /* 0x00010000019e7983 */ /* 0x000ee20000300800 */
[CC--:B------:R-:W-:Y:S01]  /*1c7e0*/  LEA R52, P4, R144.reuse, R2.reuse, 0x1 ;  /* 0x0000000290347211 */ /* 0x0c0fe200078808ff */
[----:B------:R-:W-:Y:S01]  /*1c7f0*/  IMAD.MOV.U32 R164, RZ, RZ, R161 ;  /* 0x000000ffffa47224 */ /* 0x000fe200078e00a1 */
[----:B------:R-:W-:Y:S01]  /*1c800*/  LEA R58, P3, R157, R2, 0x1 ;  /* 0x000000029d3a7211 */ /* 0x000fe200078608ff */
[----:B------:R-:W-:Y:S01]  /*1c810*/  IMAD.MOV.U32 R60, RZ, RZ, R159 ;  /* 0x000000ffff3c7224 */ /* 0x000fe200078e009f */
[----:B------:R-:W-:Y:S01]  /*1c820*/  LEA.HI.X.SX32 R53, R144, R3, 0x1, P4 ;  /* 0x0000000390357211 */ /* 0x000fe200020f0eff */
[----:B------:R-:W-:-:S02]  /*1c830*/  IMAD.MOV.U32 R161, RZ, RZ, R150 ;  /* 0x000000ffffa17224 */ /* 0x000fc400078e0096 */
[----:B------:R-:W-:Y:S02]  /*1c840*/  IMAD.MOV.U32 R159, RZ, RZ, R145 ;  /* 0x000000ffff9f7224 */ /* 0x000fe400078e0091 */
[----:B------:R-:W-:Y:S02]  /*1c850*/  IMAD.MOV.U32 R144, RZ, RZ, R143 ;  /* 0x000000ffff907224 */ /* 0x000fe400078e008f */
[----:B------:R-:W-:Y:S02]  /*1c860*/  IMAD.MOV.U32 R145, RZ, RZ, R130 ;  /* 0x000000ffff917224 */ /* 0x000fe400078e0082 */
[----:B------:R-:W-:Y:S01]  /*1c870*/  IMAD.MOV.U32 R143, RZ, RZ, R137 ;  /* 0x000000ffff8f7224 */ /* 0x000fe200078e0089 */
[----:B------:R-:W-:Y:S01]  /*1c880*/  LEA.HI.X.SX32 R59, R157, R3, 0x1, P3 ;  /* 0x000000039d3b7211 */ /* 0x000fe200018f0eff */
[----:B------:R-:W-:Y:S02]  /*1c890*/  IMAD.MOV.U32 R150, RZ, RZ, R139 ;  /* 0x000000ffff967224 */ /* 0x000fe400078e008b */
[----:B------:R-:W-:Y:S01]  /*1c8a0*/  IMAD.MOV.U32 R130, RZ, RZ, R112 ;  /* 0x000000ffff827224 */ /* 0x000fe200078e0070 */
[-C--:B------:R-:W-:Y:S01]  /*1c8b0*/  LEA R112, P1, R60, R2.reuse, 0x1 ;  /* 0x000000023c707211 */ /* 0x080fe200078208ff */
[----:B------:R-:W-:Y:S01]  /*1c8c0*/  IMAD.MOV.U32 R137, RZ, RZ, R12 ;  /* 0x000000ffff897224 */ /* 0x000fe200078e000c */
[----:B------:R-:W-:Y:S01]  /*1c8d0*/  LEA R12, P2, R161, R2, 0x1 ;  /* 0x00000002a10c7211 */ /* 0x000fe200078408ff */
[----:B------:R-:W-:-:S02]  /*1c8e0*/  IMAD.MOV.U32 R139, RZ, RZ, R128 ;  /* 0x000000ffff8b7224 */ /* 0x000fc400078e0080 */
[----:B------:R-:W-:Y:S02]  /*1c8f0*/  IMAD.MOV.U32 R128, RZ, RZ, R148 ;  /* 0x000000ffff807224 */ /* 0x000fe400078e0094 */
[----:B------:R-:W-:Y:S02]  /*1c900*/  IMAD.MOV.U32 R157, RZ, RZ, R149 ;  /* 0x000000ffff9d7224 */ /* 0x000fe400078e0095 */
[----:B------:R-:W-:Y:S02]  /*1c910*/  IMAD.MOV.U32 R148, RZ, RZ, R131 ;  /* 0x000000ffff947224 */ /* 0x000fe400078e0083 */
[----:B------:R-:W-:Y:S02]  /*1c920*/  IMAD.MOV.U32 R149, RZ, RZ, R136 ;  /* 0x000000ffff957224 */ /* 0x000fe400078e0088 */
[----:B------:R-:W-:Y:S01]  /*1c930*/  IMAD.MOV.U32 R131, RZ, RZ, R113 ;  /* 0x000000ffff837224 */ /* 0x000fe200078e0071 */
[-C--:B------:R-:W-:Y:S01]  /*1c940*/  LEA.HI.X.SX32 R113, R60, R3.reuse, 0x1, P1 ;  /* 0x000000033c717211 */ /* 0x080fe200008f0eff */
[----:B------:R-:W-:Y:S01]  /*1c950*/  IMAD.MOV.U32 R136, RZ, RZ, R13 ;  /* 0x000000ffff887224 */ /* 0x000fe200078e000d */
[----:B------:R-:W-:Y:S01]  /*1c960*/  LEA.HI.X.SX32 R13, R161, R3, 0x1, P2 ;  /* 0x00000003a10d7211 */ /* 0x000fe200010f0eff */
[----:B------:R-:W-:-:S02]  /*1c970*/  IMAD.MOV.U32 R60, RZ, RZ, R159 ;  /* 0x000000ffff3c7224 */ /* 0x000fc400078e009f */
[----:B------:R-:W-:Y:S01]  /*1c980*/  IMAD.MOV.U32 R161, RZ, RZ, R150 ;  /* 0x000000ffffa17224 */ /* 0x000fe200078e0096 */
[----:B------:R-:W-:Y:S01]  /*1c990*/  STL.64 [R1+0x890], R58 ;  /* 0x0008903a01007387 */ /* 0x000fe20000100a00 */
[----:B------:R-:W-:Y:S02]  /*1c9a0*/  IMAD.MOV.U32 R150, RZ, RZ, R145 ;  /* 0x000000ffff967224 */ /* 0x000fe400078e0091 */
[----:B------:R-:W-:Y:S01]  /*1c9b0*/  IMAD.MOV.U32 R145, RZ, RZ, R130 ;  /* 0x000000ffff917224 */ /* 0x000fe200078e0082 */
[----:B------:R-:W-:Y:S01]  /*1c9c0*/  STL.64 [R1+0x888], R52 ;  /* 0x0008883401007387 */ /* 0x000fe20000100a00 */
[----:B------:R-:W-:Y:S02]  /*1c9d0*/  IMAD.MOV.U32 R130, RZ, RZ, R248 ;  /* 0x000000ffff827224 */ /* 0x000fe400078e00f8 */
[----:B------:R-:W-:Y:S01]  /*1c9e0*/  IMAD.MOV.U32 R248, RZ, RZ, R118 ;  /* 0x000000fffff87224 */ /* 0x000fe200078e0076 */
[----:B------:R-:W-:Y:S01]  /*1c9f0*/  LEA R118, P1, R60, R2, 0x1 ;  /* 0x000000023c767211 */ /* 0x000fe200078208ff */
[----:B------:R-:W-:-:S02]  /*1ca00*/  IMAD.MOV.U32 R159, RZ, RZ, R144 ;  /* 0x000000ffff9f7224 */ /* 0x000fc400078e0090 */
[----:B------:R-:W-:Y:S02]  /*1ca10*/  IMAD.MOV.U32 R144, RZ, RZ, R143 ;  /* 0x000000ffff907224 */ /* 0x000fe400078e008f */
[----:B------:R-:W-:Y:S02]  /*1ca20*/  IMAD.MOV.U32 R143, RZ, RZ, R137 ;  /* 0x000000ffff8f7224 */ /* 0x000fe400078e0089 */
[----:B------:R-:W-:Y:S01]  /*1ca30*/  IMAD.MOV.U32 R137, RZ, RZ, R119 ;  /* 0x000000ffff897224 */ /* 0x000fe200078e0077 */
[----:B------:R-:W-:Y:S01]  /*1ca40*/  LEA.HI.X.SX32 R119, R60, R3, 0x1, P1 ;  /* 0x000000033c777211 */ /* 0x000fe200008f0eff */
[----:B------:R0:W-:Y:S04]  /*1ca50*/  STL.64 [R1+0x880], R112 ;  /* 0x0008807001007387 */ /* 0x0001e80000100a00 */
[----:B0-----:R-:W4:Y:S01]  /*1ca60*/  LDL.LU.64 R112, [R1+0xfd8] ;  /* 0x000fd80001707983 */ /* 0x001f220000300a00 */
[----:B--2---:R-:W-:-:S02]  /*1ca70*/  LEA R52, P4, R151, R2, 0x1 ;  /* 0x0000000297347211 */ /* 0x004fc400078808ff */
[C---:B---3--:R-:W-:Y:S02]  /*1ca80*/  LEA R58, P3, R158.reuse, R2, 0x1 ;  /* 0x000000029e3a7211 */ /* 0x048fe400078608ff */
[-C--:B------:R-:W-:Y:S02]  /*1ca90*/  LEA.HI.X.SX32 R53, R151, R3.reuse, 0x1, P4 ;  /* 0x0000000397357211 */ /* 0x080fe400020f0eff */
[----:B------:R-:W-:-:S05]  /*1caa0*/  LEA.HI.X.SX32 R59, R158, R3, 0x1, P3 ;  /* 0x000000039e3b7211 */ /* 0x000fca00018f0eff */
[----:B------:R-:W-:Y:S04]  /*1cab0*/  STL.64 [R1+0x870], R58 ;  /* 0x0008703a01007387 */ /* 0x000fe80000100a00 */
[----:B------:R-:W-:Y:S04]  /*1cac0*/  STL.64 [R1+0x868], R52 ;  /* 0x0008683401007387 */ /* 0x000fe80000100a00 */
[----:B------:R0:W-:Y:S04]  /*1cad0*/  STL.64 [R1+0x860], R118 ;  /* 0x0008607601007387 */ /* 0x0001e80000100a00 */
[----:B0-----:R-:W2:Y:S04]  /*1cae0*/  LDL.LU.64 R118, [R1+0xfd0] ;  /* 0x000fd00001767983 */ /* 0x001ea80000300a00 */
[----:B------:R-:W3:Y:S01]  /*1caf0*/  LDL.LU R60, [R1+0xe4] ;  /* 0x0000e400013c7983 */ /* 0x000ee20000300800 */
[----:B------:R-:W-:-:S02]  /*1cb00*/  IMAD.MOV.U32 R151, RZ, RZ, R148 ;  /* 0x000000ffff977224 */ /* 0x000fc400078e0094 */
[----:B------:R-:W-:Y:S02]  /*1cb10*/  IMAD.MOV.U32 R148, RZ, RZ, R136 ;  /* 0x000000ffff947224 */ /* 0x000fe400078e0088 */
[----:B------:R-:W-:Y:S02]  /*1cb20*/  IMAD.MOV.U32 R136, RZ, RZ, R122 ;  /* 0x000000ffff887224 */ /* 0x000fe400078e007a */
[----:B------:R-:W-:Y:S02]  /*1cb30*/  IMAD.MOV.U32 R158, RZ, RZ, R157 ;  /* 0x000000ffff9e7224 */ /* 0x000fe400078e009d */
[----:B----4-:R-:W-:Y:S01]  /*1cb40*/  IMAD.MOV.U32 R122, RZ, RZ, R14 ;  /* 0x000000ffff7a7224 */ /* 0x010fe200078e000e */
[-C--:B------:R-:W-:Y:S01]  /*1cb50*/  LEA R14, P2, R161, R2.reuse, 0x1 ;  /* 0x00000002a10e7211 */ /* 0x080fe200078408ff */
[----:B------:R-:W-:Y:S01]  /*1cb60*/  IMAD.MOV.U32 R157, RZ, RZ, R149 ;  /* 0x000000ffff9d7224 */ /* 0x000fe200078e0095 */
[----:B------:R-:W-:Y:S01]  /*1cb70*/  LEA R58, P3, R152, R2, 0x1 ;  /* 0x00000002983a7211 */ /* 0x000fe200078608ff */
[----:B------:R-:W-:-:S02]  /*1cb80*/  IMAD.MOV.U32 R149, RZ, RZ, R131 ;  /* 0x000000ffff957224 */ /* 0x000fc400078e0083 */
[----:B------:R-:W-:Y:S02]  /*1cb90*/  IMAD.MOV.U32 R131, RZ, RZ, R249 ;  /* 0x000000ffff837224 */ /* 0x000fe400078e00f9 */
[----:B------:R-:W-:Y:S01]  /*1cba0*/  IMAD.MOV.U32 R249, RZ, RZ, R15 ;  /* 0x000000fffff97224 */ /* 0x000fe200078e000f */
[-C--:B------:R-:W-:Y:S01]  /*1cbb0*/  LEA.HI.X.SX32 R15, R161, R3.reuse, 0x1, P2 ;  /* 0x00000003a10f7211 */ /* 0x080fe200010f0eff */
[----:B------:R-:W-:Y:S01]  /*1cbc0*/  IMAD.MOV.U32 R161, RZ, RZ, R158 ;  /* 0x000000ffffa17224 */ /* 0x000fe200078e009e */
[----:B------:R-:W-:Y:S01]  /*1cbd0*/  LEA.HI.X.SX32 R59, R152, R3, 0x1, P3 ;  /* 0x00000003983b7211 */ /* 0x000fe200018f0eff */
[----:B------:R-:W-:Y:S02]  /*1cbe0*/  IMAD.MOV.U32 R158, RZ, RZ, R159 ;  /* 0x000000ffff9e7224 */ /* 0x000fe400078e009f */
[----:B------:R-:W-:Y:S02]  /*1cbf0*/  IMAD.MOV.U32 R152, RZ, RZ, R150 ;  /* 0x000000ffff987224 */ /* 0x000fe400078e0096 */
[----:B------:R-:W-:Y:S01]  /*1cc00*/  IMAD.MOV.U32 R159, RZ, RZ, R157 ;  /* 0x000000ffff9f7224 */ /* 0x000fe200078e009d */
[----:B------:R-:W-:Y:S01]  /*1cc10*/  LEA R52, P4, R153, R2, 0x1 ;  /* 0x0000000299347211 */ /* 0x000fe200078808ff */
[----:B------:R-:W-:-:S02]  /*1cc20*/  IMAD.MOV.U32 R150, RZ, RZ, R144 ;  /* 0x000000ffff967224 */ /* 0x000fc400078e0090 */
[----:B------:R-:W-:Y:S02]  /*1cc30*/  IMAD.MOV.U32 R157, RZ, RZ, R143 ;  /* 0x000000ffff9d7224 */ /* 0x000fe400078e008f */
[----:B------:R-:W-:Y:S02]  /*1cc40*/  IMAD.MOV.U32 R144, RZ, RZ, R130 ;  /* 0x000000ffff907224 */ /* 0x000fe400078e0082 */
[----:B------:R-:W-:Y:S02]  /*1cc50*/  IMAD.MOV.U32 R143, RZ, RZ, R136 ;  /* 0x000000ffff8f7224 */ /* 0x000fe400078e0088 */
[----:B------:R-:W-:Y:S02]  /*1cc60*/  IMAD.MOV.U32 R130, RZ, RZ, R137 ;  /* 0x000000ffff827224 */ /* 0x000fe400078e0089 */
[----:B------:R-:W-:Y:S02]  /*1cc70*/  IMAD.MOV.U32 R136, RZ, RZ, R123 ;  /* 0x000000ffff887224 */ /* 0x000fe400078e007b */
[----:B------:R-:W-:Y:S01]  /*1cc80*/  IMAD.MOV.U32 R137, RZ, RZ, R122 ;  /* 0x000000ffff897224 */ /* 0x000fe200078e007a */
[----:B------:R-:W-:Y:S01]  /*1cc90*/  LEA R122, P1, R8, R2, 0x1 ;  /* 0x00000002087a7211 */ /* 0x000fe200078208ff */
[----:B------:R-:W-:Y:S01]  /*1cca0*/  IMAD.MOV.U32 R123, RZ, RZ, R8 ;  /* 0x000000ffff7b7224 */ /* 0x000fe200078e0008 */
[----:B------:R-:W-:Y:S01]  /*1ccb0*/  LEA.HI.X.SX32 R53, R153, R3, 0x1, P4 ;  /* 0x0000000399357211 */ /* 0x000fe200020f0eff */
[----:B------:R0:W-:Y:S01]  /*1ccc0*/  STL.64 [R1+0x850], R58 ;  /* 0x0008503a01007387 */ /* 0x0001e20000100a00 */
[----:B------:R-:W-:-:S02]  /*1ccd0*/  IMAD.MOV.U32 R153, RZ, RZ, R151 ;  /* 0x000000ffff997224 */ /* 0x000fc400078e0097 */
[----:B------:R-:W-:Y:S01]  /*1cce0*/  LEA.HI.X.SX32 R123, R123, R3, 0x1, P1 ;  /* 0x000000037b7b7211 */ /* 0x000fe200008f0eff */
[----:B------:R-:W-:Y:S01]  /*1ccf0*/  IMAD.MOV.U32 R151, RZ, RZ, R145 ;  /* 0x000000ffff977224 */ /* 0x000fe200078e0091 */
[----:B------:R1:W-:Y:S01]  /*1cd00*/  STL.64 [R1+0x848], R52 ;  /* 0x0008483401007387 */ /* 0x0003e20000100a00 */
[----:B------:R-:W-:Y:S01]  /*1cd10*/  IMAD.MOV.U32 R145, RZ, RZ, R131 ;  /* 0x000000ffff917224 */ /* 0x000fe200078e0083 */
[----:B0-----:R-:W-:Y:S01]  /*1cd20*/  LEA R58, P3, R61, R2, 0x1 ;  /* 0x000000023d3a7211 */ /* 0x001fe200078608ff */
[----:B------:R-:W-:-:S03]  /*1cd30*/  IMAD.MOV.U32 R131, RZ, RZ, R135 ;  /* 0x000000ffff837224 */ /* 0x000fc600078e0087 */
[-C--:B------:R-:W-:Y:S01]  /*1cd40*/  LEA.HI.X.SX32 R59, R61, R3.reuse, 0x1, P3 ;  /* 0x000000033d3b7211 */ /* 0x080fe200018f0eff */
[----:B------:R-:W-:Y:S01]  /*1cd50*/  IMAD.MOV.U32 R135, RZ, RZ, R120 ;  /* 0x000000ffff877224 */ /* 0x000fe200078e0078 */
[C---:B-1----:R-:W-:Y:S01]  /*1cd60*/  LEA R52, P4, R160.reuse, R2, 0x1 ;  /* 0x00000002a0347211 */ /* 0x042fe200078808ff */
[----:B------:R-:W-:Y:S01]  /*1cd70*/  IMAD.MOV.U32 R120, RZ, RZ, R9 ;  /* 0x000000ffff787224 */ /* 0x000fe200078e0009 */
[----:B------:R0:W-:Y:S01]  /*1cd80*/  STL.64 [R1+0x840], R122 ;  /* 0x0008407a01007387 */ /* 0x0001e20000100a00 */
[----:B------:R-:W-:Y:S01]  /*1cd90*/  IMAD.MOV.U32 R61, RZ, RZ, R10 ;  /* 0x000000ffff3d7224 */ /* 0x000fe200078e000a */
[----:B------:R-:W-:Y:S01]  /*1cda0*/  LEA.HI.X.SX32 R53, R160, R3, 0x1, P4 ;  /* 0x00000003a0357211 */ /* 0x000fe200020f0eff */
[----:B------:R-:W-:Y:S02]  /*1cdb0*/  IMAD.MOV.U32 R160, RZ, RZ, R161 ;  /* 0x000000ffffa07224 */ /* 0x000fe400078e00a1 */
[----:B------:R-:W-:Y:S01]  /*1cdc0*/  IMAD.MOV.U32 R161, RZ, RZ, R152 ;  /* 0x000000ffffa17224 */ /* 0x000fe200078e0098 */
[----:B0-----:R-:W4:Y:S04]  /*1cdd0*/  LDL.LU.64 R122, [R1+0xfc8] ;  /* 0x000fc800017a7983 */ /* 0x001f280000300a00 */
[----:B------:R0:W-:Y:S01]  /*1cde0*/  STL.64 [R1+0x830], R58 ;  /* 0x0008303a01007387 */ /* 0x0001e20000100a00 */
[----:B------:R-:W-:-:S02]  /*1cdf0*/  IMAD.MOV.U32 R152, RZ, RZ, R153 ;  /* 0x000000ffff987224 */ /* 0x000fc400078e0099 */
[----:B------:R-:W-:Y:S01]  /*1ce00*/  IMAD.MOV.U32 R153, RZ, RZ, R159 ;  /* 0x000000ffff997224 */ /* 0x000fe200078e009f */
[----:B------:R1:W-:Y:S01]  /*1ce10*/  STL.64 [R1+0x828], R52 ;  /* 0x0008283401007387 */ /* 0x0003e20000100a00 */
[----:B------:R-:W-:Y:S01]  /*1ce20*/  IMAD.MOV.U32 R159, RZ, RZ, R150 ;  /* 0x000000ffff9f7224 */ /* 0x000fe200078e0096 */
[----:B0-----:R-:W-:Y:S01]  /*1ce30*/  LEA R58, P3, R164, R2, 0x1 ;  /* 0x00000002a43a7211 */ /* 0x001fe200078608ff */
[----:B------:R-:W-:-:S03]  /*1ce40*/  IMAD.MOV.U32 R150, RZ, RZ, R151 ;  /* 0x000000ffff967224 */ /* 0x000fc600078e0097 */
[-C--:B------:R-:W-:Y:S02]  /*1ce50*/  LEA.HI.X.SX32 R59, R164, R3.reuse, 0x1, P3 ;  /* 0x00000003a43b7211 */ /* 0x080fe400018f0eff */
[C---:B-1----:R-:W-:Y:S01]  /*1ce60*/  LEA R52, P4, R165.reuse, R2, 0x1 ;  /* 0x00000002a5347211 */ /* 0x042fe200078808ff */
[----:B------:R-:W-:Y:S02]  /*1ce70*/  IMAD.MOV.U32 R151, RZ, RZ, R157 ;  /* 0x000000ffff977224 */ /* 0x000fe400078e009d */
[----:B------:R-:W-:Y:S01]  /*1ce80*/  IMAD.MOV.U32 R157, RZ, RZ, R144 ;  /* 0x000000ffff9d7224 */ /* 0x000fe200078e0090 */
[----:B------:R-:W-:Y:S01]  /*1ce90*/  LEA.HI.X.SX32 R53, R165, R3, 0x1, P4 ;  /* 0x00000003a5357211 */ /* 0x000fe200020f0eff */
        /* <DEDUP_REMOVED lines=12> */
[----:B---3--:R-:W-:-:S04]  /*1cf60*/  LEA R8, P2, R60, R2, 0x1 ;  /* 0x000000023c087211 */ /* 0x008fc800078408ff */
[----:B------:R-:W-:Y:S02]  /*1cf70*/  LEA.HI.X.SX32 R9, R60, R3, 0x1, P2 ;  /* 0x000000033c097211 */ /* 0x000fe400010f0eff */
[----:B------:R-:W-:-:S04]  /*1cf80*/  LEA R60, P1, R10, R2, 0x1 ;  /* 0x000000020a3c7211 */ /* 0x000fc800078208ff */
[----:B------:R-:W-:-:S05]  /*1cf90*/  LEA.HI.X.SX32 R61, R61, R3, 0x1, P1 ;  /* 0x000000033d3d7211 */ /* 0x000fca00008f0eff */
[----:B------:R-:W-:Y:S01]  /*1cfa0*/  STL.64 [R1+0x820], R60 ;  /* 0x0008203c01007387 */ /* 0x000fe20000100a00 */
[----:B------:R-:W-:-:S03]  /*1cfb0*/  LEA R10, P2, R5, R2, 0x1 ;  /* 0x00000002050a7211 */ /* 0x000fc600078408ff */
[----:B------:R0:W-:Y:S01]  /*1cfc0*/  STL.64 [R1+0x810], R58 ;  /* 0x0008103a01007387 */ /* 0x0001e20000100a00 */
[----:B------:R-:W-:Y:S01]  /*1cfd0*/  LEA.HI.X.SX32 R11, R5, R3, 0x1, P2 ;  /* 0x00000003050b7211 */ /* 0x000fe200010f0eff */
[----:B------:R-:W-:Y:S02]  /*1cfe0*/  IMAD.MOV.U32 R5, RZ, RZ, R150 ;  /* 0x000000ffff057224 */ /* 0x000fe400078e0096 */
[----:B------:R1:W-:Y:S01]  /*1cff0*/  STL.64 [R1+0x808], R52 ;  /* 0x0008083401007387 */ /* 0x0003e20000100a00 */
[----:B0-----:R-:W-:Y:S01]  /*1d000*/  IMAD.MOV.U32 R59, RZ, RZ, R161 ;  /* 0x000000ffff3b7224 */ /* 0x001fe200078e00a1 */
[----:B------:R-:W-:Y:S01]  /*1d010*/  LEA R60, P3, R165, R2, 0x1 ;  /* 0x00000002a53c7211 */ /* 0x000fe200078608ff */
[----:B------:R-:W-:-:S03]  /*1d020*/  IMAD.MOV.U32 R150, RZ, RZ, R129 ;  /* 0x000000ffff967224 */ /* 0x000fc600078e0081 */
[CC--:B------:R-:W-:Y:S01]  /*1d030*/  LEA R128, P1, R59.reuse, R2.reuse, 0x1 ;  /* 0x000000023b807211 */ /* 0x0c0fe200078208ff */
[----:B------:R-:W-:Y:S01]  /*1d040*/  IMAD.MOV.U32 R58, RZ, RZ, R144 ;  /* 0x000000ffff3a7224 */ /* 0x000fe200078e0090 */
[CC--:B-1----:R-:W-:Y:S01]  /*1d050*/  LEA R52, P4, R160.reuse, R2.reuse, 0x1 ;  /* 0x00000002a0347211 */ /* 0x0c2fe200078808ff */
[----:B--2---:R-:W-:Y:S01]  /*1d060*/  IMAD.MOV.U32 R144, RZ, RZ, R118 ;  /* 0x000000ffff907224 */ /* 0x004fe200078e0076 */
[-C--:B------:R-:W-:Y:S01]  /*1d070*/  LEA.HI.X.SX32 R129, R59, R3.reuse, 0x1, P1 ;  /* 0x000000033b817211 */ /* 0x080fe200008f0eff */
[----:B------:R-:W-:Y:S01]  /*1d080*/  IMAD.MOV.U32 R161, RZ, RZ, R145 ;  /* 0x000000ffffa17224 */ /* 0x000fe200078e0091 */
[-C--:B------:R-:W-:Y:S01]  /*1d090*/  LEA.HI.X.SX32 R61, R165, R3.reuse, 0x1, P3 ;  /* 0x00000003a53d7211 */ /* 0x080fe200018f0eff */
[----:B------:R-:W2:Y:S01]  /*1d0a0*/  LDL.LU R118, [R1+0xfc0] ;  /* 0x000fc00001767983 */ /* 0x000ea20000300800 */
[-C--:B------:R-:W-:Y:S01]  /*1d0b0*/  LEA.HI.X.SX32 R53, R160, R3.reuse, 0x1, P4 ;  /* 0x00000003a0357211 */ /* 0x080fe200020f0eff */
[----:B------:R-:W-:Y:S02]  /*1d0c0*/  IMAD.MOV.U32 R145, RZ, RZ, R113 ;  /* 0x000000ffff917224 */ /* 0x000fe400078e0071 */
[----:B------:R0:W-:Y:S01]  /*1d0d0*/  STL.64 [R1+0x800], R128 ;  /* 0x0008008001007387 */ /* 0x0001e20000100a00 */
[----:B------:R-:W-:Y:S01]  /*1d0e0*/  IMAD.MOV.U32 R160, RZ, RZ, R144 ;  /* 0x000000ffffa07224 */ /* 0x000fe200078e0090 */
[-C--:B------:R-:W-:Y:S01]  /*1d0f0*/  LEA R144, P1, R58, R2.reuse, 0x1 ;  /* 0x000000023a907211 */ /* 0x080fe200078208ff */
[----:B------:R-:W-:Y:S01]  /*1d100*/  IMAD.MOV.U32 R59, RZ, RZ, R152 ;  /* 0x000000ffff3b7224 */ /* 0x000fe200078e0098 */
[----:B------:R-:W-:Y:S01]  /*1d110*/  LEA R112, P2, R164, R2, 0x1 ;  /* 0x00000002a4707211 */ /* 0x000fe200078408ff */
[----:B------:R-:W-:Y:S01]  /*1d120*/  IMAD.MOV.U32 R152, RZ, RZ, R145 ;  /* 0x000000ffff987224 */ /* 0x000fe200078e0091 */
[-C--:B------:R-:W-:Y:S01]  /*1d130*/  LEA.HI.X.SX32 R145, R58, R3.reuse, 0x1, P1 ;  /* 0x000000033a917211 */ /* 0x080fe200008f0eff */
[----:B------:R-:W-:Y:S01]  /*1d140*/  IMAD.MOV.U32 R165, RZ, RZ, R161 ;  /* 0x000000ffffa57224 */ /* 0x000fe200078e00a1 */
[----:B0-----:R-:W3:Y:S04]  /*1d150*/  LDL.LU.64 R128, [R1+0xfb8] ;  /* 0x000fb80001807983 */ /* 0x001ee80000300a00 */
[----:B------:R0:W-:Y:S01]  /*1d160*/  STL.64 [R1+0x7f0], R60 ;  /* 0x0007f03c01007387 */ /* 0x0001e20000100a00 */
[----:B------:R-:W-:Y:S01]  /*1d170*/  IMAD.MOV.U32 R161, RZ, RZ, R139 ;  /* 0x000000ffffa17224 */ /* 0x000fe200078e008b */
[----:B------:R-:W-:-:S02]  /*1d180*/  LEA.HI.X.SX32 R113, R164, R3, 0x1, P2 ;  /* 0x00000003a4717211 */ /* 0x000fc400010f0eff */
[----:B------:R1:W-:Y:S01]  /*1d190*/  STL.64 [R1+0x7e8], R52 ;  /* 0x0007e83401007387 */ /* 0x0003e20000100a00 */
[----:B------:R-:W-:Y:S01]  /*1d1a0*/  IMAD.MOV.U32 R139, RZ, RZ, R114 ;  /* 0x000000ffff8b7224 */ /* 0x000fe200078e0072 */
[CC--:B------:R-:W-:Y:S02]  /*1d1b0*/  LEA R114, P2, R148.reuse, R2.reuse, 0x1 ;  /* 0x0000000294727211 */ /* 0x0c0fe400078408ff */
[-C--:B0-----:R-:W-:Y:S01]  /*1d1c0*/  LEA R60, P3, R149, R2.reuse, 0x1 ;  /* 0x00000002953c7211 */ /* 0x081fe200078608ff */
[----:B------:R0:W-:Y:S01]  /*1d1d0*/  STL.64 [R1+0x7e0], R144 ;  /* 0x0007e09001007387 */ /* 0x0001e20000100a00 */
[-C--:B-1----:R-:W-:Y:S02]  /*1d1e0*/  LEA R52, P4, R117, R2.reuse, 0x1 ;  /* 0x0000000275347211 */ /* 0x082fe400078808ff */
[-C--:B------:R-:W-:Y:S01]  /*1d1f0*/  LEA.HI.X.SX32 R61, R149, R3.reuse, 0x1, P3 ;  /* 0x00000003953d7211 */ /* 0x080fe200018f0eff */
[----:B------:R-:W-:Y:S01]  /*1d200*/  IMAD.MOV.U32 R164, RZ, RZ, R150 ;  /* 0x000000ffffa47224 */ /* 0x000fe200078e0096 */
[-C--:B------:R-:W-:Y:S01]  /*1d210*/  LEA.HI.X.SX32 R53, R117, R3.reuse, 0x1, P4 ;  /* 0x0000000375357211 */ /* 0x080fe200020f0eff */
[----:B------:R-:W-:Y:S01]  /*1d220*/  IMAD.MOV.U32 R150, RZ, RZ, R115 ;  /* 0x000000ffff967224 */ /* 0x000fe200078e0073 */
[----:B------:R-:W-:Y:S01]  /*1d230*/  LEA.HI.X.SX32 R115, R148, R3, 0x1, P2 ;  /* 0x0000000394737211 */ /* 0x000fe200010f0eff */
[----:B0-----:R-:W3:Y:S01]  /*1d240*/  LDL.LU.64 R144, [R1+0xfb0] ;  /* 0x000fb00001907983 */ /* 0x001ee20000300a00 */
[----:B------:R-:W-:Y:S01]  /*1d250*/  IMAD.MOV.U32 R58, RZ, RZ, R116 ;  /* 0x000000ffff3a7224 */ /* 0x000fe200078e0074 */
[----:B------:R-:W-:-:S02]  /*1d260*/  LEA R148, P1, R59, R2, 0x1 ;  /* 0x000000023b947211 */ /* 0x000fc400078208ff */
[----:B------:R0:W-:Y:S02]  /*1d270*/  STL.64 [R1+0x7d0], R60 ;  /* 0x0007d03c01007387 */ /* 0x0001e40000100a00 */
[-C--:B------:R-:W-:Y:S02]  /*1d280*/  LEA.HI.X.SX32 R149, R59, R3.reuse, 0x1, P1 ;  /* 0x000000033b957211 */ /* 0x080fe400008f0eff */
[----:B------:R1:W-:Y:S01]  /*1d290*/  STL.64 [R1+0x7c8], R52 ;  /* 0x0007c83401007387 */ /* 0x0003e20000100a00 */
[CC--:B0-----:R-:W-:Y:S02]  /*1d2a0*/  LEA R60, P3, R153.reuse, R2.reuse, 0x1 ;  /* 0x00000002993c7211 */ /* 0x0c1fe400078608ff */
[-C--:B-1----:R-:W-:Y:S02]  /*1d2b0*/  LEA R52, P4, R158, R2.reuse, 0x1 ;  /* 0x000000029e347211 */ /* 0x082fe400078808ff */
[----:B------:R-:W-:Y:S01]  /*1d2c0*/  LEA.HI.X.SX32 R61, R153, R3, 0x1, P3 ;  /* 0x00000003993d7211 */ /* 0x000fe200018f0eff */
[----:B------:R-:W-:Y:S01]  /*1d2d0*/  IMAD.MOV.U32 R153, RZ, RZ, R120 ;  /* 0x000000ffff997224 */ /* 0x000fe200078e0078 */
[----:B------:R-:W-:-:S02]  /*1d2e0*/  LEA R120, P1, R58, R2, 0x1 ;  /* 0x000000023a787211 */ /* 0x000fc400078208ff */
[-C--:B------:R-:W-:Y:S01]  /*1d2f0*/  LEA.HI.X.SX32 R53, R158, R3.reuse, 0x1, P4 ;  /* 0x000000039e357211 */ /* 0x080fe200020f0eff */
[----:B------:R-:W-:Y:S01]  /*1d300*/  IMAD.MOV.U32 R158, RZ, RZ, R121 ;  /* 0x000000ffff9e7224 */ /* 0x000fe200078e0079 */
[----:B------:R-:W-:Y:S01]  /*1d310*/  LEA.HI.X.SX32 R121, R58, R3, 0x1, P1 ;  /* 0x000000033a797211 */ /* 0x000fe200008f0eff */
[----:B------:R0:W-:Y:S04]  /*1d320*/  STL.64 [R1+0x7c0], R148 ;  /* 0x0007c09401007387 */ /* 0x0001e80000100a00 */
[----:B0-----:R-:W3:Y:S04]  /*1d330*/  LDL.LU.64 R148, [R1+0xfa8] ;  /* 0x000fa80001947983 */ /* 0x001ee80000300a00 */
[----:B------:R-:W-:Y:S04]  /*1d340*/  STL.64 [R1+0x7b0], R60 ;  /* 0x0007b03c01007387 */ /* 0x000fe80000100a00 */
[----:B------:R-:W-:Y:S04]  /*1d350*/  STL.64 [R1+0x7a8], R52 ;  /* 0x0007a83401007387 */ /* 0x000fe80000100a00 */
[----:B------:R0:W-:Y:S04]  /*1d360*/  STL.64 [R1+0x7a0], R120 ;  /* 0x0007a07801007387 */ /* 0x0001e80000100a00 */
[----:B0-----:R-:W3:Y:S01]  /*1d370*/  LDL.LU.64 R120, [R1+0xfa0] ;  /* 0x000fa00001787983 */ /* 0x001ee20000300a00 */
[----:B------:R-:W-:-:S02]  /*1d380*/  LEA R116, P2, R5, R2, 0x1 ;  /* 0x0000000205747211 */ /* 0x000fc400078408ff */
[-C--:B------:R-:W-:Y:S02]  /*1d390*/  LEA R60, P3, R143, R2.reuse, 0x1 ;  /* 0x000000028f3c7211 */ /* 0x080fe400078608ff */
[-C--:B------:R-:W-:Y:S02]  /*1d3a0*/  LEA.HI.X.SX32 R117, R5, R3.reuse, 0x1, P2 ;  /* 0x0000000305757211 */ /* 0x080fe400010f0eff */
[C---:B------:R-:W-:Y:S01]  /*1d3b0*/  LEA R52, P4, R250.reuse, R2, 0x1 ;  /* 0x00000002fa347211 */ /* 0x040fe200078808ff */
[----:B------:R-:W-:Y:S01]  /*1d3c0*/  IMAD.MOV.U32 R5, RZ, RZ, R119 ;  /* 0x000000ffff057224 */ /* 0x000fe200078e0077 */
[-C--:B------:R-:W-:Y:S02]  /*1d3d0*/  LEA.HI.X.SX32 R61, R143, R3.reuse, 0x1, P3 ;  /* 0x000000038f3d7211 */ /* 0x080fe400018f0eff */
[----:B------:R-:W-:Y:S01]  /*1d3e0*/  LEA.HI.X.SX32 R53, R250, R3, 0x1, P4 ;  /* 0x00000003fa357211 */ /* 0x000fe200020f0eff */
[----:B------:R-:W-:Y:S02]  /*1d3f0*/  IMAD.MOV.U32 R143, RZ, RZ, R135 ;  /* 0x000000ffff8f7224 */ /* 0x000fe400078e0087 */
[----:B------:R0:W-:Y:S01]  /*1d400*/  STL.64 [R1+0x790], R60 ;  /* 0x0007903c01007387 */ /* 0x0001e20000100a00 */
[----:B------:R-:W-:-:S03]  /*1d410*/  IMAD.MOV.U32 R58, RZ, RZ, R151 ;  /* 0x000000ffff3a7224 */ /* 0x000fc600078e0097 */
[----:B------:R1:W-:Y:S01]  /*1d420*/  STL.64 [R1+0x788], R52 ;  /* 0x0007883401007387 */ /* 0x0003e20000100a00 */
[CC--:B0-----:R-:W-:Y:S02]  /*1d430*/  LEA R60, P3, R153.reuse, R2.reuse, 0x1 ;  /* 0x00000002993c7211 */ /* 0x0c1fe400078608ff */
[C---:B-1----:R-:W-:Y:S02]  /*1d440*/  LEA R52, P4, R158.reuse, R2, 0x1 ;  /* 0x000000029e347211 */ /* 0x042fe400078808ff */
[-C--:B------:R-:W-:Y:S02]  /*1d450*/  LEA.HI.X.SX32 R61, R153, R3.reuse, 0x1, P3 ;  /* 0x00000003993d7211 */ /* 0x080fe400018f0eff */
[----:B------:R-:W-:Y:S01]  /*1d460*/  LEA.HI.X.SX32 R53, R158, R3, 0x1, P4 ;  /* 0x000000039e357211 */ /* 0x000fe200020f0eff */
[----:B------:R-:W-:Y:S02]  /*1d470*/  IMAD.MOV.U32 R153, RZ, RZ, R133 ;  /* 0x000000ffff997224 */ /* 0x000fe400078e0085 */
[----:B------:R-:W-:-:S02]  /*1d480*/  IMAD.MOV.U32 R151, RZ, RZ, R130 ;  /* 0x000000ffff977224 */ /* 0x000fc400078e0082 */
[----:B----4-:R-:W-:Y:S02]  /*1d490*/  IMAD.MOV.U32 R158, RZ, RZ, R123 ;  /* 0x000000ffff9e7224 */ /* 0x010fe400078e007b */
[----:B--2---:R-:W-:Y:S01]  /*1d4a0*/  IMAD.MOV.U32 R59, RZ, RZ, R118 ;  /* 0x000000ffff3b7224 */ /* 0x004fe200078e0076 */
[----:B------:R-:W-:-:S04]  /*1d4b0*/  LEA R118, P2, R165, R2, 0x1 ;  /* 0x00000002a5767211 */ /* 0x000fc800078408ff */
[----:B------:R-:W-:Y:S01]  /*1d4c0*/  LEA.HI.X.SX32 R119, R165, R3, 0x1, P2 ;  /* 0x00000003a5777211 */ /* 0x000fe200010f0eff */
[----:B------:R-:W-:Y:S02]  /*1d4d0*/  IMAD.MOV.U32 R165, RZ, RZ, R159 ;  /* 0x000000ffffa57224 */ /* 0x000fe400078e009f */
[----:B------:R-:W-:Y:S02]  /*1d4e0*/  IMAD.MOV.U32 R159, RZ, RZ, R131 ;  /* 0x000000ffff9f7224 */ /* 0x000fe400078e0083 */
[----:B------:R-:W-:Y:S01]  /*1d4f0*/  IMAD.MOV.U32 R131, RZ, RZ, R134 ;  /* 0x000000ffff837224 */ /* 0x000fe200078e0086 */
[----:B------:R-:W-:-:S04]  /*1d500*/  LEA R134, P1, R59, R2, 0x1 ;  /* 0x000000023b867211 */ /* 0x000fc800078208ff */
[----:B------:R-:W-:Y:S01]  /*1d510*/  LEA.HI.X.SX32 R135, R59, R3, 0x1, P1 ;  /* 0x000000033b877211 */ /* 0x000fe200008f0eff */
[----:B------:R-:W-:Y:S02]  /*1d520*/  IMAD.MOV.U32 R59, RZ, RZ, R164 ;  /* 0x000000ffff3b7224 */ /* 0x000fe400078e00a4 */
[----:B------:R-:W-:Y:S02]  /*1d530*/  IMAD.MOV.U32 R164, RZ, RZ, R152 ;  /* 0x000000ffffa47224 */ /* 0x000fe400078e0098 */
[----:B------:R0:W-:Y:S01]  /*1d540*/  STL.64 [R1+0x780], R134 ;  /* 0x0007808601007387 */ /* 0x0001e20000100a00 */
[----:B------:R-:W-:Y:S01]  /*1d550*/  IMAD.MOV.U32 R152, RZ, RZ, R132 ;  /* 0x000000ffff987224 */ /* 0x000fe200078e0084 */
[----:B------:R-:W-:-:S04]  /*1d560*/  LEA R132, P1, R58, R2, 0x1 ;  /* 0x000000023a847211 */ /* 0x000fc800078208ff */
[----:B------:R-:W-:Y:S01]  /*1d570*/  LEA.HI.X.SX32 R133, R58, R3, 0x1, P1 ;  /* 0x000000033a857211 */ /* 0x000fe200008f0eff */
[----:B0-----:R-:W2:Y:S04]  /*1d580*/  LDL.LU.64 R134, [R1+0xf98] ;  /* 0x000f980001867983 */ /* 0x001ea80000300a00 */
[----:B------:R0:W-:Y:S04]  /*1d590*/  STL.64 [R1+0x770], R60 ;  /* 0x0007703c01007387 */ /* 0x0001e80000100a00 */
[----:B------:R1:W-:Y:S01]  /*1d5a0*/  STL.64 [R1+0x768], R52 ;  /* 0x0007683401007387 */ /* 0x0003e20000100a00 */
[----:B0-----:R-:W-:-:S02]  /*1d5b0*/  LEA R60, P3, R161, R2, 0x1 ;  /* 0x00000002a13c7211 */ /* 0x001fc400078608ff */
[C---:B-1----:R-:W-:Y:S02]  /*1d5c0*/  LEA R52, P4, R150.reuse, R2, 0x1 ;  /* 0x0000000296347211 */ /* 0x042fe400078808ff */
[-C--:B------:R-:W-:Y:S02]  /*1d5d0*/  LEA.HI.X.SX32 R61, R161, R3.reuse, 0x1, P3 ;  /* 0x00000003a13d7211 */ /* 0x080fe400018f0eff */
[----:B------:R-:W-:Y:S01]  /*1d5e0*/  LEA.HI.X.SX32 R53, R150, R3, 0x1, P4 ;  /* 0x0000000396357211 */ /* 0x000fe200020f0eff */
[----:B------:R0:W-:Y:S01]  /*1d5f0*/  STL.64 [R1+0x760], R132 ;  /* 0x0007608401007387 */ /* 0x0001e20000100a00 */
[----:B------:R-:W-:-:S03]  /*1d600*/  IMAD.MOV.U32 R58, RZ, RZ, R124 ;  /* 0x000000ffff3a7224 */ /* 0x000fc600078e007c */
[----:B0-----:R-:W4:Y:S04]  /*1d610*/  LDL.LU.64 R132, [R1+0xf90] ;  /* 0x000f900001847983 */ /* 0x001f280000300a00 */
[----:B------:R-:W-:Y:S04]  /*1d620*/  STL.64 [R1+0x750], R60 ;  /* 0x0007503c01007387 */ /* 0x000fe80000100a00 */
[----:B------:R0:W-:Y:S02]  /*1d630*/  STL.64 [R1+0x748], R52 ;  /* 0x0007483401007387 */ /* 0x0001e40000100a00 */
[----:B0-----:R-:W-:-:S02]  /*1d640*/  LEA R52, P4, R151, R2, 0x1 ;  /* 0x0000000297347211 */ /* 0x001fc400078808ff */
[-C--:B------:R-:W-:Y:S02]  /*1d650*/  LEA R60, P3, R164, R2.reuse, 0x1 ;  /* 0x00000002a43c7211 */ /* 0x080fe400078608ff */
[----:B------:R-:W-:Y:S01]  /*1d660*/  LEA.HI.X.SX32 R53, R151, R3, 0x1, P4 ;  /* 0x0000000397357211 */ /* 0x000fe200020f0eff */
[----:B---3--:R-:W-:Y:S01]  /*1d670*/  IMAD.MOV.U32 R250, RZ, RZ, R120 ;  /* 0x000000fffffa7224 */ /* 0x008fe200078e0078 */
[----:B------:R-:W-:Y:S01]  /*1d680*/  LEA R120, P2, R5, R2, 0x1 ;  /* 0x0000000205787211 */ /* 0x000fe200078408ff */
[----:B------:R-:W-:-:S03]  /*1d690*/  IMAD.MOV.U32 R130, RZ, RZ, R121 ;  /* 0x000000ffff827224 */ /* 0x000fc600078e0079 */
[-C--:B------:R-:W-:Y:S01]  /*1d6a0*/  LEA.HI.X.SX32 R121, R5, R3.reuse, 0x1, P2 ;  /* 0x0000000305797211 */ /* 0x080fe200010f0eff */
[----:B------:R-:W-:Y:S02]  /*1d6b0*/  IMAD.MOV.U32 R5, RZ, RZ, R160 ;  /* 0x000000ffff057224 */ /* 0x000fe400078e00a0 */
[----:B------:R-:W-:Y:S02]  /*1d6c0*/  IMAD.MOV.U32 R160, RZ, RZ, R251 ;  /* 0x000000ffffa07224 */ /* 0x000fe400078e00fb */
[----:B------:R-:W-:Y:S01]  /*1d6d0*/  IMAD.MOV.U32 R251, RZ, RZ, R122 ;  /* 0x000000fffffb7224 */ /* 0x000fe200078e007a */
[-C--:B------:R-:W-:Y:S01]  /*1d6e0*/  LEA R122, P2, R165, R2.reuse, 0x1 ;  /* 0x00000002a57a7211 */ /* 0x080fe200078408ff */
[----:B------:R-:W-:Y:S01]  /*1d6f0*/  IMAD.MOV.U32 R161, RZ, RZ, R130 ;  /* 0x000000ffffa17224 */ /* 0x000fe200078e0082 */
[-C--:B------:R-:W-:Y:S02]  /*1d700*/  LEA R130, P1, R59, R2.reuse, 0x1 ;  /* 0x000000023b827211 */ /* 0x080fe400078208ff */
[----:B------:R-:W-:Y:S01]  /*1d710*/  LEA.HI.X.SX32 R123, R165, R3, 0x1, P2 ;  /* 0x00000003a57b7211 */ /* 0x000fe200010f0eff */
[----:B------:R-:W-:Y:S01]  /*1d720*/  IMAD.MOV.U32 R165, RZ, RZ, R137 ;  /* 0x000000ffffa57224 */ /* 0x000fe200078e0089 */
[----:B------:R-:W-:Y:S01]  /*1d730*/  LEA R124, P2, R5, R2, 0x1 ;  /* 0x00000002057c7211 */ /* 0x000fe200078408ff */
[----:B------:R-:W-:-:S02]  /*1d740*/  IMAD.MOV.U32 R150, RZ, RZ, R250 ;  /* 0x000000ffff967224 */ /* 0x000fc400078e00fa */
[----:B------:R-:W-:Y:S02]  /*1d750*/  IMAD.MOV.U32 R137, RZ, RZ, R248 ;  /* 0x000000ffff897224 */ /* 0x000fe400078e00f8 */
[----:B------:R-:W-:Y:S01]  /*1d760*/  IMAD.MOV.U32 R250, RZ, RZ, R131 ;  /* 0x000000fffffa7224 */ /* 0x000fe200078e0083 */
[-C--:B------:R-:W-:Y:S01]  /*1d770*/  LEA.HI.X.SX32 R131, R59, R3.reuse, 0x1, P1 ;  /* 0x000000033b837211 */ /* 0x080fe200008f0eff */
[----:B------:R-:W-:Y:S01]  /*1d780*/  IMAD.MOV.U32 R248, RZ, RZ, R125 ;  /* 0x000000fffff87224 */ /* 0x000fe200078e007d */
[-C--:B------:R-:W-:Y:S01]  /*1d790*/  LEA.HI.X.SX32 R125, R5, R3.reuse, 0x1, P2 ;  /* 0x00000003057d7211 */ /* 0x080fe200010f0eff */
[----:B------:R-:W-:Y:S02]  /*1d7a0*/  IMAD.MOV.U32 R151, RZ, RZ, R139 ;  /* 0x000000ffff977224 */ /* 0x000fe400078e008b */
[----:B------:R-:W-:Y:S01]  /*1d7b0*/  IMAD.MOV.U32 R139, RZ, RZ, R128 ;  /* 0x000000ffff8b7224 */ /* 0x000fe200078e0080 */
[----:B------:R-:W-:Y:S01]  /*1d7c0*/  LEA R128, P1, R159, R2, 0x1 ;  /* 0x000000029f807211 */ /* 0x000fe200078208ff */
[----:B------:R-:W-:Y:S01]  /*1d7d0*/  IMAD.MOV.U32 R5, RZ, RZ, R158 ;  /* 0x000000ffff057224 */ /* 0x000fe200078e009e */
[----:B------:R-:W-:Y:S01]  /*1d7e0*/  LEA.HI.X.SX32 R61, R164, R3, 0x1, P3 ;  /* 0x00000003a43d7211 */ /* 0x000fe200018f0eff */
[----:B------:R-:W-:-:S02]  /*1d7f0*/  IMAD.MOV.U32 R158, RZ, RZ, R157 ;  /* 0x000000ffff9e7224 */ /* 0x000fc400078e009d */
[----:B------:R-:W-:Y:S02]  /*1d800*/  IMAD.MOV.U32 R157, RZ, RZ, R138 ;  /* 0x000000ffff9d7224 */ /* 0x000fe400078e008a */
[----:B------:R-:W-:Y:S01]  /*1d810*/  IMAD.MOV.U32 R138, RZ, RZ, R129 ;  /* 0x000000ffff8a7224 */ /* 0x000fe200078e0081 */
[----:B------:R-:W-:Y:S01]  /*1d820*/  LEA.HI.X.SX32 R129, R159, R3, 0x1, P1 ;  /* 0x000000039f817211 */ /* 0x000fe200008f0eff */
[----:B------:R0:W-:Y:S04]  /*1d830*/  STL.64 [R1+0x740], R130 ;  /* 0x0007408201007387 */ /* 0x0001e80000100a00 */
[----:B0-----:R-:W3:Y:S04]  /*1d840*/  LDL.LU.64 R130, [R1+0xf88] ;  /* 0x000f880001827983 */ /* 0x001ee80000300a00 */
[----:B------:R-:W-:Y:S04]  /*1d850*/  STL.64 [R1+0x730], R60 ;  /* 0x0007303c01007387 */ /* 0x000fe80000100a00 */
[----:B------:R-:W-:Y:S04]  /*1d860*/  STL.64 [R1+0x728], R52 ;  /* 0x0007283401007387 */ /* 0x000fe80000100a00 */
[----:B------:R0:W-:Y:S04]  /*1d870*/  STL.64 [R1+0x720], R128 ;  /* 0x0007208001007387 */ /* 0x0001e80000100a00 */
[----:B0-----:R-:W2:Y:S01]  /*1d880*/  LDL.LU.64 R128, [R1+0xf80] ;  /* 0x000f800001807983 */ /* 0x001ea20000300a00 */
[----:B------:R-:W-:Y:S01]  /*1d890*/  IMAD.MOV.U32 R164, RZ, RZ, R152 ;  /* 0x000000ffffa47224 */ /* 0x000fe200078e0098 */
[-C--:B------:R-:W-:Y:S01]  /*1d8a0*/  LEA R60, P3, R136, R2.reuse, 0x1 ;  /* 0x00000002883c7211 */ /* 0x080fe200078608ff */
[----:B------:R-:W-:Y:S01]  /*1d8b0*/  IMAD.MOV.U32 R152, RZ, RZ, R126 ;  /* 0x000000ffff987224 */ /* 0x000fe200078e007e */
[----:B------:R-:W-:-:S02]  /*1d8c0*/  LEA R52, P4, R249, R2, 0x1 ;  /* 0x00000002f9347211 */ /* 0x000fc400078808ff */
[-C--:B------:R-:W-:Y:S01]  /*1d8d0*/  LEA R126, P2, R143, R2.reuse, 0x1 ;  /* 0x000000028f7e7211 */ /* 0x080fe200078408ff */
[----:B------:R-:W-:Y:S01]  /*1d8e0*/  IMAD.MOV.U32 R59, RZ, RZ, R153 ;  /* 0x000000ffff3b7224 */ /* 0x000fe200078e0099 */
[-C--:B------:R-:W-:Y:S01]  /*1d8f0*/  LEA.HI.X.SX32 R61, R136, R3.reuse, 0x1, P3 ;  /* 0x00000003883d7211 */ /* 0x080fe200018f0eff */
[----:B------:R-:W-:Y:S01]  /*1d900*/  IMAD.MOV.U32 R153, RZ, RZ, R127 ;  /* 0x000000ffff997224 */ /* 0x000fe200078e007f */
[-C--:B------:R-:W-:Y:S02]  /*1d910*/  LEA.HI.X.SX32 R53, R249, R3.reuse, 0x1, P4 ;  /* 0x00000003f9357211 */ /* 0x080fe400020f0eff */
[-C--:B------:R-:W-:Y:S01]  /*1d920*/  LEA.HI.X.SX32 R127, R143, R3.reuse, 0x1, P2 ;  /* 0x000000038f7f7211 */ /* 0x080fe200010f0eff */
[----:B------:R-:W-:Y:S01]  /*1d930*/  IMAD.MOV.U32 R143, RZ, RZ, R250 ;  /* 0x000000ffff8f7224 */ /* 0x000fe200078e00fa */
[C---:B------:R-:W-:Y:S01]  /*1d940*/  LEA R136, P1, R58.reuse, R2, 0x1 ;  /* 0x000000023a887211 */ /* 0x040fe200078208ff */
[----:B------:R-:W-:Y:S01]  /*1d950*/  IMAD.MOV.U32 R250, RZ, RZ, R248 ;  /* 0x000000fffffa7224 */ /* 0x000fe200078e00f8 */
[----:B------:R0:W-:Y:S01]  /*1d960*/  STL.64 [R1+0x710], R60 ;  /* 0x0007103c01007387 */ /* 0x0001e20000100a00 */
[----:B------:R-:W-:Y:S01]  /*1d970*/  IMAD.MOV.U32 R159, RZ, RZ, R137 ;  /* 0x000000ffff9f7224 */ /* 0x000fe200078e0089 */
[----:B------:R-:W-:-:S02]  /*1d980*/  LEA.HI.X.SX32 R137, R58, R3, 0x1, P1 ;  /* 0x000000033a897211 */ /* 0x000fc400008f0eff */
[----:B------:R1:W-:Y:S01]  /*1d990*/  STL.64 [R1+0x708], R52 ;  /* 0x0007083401007387 */ /* 0x0003e20000100a00 */
[CC--:B0-----:R-:W-:Y:S02]  /*1d9a0*/  LEA R60, P3, R161.reuse, R2.reuse, 0x1 ;  /* 0x00000002a13c7211 */ /* 0x0c1fe400078608ff */
[CC--:B-1----:R-:W-:Y:S02]  /*1d9b0*/  LEA R52, P4, R150.reuse, R2.reuse, 0x1 ;  /* 0x0000000296347211 */ /* 0x0c2fe400078808ff */
[-C--:B------:R-:W-:Y:S02]  /*1d9c0*/  LEA.HI.X.SX32 R61, R161, R3.reuse, 0x1, P3 ;  /* 0x00000003a13d7211 */ /* 0x080fe400018f0eff */
[----:B------:R-:W-:Y:S01]  /*1d9d0*/  LEA.HI.X.SX32 R53, R150, R3, 0x1, P4 ;  /* 0x0000000396357211 */ /* 0x000fe200020f0eff */
[----:B------:R-:W-:Y:S01]  /*1d9e0*/  IMAD.MOV.U32 R150, RZ, RZ, R138 ;  /* 0x000000ffff967224 */ /* 0x000fe200078e008a */
[----:B------:R0:W-:Y:S01]  /*1d9f0*/  STL.64 [R1+0x700], R136 ;  /* 0x0007008801007387 */ /* 0x0001e20000100a00 */
[----:B------:R-:W-:Y:S01]  /*1da00*/  LEA R138, P1, R152, R2, 0x1 ;  /* 0x00000002988a7211 */ /* 0x000fe200078208ff */
[----:B------:R-:W-:-:S02]  /*1da10*/  IMAD.MOV.U32 R58, RZ, RZ, R5 ;  /* 0x000000ffff3a7224 */ /* 0x000fc400078e0005 */
[----:B------:R-:W-:Y:S01]  /*1da20*/  IMAD.MOV.U32 R5, RZ, RZ, R139 ;  /* 0x000000ffff057224 */ /* 0x000fe200078e008b */
[----:B------:R-:W-:Y:S01]  /*1da30*/  LEA.HI.X.SX32 R139, R152, R3, 0x1, P1 ;  /* 0x00000003988b7211 */ /* 0x000fe200008f0eff */
[----:B0-----:R-:W4:Y:S04]  /*1da40*/  LDL.LU.64 R136, [R1+0xf78] ;  /* 0x000f780001887983 */ /* 0x001f280000300a00 */
[----:B------:R0:W-:Y:S04]  /*1da50*/  STL.64 [R1+0x6f0], R60 ;  /* 0x0006f03c01007387 */ /* 0x0001e80000100a00 */
[----:B------:R1:W-:Y:S01]  /*1da60*/  STL.64 [R1+0x6e8], R52 ;  /* 0x0006e83401007387 */ /* 0x0003e20000100a00 */
[----:B0-----:R-:W-:-:S02]  /*1da70*/  LEA R60, P3, R158, R2, 0x1 ;  /* 0x000000029e3c7211 */ /* 0x001fc400078608ff */
[C---:B-1----:R-:W-:Y:S02]  /*1da80*/  LEA R52, P4, R251.reuse, R2, 0x1 ;  /* 0x00000002fb347211 */ /* 0x042fe400078808ff */
[-C--:B------:R-:W-:Y:S02]  /*1da90*/  LEA.HI.X.SX32 R61, R158, R3.reuse, 0x1, P3 ;  /* 0x000000039e3d7211 */ /* 0x080fe400018f0eff */
[----:B------:R-:W-:Y:S01]  /*1daa0*/  LEA.HI.X.SX32 R53, R251, R3, 0x1, P4 ;  /* 0x00000003fb357211 */ /* 0x000fe200020f0eff */
[----:B------:R0:W-:Y:S04]  /*1dab0*/  STL.64 [R1+0x6e0], R138 ;  /* 0x0006e08a01007387 */ /* 0x0001e80000100a00 */
[----:B0-----:R-:W4:Y:S04]  /*1dac0*/  LDL.LU.64 R138, [R1+0xf70] ;  /* 0x000f7000018a7983 */ /* 0x001f280000300a00 */
[----:B------:R-:W-:Y:S04]  /*1dad0*/  STL.64 [R1+0x6d0], R60 ;  /* 0x0006d03c01007387 */ /* 0x000fe80000100a00 */
[----:B------:R-:W-:Y:S01]  /*1dae0*/  STL.64 [R1+0x6c8], R52 ;  /* 0x0006c83401007387 */ /* 0x000fe20000100a00 */
[----:B---3--:R-:W-:-:S02]  /*1daf0*/  IMAD.MOV.U32 R161, RZ, RZ, R131 ;  /* 0x000000ffffa17224 */ /* 0x008fc400078e0083 */
[----:B--2---:R-:W-:Y:S01]  /*1db00*/  IMAD.MOV.U32 R248, RZ, RZ, R128 ;  /* 0x000000fffff87224 */ /* 0x004fe200078e0080 */
[----:B------:R-:W-:Y:S01]  /*1db10*/  LEA R128, P2, R165, R2, 0x1 ;  /* 0x00000002a5807211 */ /* 0x000fe200078408ff */
[----:B------:R-:W-:-:S03]  /*1db20*/  IMAD.MOV.U32 R249, RZ, RZ, R129 ;  /* 0x000000fffff97224 */ /* 0x000fc600078e0081 */
[----:B------:R-:W-:Y:S01]  /*1db30*/  LEA.HI.X.SX32 R129, R165, R3, 0x1, P2 ;  /* 0x00000003a5817211 */ /* 0x000fe200010f0eff */
[----:B------:R-:W-:Y:S01]  /*1db40*/  IMAD.MOV.U32 R165, RZ, RZ, R130 ;  /* 0x000000ffffa57224 */ /* 0x000fe200078e0082 */
[----:B------:R-:W-:-:S04]  /*1db50*/  LEA R130, P2, R153, R2, 0x1 ;  /* 0x0000000299827211 */ /* 0x000fc800078408ff */
[----:B------:R-:W-:Y:S01]  /*1db60*/  LEA.HI.X.SX32 R131, R153, R3, 0x1, P2 ;  /* 0x0000000399837211 */ /* 0x000fe200010f0eff */
[----:B------:R-:W-:Y:S01]  /*1db70*/  IMAD.MOV.U32 R153, RZ, RZ, R250 ;  /* 0x000000ffff997224 */ /* 0x000fe200078e00fa */
[----:B------:R-:W-:-:S04]  /*1db80*/  LEA R250, P1, R248, R2, 0x1 ;  /* 0x00000002f8fa7211 */ /* 0x000fc800078208ff */
[----:B------:R-:W-:-:S05]  /*1db90*/  LEA.HI.X.SX32 R251, R248, R3, 0x1, P1 ;  /* 0x00000003f8fb7211 */ /* 0x000fca00008f0eff */
[----:B------:R0:W-:Y:S04]  /*1dba0*/  STL.64 [R1+0x6c0], R250 ;  /* 0x0006c0fa01007387 */ /* 0x0001e80000100a00 */
[----:B0-----:R-:W2:Y:S01]  /*1dbb0*/  LDL.LU.64 R250, [R1+0xf68] ;  /* 0x000f680001fa7983 */ /* 0x001ea20000300a00 */
[----:B----4-:R-:W-:Y:S01]  /*1dbc0*/  IMAD.MOV.U32 R158, RZ, RZ, R132 ;  /* 0x000000ffff9e7224 */ /* 0x010fe200078e0084 */
[-C--:B------:R-:W-:Y:S02]  /*1dbd0*/  LEA R132, P2, R249, R2.reuse, 0x1 ;  /* 0x00000002f9847211 */ /* 0x080fe400078408ff */
[CC--:B------:R-:W-:Y:S02]  /*1dbe0*/  LEA R60, P3, R135.reuse, R2.reuse, 0x1 ;  /* 0x00000002873c7211 */ /* 0x0c0fe400078608ff */
[----:B------:R-:W-:Y:S01]  /*1dbf0*/  LEA R52, P4, R134, R2, 0x1 ;  /* 0x0000000286347211 */ /* 0x000fe200078808ff */
[----:B------:R-:W-:Y:S01]  /*1dc00*/  IMAD.MOV.U32 R152, RZ, RZ, R159 ;  /* 0x000000ffff987224 */ /* 0x000fe200078e009f */
[-C--:B------:R-:W-:Y:S01]  /*1dc10*/  LEA.HI.X.SX32 R61, R135, R3.reuse, 0x1, P3 ;  /* 0x00000003873d7211 */ /* 0x080fe200018f0eff */
[----:B------:R-:W-:Y:S01]  /*1dc20*/  IMAD.MOV.U32 R159, RZ, RZ, R133 ;  /* 0x000000ffff9f7224 */ /* 0x000fe200078e0085 */
[----:B------:R-:W-:-:S02]  /*1dc30*/  LEA.HI.X.SX32 R133, R249, R3, 0x1, P2 ;  /* 0x00000003f9857211 */ /* 0x000fc400010f0eff */
[-C--:B------:R-:W-:Y:S02]  /*1dc40*/  LEA.HI.X.SX32 R53, R134, R3.reuse, 0x1, P4 ;  /* 0x0000000386357211 */ /* 0x080fe400020f0eff */
[CC--:B------:R-:W-:Y:S01]  /*1dc50*/  LEA R134, P2, R59.reuse, R2.reuse, 0x1 ;  /* 0x000000023b867211 */ /* 0x0c0fe200078408ff */
[----:B------:R0:W-:Y:S01]  /*1dc60*/  STL.64 [R1+0x6b0], R60 ;  /* 0x0006b03c01007387 */ /* 0x0001e20000100a00 */
[C---:B------:R-:W-:Y:S02]  /*1dc70*/  LEA R248, P1, R58.reuse, R2, 0x1 ;  /* 0x000000023af87211 */ /* 0x040fe400078208ff */
[-C--:B------:R-:W-:Y:S01]  /*1dc80*/  LEA.HI.X.SX32 R135, R59, R3.reuse, 0x1, P2 ;  /* 0x000000033b877211 */ /* 0x080fe200010f0eff */
[----:B------:R-:W-:Y:S01]  /*1dc90*/  IMAD.MOV.U32 R59, RZ, RZ, R165 ;  /* 0x000000ffff3b7224 */ /* 0x000fe200078e00a5 */
[----:B------:R1:W-:Y:S01]  /*1dca0*/  STL.64 [R1+0x6a8], R52 ;  /* 0x0006a83401007387 */ /* 0x0003e20000100a00 */
[----:B------:R-:W-:Y:S01]  /*1dcb0*/  IMAD.MOV.U32 R165, RZ, RZ, R151 ;  /* 0x000000ffffa57224 */ /* 0x000fe200078e0097 */
[----:B------:R-:W-:-:S02]  /*1dcc0*/  LEA.HI.X.SX32 R249, R58, R3, 0x1, P1 ;  /* 0x000000033af97211 */ /* 0x000fc400008f0eff */
[-C--:B0-----:R-:W-:Y:S02]  /*1dcd0*/  LEA R60, P3, R164, R2.reuse, 0x1 ;  /* 0x00000002a43c7211 */ /* 0x081fe400078608ff */
[-C--:B-1----:R-:W-:Y:S02]  /*1dce0*/  LEA R52, P4, R160, R2.reuse, 0x1 ;  /* 0x00000002a0347211 */ /* 0x082fe400078808ff */
[-C--:B------:R-:W-:Y:S01]  /*1dcf0*/  LEA.HI.X.SX32 R61, R164, R3.reuse, 0x1, P3 ;  /* 0x00000003a43d7211 */ /* 0x080fe200018f0eff */
[----:B------:R-:W-:Y:S01]  /*1dd00*/  IMAD.MOV.U32 R164, RZ, RZ, R150 ;  /* 0x000000ffffa47224 */ /* 0x000fe200078e0096 */
[----:B------:R-:W-:Y:S01]  /*1dd10*/  LEA.HI.X.SX32 R53, R160, R3, 0x1, P4 ;  /* 0x00000003a0357211 */ /* 0x000fe200020f0eff */
[----:B------:R0:W-:Y:S04]  /*1dd20*/  STL.64 [R1+0x6a0], R248 ;  /* 0x0006a0f801007387 */ /* 0x0001e80000100a00 */
[----:B0-----:R-:W3:Y:S04]  /*1dd30*/  LDL.LU.64 R248, [R1+0xf60] ;  /* 0x000f600001f87983 */ /* 0x001ee80000300a00 */
[----:B------:R-:W-:Y:S04]  /*1dd40*/  STL.64 [R1+0x690], R60 ;  /* 0x0006903c01007387 */ /* 0x000fe80000100a00 */
[----:B------:R-:W-:Y:S01]  /*1dd50*/  STL.64 [R1+0x688], R52 ;  /* 0x0006883401007387 */ /* 0x000fe20000100a00 */
[----:B--2---:R-:W-:Y:S01]  /*1dd60*/  IMAD.MOV.U32 R151, RZ, RZ, R250 ;  /* 0x000000ffff977224 */ /* 0x004fe200078e00fa */
[----:B------:R-:W-:Y:S01]  /*1dd70*/  LEA R250, P1, R152, R2, 0x1 ;  /* 0x0000000298fa7211 */ /* 0x000fe200078208ff */
[----:B------:R-:W-:-:S03]  /*1dd80*/  IMAD.MOV.U32 R150, RZ, RZ, R251 ;  /* 0x000000ffff967224 */ /* 0x000fc600078e00fb */
[----:B------:R-:W-:-:S05]  /*1dd90*/  LEA.HI.X.SX32 R251, R152, R3, 0x1, P1 ;  /* 0x0000000398fb7211 */ /* 0x000fca00008f0eff */
[----:B------:R0:W-:Y:S04]  /*1dda0*/  STL.64 [R1+0x680], R250 ;  /* 0x000680fa01007387 */ /* 0x0001e80000100a00 */
[----:B0-----:R-:W2:Y:S01]  /*1ddb0*/  LDL.LU.64 R250, [R1+0xf58] ;  /* 0x000f580001fa7983 */ /* 0x001ea20000300a00 */
[CC--:B------:R-:W-:Y:S02]  /*1ddc0*/  LEA R52, P4, R252.reuse, R2.reuse, 0x1 ;  /* 0x00000002fc347211 */ /* 0x0c0fe400078808ff */
[CC--:B------:R-:W-:Y:S02]  /*1ddd0*/  LEA R60, P3, R143.reuse, R2.reuse, 0x1 ;  /* 0x000000028f3c7211 */ /* 0x0c0fe400078608ff */
[-C--:B------:R-:W-:Y:S01]  /*1dde0*/  LEA.HI.X.SX32 R53, R252, R3.reuse, 0x1, P4 ;  /* 0x00000003fc357211 */ /* 0x080fe200020f0eff */
[----:B------:R-:W-:Y:S01]  /*1ddf0*/  IMAD.MOV.U32 R252, RZ, RZ, R142 ;  /* 0x000000fffffc7224 */ /* 0x000fe200078e008e */
[----:B------:R-:W-:Y:S01]  /*1de00*/  LEA.HI.X.SX32 R61, R143, R3, 0x1, P3 ;  /* 0x000000038f3d7211 */ /* 0x000fe200018f0eff */
[----:B------:R-:W-:Y:S01]  /*1de10*/  IMAD.MOV.U32 R160, RZ, RZ, R136 ;  /* 0x000000ffffa07224 */ /* 0x000fe200078e0088 */
[----:B------:R-:W-:-:S03]  /*1de20*/  LEA R136, P2, R153, R2, 0x1 ;  /* 0x0000000299887211 */ /* 0x000fc600078408ff */
[----:B------:R3:W-:Y:S01]  /*1de30*/  STL.64 [R1+0x670], R60 ;  /* 0x0006703c01007387 */ /* 0x0007e20000100a00 */
[----:B------:R-:W-:-:S03]  /*1de40*/  IMAD.MOV.U32 R58, RZ, RZ, R5 ;  /* 0x000000ffff3a7224 */ /* 0x000fc600078e0005 */
[----:B------:R0:W-:Y:S01]  /*1de50*/  STL.64 [R1+0x668], R52 ;  /* 0x0006683401007387 */ /* 0x0001e20000100a00 */
[----:B------:R-:W-:Y:S02]  /*1de60*/  IMAD.MOV.U32 R5, RZ, RZ, R161 ;  /* 0x000000ffff057224 */ /* 0x000fe400078e00a1 */
[----:B------:R-:W-:Y:S01]  /*1de70*/  IMAD.MOV.U32 R161, RZ, RZ, R137 ;  /* 0x000000ffffa17224 */ /* 0x000fe200078e0089 */
[-C--:B------:R-:W-:Y:S01]  /*1de80*/  LEA.HI.X.SX32 R137, R153, R3.reuse, 0x1, P2 ;  /* 0x0000000399897211 */ /* 0x080fe200010f0eff */
[----:B------:R-:W-:Y:S01]  /*1de90*/  IMAD.MOV.U32 R152, RZ, RZ, R158 ;  /* 0x000000ffff987224 */ /* 0x000fe200078e009e */
[CC--:B---3--:R-:W-:Y:S02]  /*1dea0*/  LEA R60, P3, R249.reuse, R2.reuse, 0x1 ;  /* 0x00000002f93c7211 */ /* 0x0c8fe400078608ff */
[C---:B0-----:R-:W-:Y:S02]  /*1deb0*/  LEA R52, P4, R248.reuse, R2, 0x1 ;  /* 0x00000002f8347211 */ /* 0x041fe400078808ff */
[-C--:B------:R-:W-:Y:S01]  /*1dec0*/  LEA.HI.X.SX32 R61, R249, R3.reuse, 0x1, P3 ;  /* 0x00000003f93d7211 */ /* 0x080fe200018f0eff */
[----:B------:R-:W-:Y:S01]  /*1ded0*/  IMAD.MOV.U32 R158, RZ, RZ, R138 ;  /* 0x000000ffff9e7224 */ /* 0x000fe200078e008a */
[----:B------:R-:W-:Y:S01]  /*1dee0*/  LEA.HI.X.SX32 R53, R248, R3, 0x1, P4 ;  /* 0x00000003f8357211 */ /* 0x000fe200020f0eff */
[----:B------:R-:W-:-:S02]  /*1def0*/  IMAD.MOV.U32 R153, RZ, RZ, R159 ;  /* 0x000000ffff997224 */ /* 0x000fc400078e009f */
[----:B------:R-:W-:Y:S02]  /*1df00*/  IMAD.MOV.U32 R159, RZ, RZ, R139 ;  /* 0x000000ffff9f7224 */ /* 0x000fe400078e008b */
[----:B------:R-:W-:Y:S02]  /*1df10*/  IMAD.MOV.U32 R248, RZ, RZ, R5 ;  /* 0x000000fffff87224 */ /* 0x000fe400078e0005 */
[----:B------:R-:W-:Y:S02]  /*1df20*/  IMAD.MOV.U32 R249, RZ, RZ, R59 ;  /* 0x000000fffff97224 */ /* 0x000fe400078e003b */
[----:B------:R-:W-:Y:S02]  /*1df30*/  IMAD.MOV.U32 R5, RZ, RZ, R165 ;  /* 0x000000ffff057224 */ /* 0x000fe400078e00a5 */
[----:B------:R-:W-:Y:S02]  /*1df40*/  IMAD.MOV.U32 R165, RZ, RZ, R151 ;  /* 0x000000ffffa57224 */ /* 0x000fe400078e0097 */
[----:B------:R-:W-:Y:S01]  /*1df50*/  IMAD.MOV.U32 R151, RZ, RZ, R141 ;  /* 0x000000ffff977224 */ /* 0x000fe200078e008d */
[----:B--2---:R-:W-:-:S04]  /*1df60*/  LEA R142, P1, R251, R2, 0x1 ;  /* 0x00000002fb8e7211 */ /* 0x004fc800078208ff */
[----:B------:R-:W-:-:S05]  /*1df70*/  LEA.HI.X.SX32 R143, R251, R3, 0x1, P1 ;  /* 0x00000003fb8f7211 */ /* 0x000fca00008f0eff */
[----:B------:R0:W-:Y:S01]  /*1df80*/  STL.64 [R1+0x660], R142 ;  /* 0x0006608e01007387 */ /* 0x0001e20000100a00 */
[----:B------:R-:W-:-:S03]  /*1df90*/  LEA R138, P2, R250, R2, 0x1 ;  /* 0x00000002fa8a7211 */ /* 0x000fc600078408ff */
[----:B0-----:R-:W2:Y:S01]  /*1dfa0*/  LDL.LU.64 R142, [R1+0xf50] ;  /* 0x000f5000018e7983 */ /* 0x001ea20000300a00 */
[----:B------:R-:W-:-:S03]  /*1dfb0*/  LEA.HI.X.SX32 R139, R250, R3, 0x1, P2 ;  /* 0x00000003fa8b7211 */ /* 0x000fc600010f0eff */
[----:B------:R0:W-:Y:S01]  /*1dfc0*/  STL.64 [R1+0x650], R60 ;  /* 0x0006503c01007387 */ /* 0x0001e20000100a00 */
[----:B------:R-:W-:Y:S01]  /*1dfd0*/  IMAD.MOV.U32 R250, RZ, RZ, R58 ;  /* 0x000000fffffa7224 */ /* 0x000fe200078e003a */
[-C--:B------:R-:W-:Y:S02]  /*1dfe0*/  LEA R58, P3, R6, R2.reuse, 0x1 ;  /* 0x00000002063a7211 */ /* 0x080fe400078608ff */
[----:B------:R1:W-:Y:S01]  /*1dff0*/  STL.64 [R1+0x648], R52 ;  /* 0x0006483401007387 */ /* 0x0003e20000100a00 */
[----:B------:R-:W-:Y:S01]  /*1e000*/  IMAD.MOV.U32 R251, RZ, RZ, R252 ;  /* 0x000000fffffb7224 */ /* 0x000fe200078e00fc */
[-C--:B0-----:R-:W-:Y:S01]  /*1e010*/  LEA R60, P1, R160, R2.reuse, 0x1 ;  /* 0x00000002a03c7211 */ /* 0x081fe200078208ff */
[----:B------:R-:W-:Y:S01]  /*1e020*/  IMAD.MOV.U32 R252, RZ, RZ, R164 ;  /* 0x000000fffffc7224 */ /* 0x000fe200078e00a4 */
[-C--:B-1----:R-:W-:Y:S02]  /*1e030*/  LEA R52, P4, R0, R2.reuse, 0x1 ;  /* 0x0000000200347211 */ /* 0x082fe400078808ff */
[-C--:B------:R-:W-:Y:S01]  /*1e040*/  LEA.HI.X.SX32 R61, R160, R3.reuse, 0x1, P1 ;  /* 0x00000003a03d7211 */ /* 0x080fe200008f0eff */
[----:B------:R-:W-:Y:S01]  /*1e050*/  IMAD.MOV.U32 R164, RZ, RZ, R150 ;  /* 0x000000ffffa47224 */ /* 0x000fe200078e0096 */
[-C--:B------:R-:W-:Y:S01]  /*1e060*/  LEA.HI.X.SX32 R59, R6, R3.reuse, 0x1, P3 ;  /* 0x00000003063b7211 */ /* 0x080fe200018f0eff */
[----:B------:R-:W-:Y:S01]  /*1e070*/  IMAD.MOV.U32 R150, RZ, RZ, R140 ;  /* 0x000000ffff967224 */ /* 0x000fe200078e008c */
[----:B------:R-:W-:Y:S01]  /*1e080*/  LEA.HI.X.SX32 R53, R0, R3, 0x1, P4 ;  /* 0x0000000300357211 */ /* 0x000fe200020f0eff */
[----:B------:R0:W-:Y:S01]  /*1e090*/  STL.64 [R1+0x640], R60 ;  /* 0x0006403c01007387 */ /* 0x0001e20000100a00 */
[----:B------:R-:W-:-:S02]  /*1e0a0*/  LEA R140, P2, R161, R2, 0x1 ;  /* 0x00000002a18c7211 */ /* 0x000fc400078408ff */
[CC--:B------:R-:W-:Y:S01]  /*1e0b0*/  LEA R160, P1, R248.reuse, R2.reuse, 0x1 ;  /* 0x00000002f8a07211 */ /* 0x0c0fe200078208ff */
[----:B------:R-:W-:Y:S01]  /*1e0c0*/  STL.64 [R1+0x630], R58 ;  /* 0x0006303a01007387 */ /* 0x000fe20000100a00 */
[-C--:B------:R-:W-:Y:S02]  /*1e0d0*/  LEA.HI.X.SX32 R141, R161, R3.reuse, 0x1, P2 ;  /* 0x00000003a18d7211 */ /* 0x080fe400010f0eff */
[----:B------:R-:W-:Y:S01]  /*1e0e0*/  LEA.HI.X.SX32 R161, R248, R3, 0x1, P1 ;  /* 0x00000003f8a17211 */ /* 0x000fe200008f0eff */
[----:B------:R1:W-:Y:S01]  /*1e0f0*/  STL.64 [R1+0x628], R52 ;  /* 0x0006283401007387 */ /* 0x0003e20000100a00 */
[----:B0-----:R-:W-:-:S04]  /*1e100*/  LEA R60, P3, R152, R2, 0x1 ;  /* 0x00000002983c7211 */ /* 0x001fc800078608ff */
[-C--:B------:R-:W-:Y:S02]  /*1e110*/  LEA.HI.X.SX32 R61, R152, R3.reuse, 0x1, P3 ;  /* 0x00000003983d7211 */ /* 0x080fe400018f0eff */
[CC--:B------:R-:W-:Y:S02]  /*1e120*/  LEA R152, P1, R252.reuse, R2.reuse, 0x1 ;  /* 0x00000002fc987211 */ /* 0x0c0fe400078208ff */
[CC--:B-1----:R-:W-:Y:S01]  /*1e130*/  LEA R52, P4, R153.reuse, R2.reuse, 0x1 ;  /* 0x0000000299347211 */ /* 0x0c2fe200078808ff */
[----:B------:R0:W-:Y:S03]  /*1e140*/  STL.64 [R1+0x620], R160 ;  /* 0x000620a001007387 */ /* 0x0001e60000100a00 */
[-C--:B------:R-:W-:Y:S02]  /*1e150*/  LEA.HI.X.SX32 R53, R153, R3.reuse, 0x1, P4 ;  /* 0x0000000399357211 */ /* 0x080fe400020f0eff */
[----:B------:R-:W-:Y:S01]  /*1e160*/  LEA.HI.X.SX32 R153, R252, R3, 0x1, P1 ;  /* 0x00000003fc997211 */ /* 0x000fe200008f0eff */
[----:B0-----:R-:W3:Y:S04]  /*1e170*/  LDL.LU.64 R160, [R1+0xf48] ;  /* 0x000f480001a07983 */ /* 0x001ee80000300a00 */
[----:B------:R-:W-:Y:S04]  /*1e180*/  STL.64 [R1+0x610], R60 ;  /* 0x0006103c01007387 */ /* 0x000fe80000100a00 */
[----:B------:R-:W-:Y:S04]  /*1e190*/  STL.64 [R1+0x608], R52 ;  /* 0x0006083401007387 */ /* 0x000fe80000100a00 */
[----:B------:R0:W-:Y:S04]  /*1e1a0*/  STL.64 [R1+0x600], R152 ;  /* 0x0006009801007387 */ /* 0x0001e80000100a00 */
[----:B0-----:R-:W4:Y:S01]  /*1e1b0*/  LDL.LU.64 R152, [R1+0xf40] ;  /* 0x000f400001987983 */ /* 0x001f220000300a00 */
[----:B------:R-:W-:-:S02]  /*1e1c0*/  LEA R60, P3, R164, R2, 0x1 ;  /* 0x00000002a43c7211 */ /* 0x000fc400078608ff */
[CC--:B------:R-:W-:Y:S01]  /*1e1d0*/  LEA R52, P4, R165.reuse, R2.reuse, 0x1 ;  /* 0x00000002a5347211 */ /* 0x0c0fe200078808ff */
[----:B------:R-:W-:Y:S01]  /*1e1e0*/  IMAD.MOV.U32 R248, RZ, RZ, R250 ;  /* 0x000000fffff87224 */ /* 0x000fe200078e00fa */
[-C--:B------:R-:W-:Y:S01]  /*1e1f0*/  LEA.HI.X.SX32 R61, R164, R3.reuse, 0x1, P3 ;  /* 0x00000003a43d7211 */ /* 0x080fe200018f0eff */
[----:B------:R-:W-:Y:S01]  /*1e200*/  IMAD.MOV.U32 R250, RZ, RZ, R144 ;  /* 0x000000fffffa7224 */ /* 0x000fe200078e0090 */
[----:B------:R-:W-:Y:S01]  /*1e210*/  LEA.HI.X.SX32 R53, R165, R3, 0x1, P4 ;  /* 0x00000003a5357211 */ /* 0x000fe200020f0eff */
[----:B------:R-:W-:Y:S02]  /*1e220*/  IMAD.MOV.U32 R165, RZ, RZ, R150 ;  /* 0x000000ffffa57224 */ /* 0x000fe400078e0096 */
[----:B------:R0:W-:Y:S04]  /*1e230*/  STL.64 [R1+0x5f0], R60 ;  /* 0x0005f03c01007387 */ /* 0x0001e80000100a00 */
[----:B------:R1:W-:Y:S01]  /*1e240*/  STL.64 [R1+0x5e8], R52 ;  /* 0x0005e83401007387 */ /* 0x0003e20000100a00 */
[----:B0-----:R-:W-:Y:S01]  /*1e250*/  IMAD.MOV.U32 R60, RZ, RZ, R56 ;  /* 0x000000ffff3c7224 */ /* 0x001fe200078e0038 */
[-C--:B------:R-:W-:Y:S01]  /*1e260*/  LEA R56, P3, R149, R2.reuse, 0x1 ;  /* 0x0000000295387211 */ /* 0x080fe200078608ff */
[----:B------:R-:W-:Y:S01]  /*1e270*/  IMAD.MOV.U32 R61, RZ, RZ, R57 ;  /* 0x000000ffff3d7224 */ /* 0x000fe200078e0039 */
[----:B-1----:R-:W-:-:S02]  /*1e280*/  LEA R52, P4, R148, R2, 0x1 ;  /* 0x0000000294347211 */ /* 0x002fc400078808ff */
[-C--:B------:R-:W-:Y:S02]  /*1e290*/  LEA.HI.X.SX32 R57, R149, R3.reuse, 0x1, P3 ;  /* 0x0000000395397211 */ /* 0x080fe400018f0eff */
[----:B------:R-:W-:Y:S01]  /*1e2a0*/  LEA.HI.X.SX32 R53, R148, R3, 0x1, P4 ;  /* 0x0000000394357211 */ /* 0x000fe200020f0eff */
[----:B------:R-:W-:Y:S02]  /*1e2b0*/  IMAD.MOV.U32 R252, RZ, RZ, R146 ;  /* 0x000000fffffc7224 */ /* 0x000fe400078e0092 */
[----:B------:R-:W-:Y:S02]  /*1e2c0*/  IMAD.MOV.U32 R164, RZ, RZ, R147 ;  /* 0x000000ffffa47224 */ /* 0x000fe400078e0093 */
[----:B--2---:R-:W-:Y:S01]  /*1e2d0*/  IMAD.MOV.U32 R59, RZ, RZ, R142 ;  /* 0x000000ffff3b7224 */ /* 0x004fe200078e008e */
[----:B------:R-:W-:Y:S01]  /*1e2e0*/  LEA R142, P2, R249, R2, 0x1 ;  /* 0x00000002f98e7211 */ /* 0x000fe200078408ff */
[----:B------:R-:W-:-:S03]  /*1e2f0*/  IMAD.MOV.U32 R58, RZ, RZ, R143 ;  /* 0x000000ffff3a7224 */ /* 0x000fc600078e008f */
[-C--:B------:R-:W-:Y:S02]  /*1e300*/  LEA.HI.X.SX32 R143, R249, R3.reuse, 0x1, P2 ;  /* 0x00000003f98f7211 */ /* 0x080fe400010f0eff */
[CC--:B------:R-:W-:Y:S01]  /*1e310*/  LEA R144, P2, R5.reuse, R2.reuse, 0x1 ;  /* 0x0000000205907211 */ /* 0x0c0fe200078408ff */
[----:B------:R-:W-:Y:S01]  /*1e320*/  IMAD.MOV.U32 R249, RZ, RZ, R251 ;  /* 0x000000fffff97224 */ /* 0x000fe200078e00fb */
[C---:B------:R-:W-:Y:S01]  /*1e330*/  LEA R150, P1, R58.reuse, R2, 0x1 ;  /* 0x000000023a967211 */ /* 0x040fe200078208ff */
[----:B------:R-:W-:Y:S01]  /*1e340*/  IMAD.MOV.U32 R251, RZ, RZ, R145 ;  /* 0x000000fffffb7224 */ /* 0x000fe200078e0091 */
[-C--:B------:R-:W-:Y:S01]  /*1e350*/  LEA.HI.X.SX32 R145, R5, R3.reuse, 0x1, P2 ;  /* 0x0000000305917211 */ /* 0x080fe200010f0eff */
[----:B------:R-:W-:Y:S01]  /*1e360*/  IMAD.MOV.U32 R5, RZ, RZ, R151 ;  /* 0x000000ffff057224 */ /* 0x000fe200078e0097 */
[----:B------:R-:W-:-:S05]  /*1e370*/  LEA.HI.X.SX32 R151, R58, R3, 0x1, P1 ;  /* 0x000000033a977211 */ /* 0x000fca00008f0eff */
[----:B------:R0:W-:Y:S01]  /*1e380*/  STL.64 [R1+0x5e0], R150 ;  /* 0x0005e09601007387 */ /* 0x0001e20000100a00 */
[CC--:B------:R-:W-:Y:S02]  /*1e390*/  LEA R146, P2, R59.reuse, R2.reuse, 0x1 ;  /* 0x000000023b927211 */ /* 0x0c0fe400078408ff */
[C---:B------:R-:W-:Y:S02]  /*1e3a0*/  LEA R58, P3, R158.reuse, R2, 0x1 ;  /* 0x000000029e3a7211 */ /* 0x040fe400078608ff */
[-C--:B------:R-:W-:Y:S01]  /*1e3b0*/  LEA.HI.X.SX32 R147, R59, R3.reuse, 0x1, P2 ;  /* 0x000000033b937211 */ /* 0x080fe200010f0eff */
[----:B0-----:R-:W2:Y:S04]  /*1e3c0*/  LDL.LU.64 R150, [R1+0xf38] ;  /* 0x000f380001967983 */ /* 0x001ea80000300a00 */
[----:B------:R0:W-:Y:S04]  /*1e3d0*/  STL.64 [R1+0x5d0], R56 ;  /* 0x0005d03801007387 */ /* 0x0001e80000100a00 */
[----:B------:R1:W-:Y:S01]  /*1e3e0*/  STL.64 [R1+0x5c8], R52 ;  /* 0x0005c83401007387 */ /* 0x0003e20000100a00 */
[----:B------:R-:W-:-:S02]  /*1e3f0*/  LEA.HI.X.SX32 R59, R158, R3, 0x1, P3 ;  /* 0x000000039e3b7211 */ /* 0x000fc400018f0eff */
[CC--:B0-----:R-:W-:Y:S02]  /*1e400*/  LEA R56, P1, R248.reuse, R2.reuse, 0x1 ;  /* 0x00000002f8387211 */ /* 0x0c1fe400078208ff */
[CC--:B-1----:R-:W-:Y:S02]  /*1e410*/  LEA R52, P4, R159.reuse, R2.reuse, 0x1 ;  /* 0x000000029f347211 */ /* 0x0c2fe400078808ff */
[-C--:B------:R-:W-:Y:S02]  /*1e420*/  LEA.HI.X.SX32 R57, R248, R3.reuse, 0x1, P1 ;  /* 0x00000003f8397211 */ /* 0x080fe400008f0eff */
[-C--:B------:R-:W-:Y:S02]  /*1e430*/  LEA.HI.X.SX32 R53, R159, R3.reuse, 0x1, P4 ;  /* 0x000000039f357211 */ /* 0x080fe400020f0eff */
[CC--:B------:R-:W-:Y:S01]  /*1e440*/  LEA R158, P1, R250.reuse, R2.reuse, 0x1 ;  /* 0x00000002fa9e7211 */ /* 0x0c0fe200078208ff */
[----:B------:R0:W-:Y:S03]  /*1e450*/  STL.64 [R1+0x5c0], R56 ;  /* 0x0005c03801007387 */ /* 0x0001e60000100a00 */
[----:B------:R-:W-:Y:S01]  /*1e460*/  LEA.HI.X.SX32 R159, R250, R3, 0x1, P1 ;  /* 0x00000003fa9f7211 */ /* 0x000fe200008f0eff */
[----:B------:R-:W-:Y:S01]  /*1e470*/  IMAD.MOV.U32 R250, RZ, RZ, R156 ;  /* 0x000000fffffa7224 */ /* 0x000fe200078e009c */
[-C--:B------:R-:W-:Y:S01]  /*1e480*/  LEA R156, P1, R252, R2.reuse, 0x1 ;  /* 0x00000002fc9c7211 */ /* 0x080fe200078208ff */
[----:B0-----:R-:W3:Y:S04]  /*1e490*/  LDL.LU.64 R56, [R1+0xf30] ;  /* 0x000f300001387983 */ /* 0x001ee80000300a00 */
[----:B------:R0:W-:Y:S04]  /*1e4a0*/  STL.64 [R1+0x5b0], R58 ;  /* 0x0005b03a01007387 */ /* 0x0001e80000100a00 */
[----:B------:R4:W-:Y:S01]  /*1e4b0*/  STL.64 [R1+0x5a8], R52 ;  /* 0x0005a83401007387 */ /* 0x0009e20000100a00 */
[----:B0-----:R-:W-:-:S02]  /*1e4c0*/  LEA R58, P3, R157, R2, 0x1 ;  /* 0x000000029d3a7211 */ /* 0x001fc400078608ff */
[C---:B----4-:R-:W-:Y:S02]  /*1e4d0*/  LEA R52, P4, R152.reuse, R2, 0x1 ;  /* 0x0000000298347211 */ /* 0x050fe400078808ff */
[-C--:B------:R-:W-:Y:S02]  /*1e4e0*/  LEA.HI.X.SX32 R59, R157, R3.reuse, 0x1, P3 ;  /* 0x000000039d3b7211 */ /* 0x080fe400018f0eff */
[-C--:B------:R-:W-:Y:S01]  /*1e4f0*/  LEA.HI.X.SX32 R53, R152, R3.reuse, 0x1, P4 ;  /* 0x0000000398357211 */ /* 0x080fe200020f0eff */
[----:B------:R0:W-:Y:S01]  /*1e500*/  STL.64 [R1+0x5a0], R158 ;  /* 0x0005a09e01007387 */ /* 0x0001e20000100a00 */
[----:B------:R-:W-:-:S03]  /*1e510*/  LEA.HI.X.SX32 R157, R252, R3, 0x1, P1 ;  /* 0x00000003fc9d7211 */ /* 0x000fc600008f0eff */
[----:B0-----:R-:W4:Y:S04]  /*1e520*/  LDL.LU.64 R158, [R1+0xf28] ;  /* 0x000f2800019e7983 */ /* 0x001f280000300a00 */
[----:B------:R-:W-:Y:S04]  /*1e530*/  STL.64 [R1+0x590], R58 ;  /* 0x0005903a01007387 */ /* 0x000fe80000100a00 */
[----:B------:R-:W-:Y:S04]  /*1e540*/  STL.64 [R1+0x588], R52 ;  /* 0x0005883401007387 */ /* 0x000fe80000100a00 */
[----:B------:R0:W-:Y:S04]  /*1e550*/  STL.64 [R1+0x580], R156 ;  /* 0x0005809c01007387 */ /* 0x0001e80000100a00 */
[----:B0-----:R-:W2:Y:S01]  /*1e560*/  LDL.LU.64 R156, [R1+0xf20] ;  /* 0x000f2000019c7983 */ /* 0x001ea20000300a00 */
[----:B------:R-:W-:-:S02]  /*1e570*/  LEA R58, P3, R164, R2, 0x1 ;  /* 0x00000002a43a7211 */ /* 0x000fc400078608ff */
[C---:B------:R-:W-:Y:S02]  /*1e580*/  LEA R52, P4, R165.reuse, R2, 0x1 ;  /* 0x00000002a5347211 */ /* 0x040fe400078808ff */
[-C--:B------:R-:W-:Y:S02]  /*1e590*/  LEA.HI.X.SX32 R59, R164, R3.reuse, 0x1, P3 ;  /* 0x00000003a43b7211 */ /* 0x080fe400018f0eff */
[----:B------:R-:W-:-:S03]  /*1e5a0*/  LEA.HI.X.SX32 R53, R165, R3, 0x1, P4 ;  /* 0x00000003a5357211 */ /* 0x000fc600020f0eff */
[----:B------:R-:W-:Y:S04]  /*1e5b0*/  STL.64 [R1+0x570], R58 ;  /* 0x0005703a01007387 */ /* 0x000fe80000100a00 */
[----:B------:R-:W-:Y:S01]  /*1e5c0*/  STL.64 [R1+0x568], R52 ;  /* 0x0005683401007387 */ /* 0x000fe20000100a00 */
[----:B------:R-:W-:-:S04]  /*1e5d0*/  LEA R148, P2, R249, R2, 0x1 ;  /* 0x00000002f9947211 */ /* 0x000fc800078408ff */
[----:B------:R-:W-:Y:S02]  /*1e5e0*/  LEA.HI.X.SX32 R149, R249, R3, 0x1, P2 ;  /* 0x00000003f9957211 */ /* 0x000fe400010f0eff */
[----:B--2---:R-:W-:-:S04]  /*1e5f0*/  LEA R164, P1, R157, R2, 0x1 ;  /* 0x000000029da47211 */ /* 0x004fc800078208ff */
[----:B------:R-:W-:-:S05]  /*1e600*/  LEA.HI.X.SX32 R165, R157, R3, 0x1, P1 ;  /* 0x000000039da57211 */ /* 0x000fca00008f0eff */
[----:B------:R0:W-:Y:S04]  /*1e610*/  STL.64 [R1+0x560], R164 ;  /* 0x000560a401007387 */ /* 0x0001e80000100a00 */
[----:B0-----:R-:W2:Y:S01]  /*1e620*/  LDL.LU.64 R164, [R1+0xf18] ;  /* 0x000f180001a47983 */ /* 0x001ea20000300a00 */
[-C--:B---3--:R-:W-:Y:S01]  /*1e630*/  LEA R58, P3, R57, R2.reuse, 0x1 ;  /* 0x00000002393a7211 */ /* 0x088fe200078608ff */
[----:B------:R-:W-:Y:S01]  /*1e640*/  IMAD.MOV.U32 R248, RZ, RZ, R150 ;  /* 0x000000fffff87224 */ /* 0x000fe200078e0096 */
[CC--:B------:R-:W-:Y:S02]  /*1e650*/  LEA R52, P4, R56.reuse, R2.reuse, 0x1 ;  /* 0x0000000238347211 */ /* 0x0c0fe400078808ff */
[----:B------:R-:W-:Y:S02]  /*1e660*/  LEA R150, P2, R251, R2, 0x1 ;  /* 0x00000002fb967211 */ /* 0x000fe400078408ff */
[-C--:B------:R-:W-:Y:S01]  /*1e670*/  LEA.HI.X.SX32 R59, R57, R3.reuse, 0x1, P3 ;  /* 0x00000003393b7211 */ /* 0x080fe200018f0eff */
[----:B------:R-:W-:Y:S01]  /*1e680*/  IMAD.MOV.U32 R249, RZ, RZ, R151 ;  /* 0x000000fffff97224 */ /* 0x000fe200078e0097 */
[----:B------:R-:W-:-:S02]  /*1e690*/  LEA.HI.X.SX32 R53, R56, R3, 0x1, P4 ;  /* 0x0000000338357211 */ /* 0x000fc400020f0eff */
[-C--:B------:R-:W-:Y:S01]  /*1e6a0*/  LEA.HI.X.SX32 R151, R251, R3.reuse, 0x1, P2 ;  /* 0x00000003fb977211 */ /* 0x080fe200010f0eff */
[----:B------:R4:W-:Y:S01]  /*1e6b0*/  STL.64 [R1+0x550], R58 ;  /* 0x0005503a01007387 */ /* 0x0009e20000100a00 */
[CC--:B------:R-:W-:Y:S02]  /*1e6c0*/  LEA R152, P2, R5.reuse, R2.reuse, 0x1 ;  /* 0x0000000205987211 */ /* 0x0c0fe400078408ff */
[CC--:B------:R-:W-:Y:S01]  /*1e6d0*/  LEA R56, P1, R248.reuse, R2.reuse, 0x1 ;  /* 0x00000002f8387211 */ /* 0x0c0fe200078208ff */
[----:B------:R0:W-:Y:S01]  /*1e6e0*/  STL.64 [R1+0x548], R52 ;  /* 0x0005483401007387 */ /* 0x0001e20000100a00 */
[----:B------:R-:W-:Y:S01]  /*1e6f0*/  IMAD.MOV.U32 R251, RZ, RZ, R153 ;  /* 0x000000fffffb7224 */ /* 0x000fe200078e0099 */
[-C--:B------:R-:W-:Y:S01]  /*1e700*/  LEA.HI.X.SX32 R153, R5, R3.reuse, 0x1, P2 ;  /* 0x0000000305997211 */ /* 0x080fe200010f0eff */
[----:B------:R-:W-:Y:S01]  /*1e710*/  IMAD.MOV.U32 R252, RZ, RZ, R154 ;  /* 0x000000fffffc7224 */ /* 0x000fe200078e009a */
[----:B------:R-:W-:Y:S02]  /*1e720*/  LEA.HI.X.SX32 R57, R248, R3, 0x1, P1 ;  /* 0x00000003f8397211 */ /* 0x000fe400008f0eff */
[----:B----4-:R-:W-:-:S02]  /*1e730*/  LEA R58, P3, R159, R2, 0x1 ;  /* 0x000000029f3a7211 */ /* 0x010fc400078608ff */
[-C--:B------:R-:W-:Y:S02]  /*1e740*/  LEA R154, P2, R156, R2.reuse, 0x1 ;  /* 0x000000029c9a7211 */ /* 0x080fe400078408ff */
[CC--:B0-----:R-:W-:Y:S02]  /*1e750*/  LEA R52, P4, R158.reuse, R2.reuse, 0x1 ;  /* 0x000000029e347211 */ /* 0x0c1fe400078808ff */
[-C--:B------:R-:W-:Y:S01]  /*1e760*/  LEA.HI.X.SX32 R59, R159, R3.reuse, 0x1, P3 ;  /* 0x000000039f3b7211 */ /* 0x080fe200018f0eff */
[----:B------:R-:W-:Y:S01]  /*1e770*/  IMAD.MOV.U32 R5, RZ, RZ, R155 ;  /* 0x000000ffff057224 */ /* 0x000fe200078e009b */
[-C--:B------:R-:W-:Y:S01]  /*1e780*/  LEA.HI.X.SX32 R53, R158, R3.reuse, 0x1, P4 ;  /* 0x000000039e357211 */ /* 0x080fe200020f0eff */
[----:B------:R0:W-:Y:S01]  /*1e790*/  STL.64 [R1+0x540], R56 ;  /* 0x0005403801007387 */ /* 0x0001e20000100a00 */
[----:B------:R-:W-:Y:S02]  /*1e7a0*/  LEA.HI.X.SX32 R155, R156, R3, 0x1, P2 ;  /* 0x000000039c9b7211 */ /* 0x000fe400010f0eff */
[----:B------:R-:W-:-:S02]  /*1e7b0*/  LEA R156, P2, R249, R2, 0x1 ;  /* 0x00000002f99c7211 */ /* 0x000fc400078408ff */
[C---:B------:R-:W-:Y:S02]  /*1e7c0*/  LEA R248, P1, R250.reuse, R2, 0x1 ;  /* 0x00000002faf87211 */ /* 0x040fe400078208ff */
[-C--:B------:R-:W-:Y:S01]  /*1e7d0*/  LEA.HI.X.SX32 R157, R249, R3.reuse, 0x1, P2 ;  /* 0x00000003f99d7211 */ /* 0x080fe200010f0eff */
[----:B0-----:R-:W3:Y:S04]  /*1e7e0*/  LDL.LU.64 R56, [R1+0xf10] ;  /* 0x000f100001387983 */ /* 0x001ee80000300a00 */
[----:B------:R0:W-:Y:S01]  /*1e7f0*/  STL.64 [R1+0x530], R58 ;  /* 0x0005303a01007387 */ /* 0x0001e20000100a00 */
[----:B------:R-:W-:-:S03]  /*1e800*/  LEA.HI.X.SX32 R249, R250, R3, 0x1, P1 ;  /* 0x00000003faf97211 */ /* 0x000fc600008f0eff */
[----:B------:R1:W-:Y:S01]  /*1e810*/  STL.64 [R1+0x528], R52 ;  /* 0x0005283401007387 */ /* 0x0003e20000100a00 */
[CC--:B0-----:R-:W-:Y:S02]  /*1e820*/  LEA R58, P3, R161.reuse, R2.reuse, 0x1 ;  /* 0x00000002a13a7211 */ /* 0x0c1fe400078608ff */
[CC--:B-1----:R-:W-:Y:S02]  /*1e830*/  LEA R52, P4, R160.reuse, R2.reuse, 0x1 ;  /* 0x00000002a0347211 */ /* 0x0c2fe400078808ff */
[-C--:B------:R-:W-:Y:S02]  /*1e840*/  LEA.HI.X.SX32 R59, R161, R3.reuse, 0x1, P3 ;  /* 0x00000003a13b7211 */ /* 0x080fe400018f0eff */
[----:B------:R-:W-:Y:S01]  /*1e850*/  LEA.HI.X.SX32 R53, R160, R3, 0x1, P4 ;  /* 0x00000003a0357211 */ /* 0x000fe200020f0eff */
[----:B------:R0:W-:Y:S04]  /*1e860*/  STL.64 [R1+0x520], R248 ;  /* 0x000520f801007387 */ /* 0x0001e80000100a00 */
[----:B------:R1:W-:Y:S01]  /*1e870*/  STL.64 [R1+0x510], R58 ;  /* 0x0005103a01007387 */ /* 0x0003e20000100a00 */
[----:B------:R-:W-:-:S03]  /*1e880*/  LEA R158, P2, R251, R2, 0x1 ;  /* 0x00000002fb9e7211 */ /* 0x000fc600078408ff */
[----:B------:R4:W-:Y:S01]  /*1e890*/  STL.64 [R1+0x508], R52 ;  /* 0x0005083401007387 */ /* 0x0009e20000100a00 */
[CC--:B0-----:R-:W-:Y:S02]  /*1e8a0*/  LEA R248, P1, R60.reuse, R2.reuse, 0x1 ;  /* 0x000000023cf87211 */ /* 0x0c1fe400078208ff */
[CC--:B-1----:R-:W-:Y:S02]  /*1e8b0*/  LEA R58, P3, R163.reuse, R2.reuse, 0x1 ;  /* 0x00000002a33a7211 */ /* 0x0c2fe400078608ff */
[-C--:B------:R-:W-:Y:S02]  /*1e8c0*/  LEA.HI.X.SX32 R249, R60, R3.reuse, 0x1, P1 ;  /* 0x000000033cf97211 */ /* 0x080fe400008f0eff */
[C---:B----4-:R-:W-:Y:S02]  /*1e8d0*/  LEA R52, P4, R162.reuse, R2, 0x1 ;  /* 0x00000002a2347211 */ /* 0x050fe400078808ff */
[-C--:B------:R-:W-:Y:S02]  /*1e8e0*/  LEA.HI.X.SX32 R59, R163, R3.reuse, 0x1, P3 ;  /* 0x00000003a33b7211 */ /* 0x080fe400018f0eff */
[-C--:B------:R-:W-:Y:S01]  /*1e8f0*/  LEA.HI.X.SX32 R53, R162, R3.reuse, 0x1, P4 ;  /* 0x00000003a2357211 */ /* 0x080fe200020f0eff */
[----:B------:R-:W-:Y:S01]  /*1e900*/  STL.64 [R1+0x500], R248 ;  /* 0x000500f801007387 */ /* 0x000fe20000100a00 */
[----:B------:R-:W-:-:S02]  /*1e910*/  LEA.HI.X.SX32 R159, R251, R3, 0x1, P2 ;  /* 0x00000003fb9f7211 */ /* 0x000fc400010f0eff */
[-C--:B------:R-:W-:Y:S01]  /*1e920*/  LEA R160, P2, R61, R2.reuse, 0x1 ;  /* 0x000000023da07211 */ /* 0x080fe200078408ff */
[----:B------:R-:W-:Y:S01]  /*1e930*/  STL.64 [R1+0x4f0], R58 ;  /* 0x0004f03a01007387 */ /* 0x000fe20000100a00 */
[----:B------:R-:W-:-:S03]  /*1e940*/  LEA R60, P1, R252, R2, 0x1 ;  /* 0x00000002fc3c7211 */ /* 0x000fc600078208ff */
[----:B------:R-:W-:Y:S01]  /*1e950*/  STL.64 [R1+0x4e8], R52 ;  /* 0x0004e83401007387 */ /* 0x000fe20000100a00 */
[-C--:B------:R-:W-:Y:S02]  /*1e960*/  LEA.HI.X.SX32 R161, R61, R3.reuse, 0x1, P2 ;  /* 0x000000033da17211 */ /* 0x080fe400010f0eff */
[----:B------:R-:W-:-:S05]  /*1e970*/  LEA.HI.X.SX32 R61, R252, R3, 0x1, P1 ;  /* 0x00000003fc3d7211 */ /* 0x000fca00008f0eff */
[----:B------:R0:W-:Y:S02]  /*1e980*/  STL.64 [R1+0x4e0], R60 ;  /* 0x0004e03c01007387 */ /* 0x0001e40000100a00 */
[----:B0-----:R-:W-:-:S04]  /*1e990*/  LEA R60, P1, R247, R2, 0x1 ;  /* 0x00000002f73c7211 */ /* 0x001fc800078208ff */
[----:B------:R-:W-:Y:S01]  /*1e9a0*/  LEA.HI.X.SX32 R61, R247, R3, 0x1, P1 ;  /* 0x00000003f73d7211 */ /* 0x000fe200008f0eff */
        /* <DEDUP_REMOVED lines=18> */
[CC--:B------:R-:W-:Y:S02]  /*1ead0*/  LEA R162, P2, R5.reuse, R2.reuse, 0x1 ;  /* 0x0000000205a27211 */ /* 0x0c0fe400078408ff */
[----:B------:R-:W-:Y:S01]  /*1eae0*/  VIADD R110, R98, UR5 ;  /* 0x00000005626e7c36 */ /* 0x000fe20008000000 */
[----:B------:R-:W-:Y:S01]  /*1eaf0*/  ULDC UR5, c[0x0][0x248] ;  /* 0x0000920000057ab9 */ /* 0x000fe20000000800 */
[----:B------:R-:W-:Y:S02]  /*1eb00*/  LEA.HI.X.SX32 R163, R5, R3, 0x1, P2 ;  /* 0x0000000305a37211 */ /* 0x000fe400010f0eff */
[----:B------:R-:W-:Y:S01]  /*1eb10*/  VIADD R108, R110, UR4 ;  /* 0x000000046e6c7c36 */ /* 0x000fe20008000000 */
[----:B------:R-:W-:Y:S01]  /*1eb20*/  ULDC UR4, c[0x0][0x248] ;  /* 0x0000920000047ab9 */ /* 0x000fe20000000800 */
[----:B--2---:R-:W-:-:S02]  /*1eb30*/  LEA R58, P3, R165, R2, 0x1 ;  /* 0x00000002a53a7211 */ /* 0x004fc400078608ff */
[C---:B------:R-:W-:Y:S02]  /*1eb40*/  LEA R52, P4, R164.reuse, R2, 0x1 ;  /* 0x00000002a4347211 */ /* 0x040fe400078808ff */
[-C--:B------:R-:W-:Y:S02]  /*1eb50*/  LEA.HI.X.SX32 R59, R165, R3.reuse, 0x1, P3 ;  /* 0x00000003a53b7211 */ /* 0x080fe400018f0eff */
[----:B------:R-:W-:-:S03]  /*1eb60*/  LEA.HI.X.SX32 R53, R164, R3, 0x1, P4 ;  /* 0x00000003a4357211 */ /* 0x000fc600020f0eff */
[----:B------:R0:W-:Y:S04]  /*1eb70*/  STL.64 [R1+0x4d0], R58 ;  /* 0x0004d03a01007387 */ /* 0x0001e80000100a00 */
[----:B------:R1:W-:Y:S01]  /*1eb80*/  STL.64 [R1+0x4c8], R52 ;  /* 0x0004c83401007387 */ /* 0x0003e20000100a00 */
[CC--:B0-----:R-:W-:Y:S02]  /*1eb90*/  LEA R58, P3, R167.reuse, R2.reuse, 0x1 ;  /* 0x00000002a73a7211 */ /* 0x0c1fe400078608ff */
[CC--:B-1----:R-:W-:Y:S02]  /*1eba0*/  LEA R52, P4, R166.reuse, R2.reuse, 0x1 ;  /* 0x00000002a6347211 */ /* 0x0c2fe400078808ff */
[-C--:B------:R-:W-:Y:S02]  /*1ebb0*/  LEA.HI.X.SX32 R59, R167, R3.reuse, 0x1, P3 ;  /* 0x00000003a73b7211 */ /* 0x080fe400018f0eff */
[----:B------:R-:W-:Y:S01]  /*1ebc0*/  LEA.HI.X.SX32 R53, R166, R3, 0x1, P4 ;  /* 0x00000003a6357211 */ /* 0x000fe200020f0eff */
[----:B------:R0:W-:Y:S04]  /*1ebd0*/  STL.64 [R1+0x4c0], R60 ;  /* 0x0004c03c01007387 */ /* 0x0001e80000100a00 */
[----:B------:R1:W-:Y:S04]  /*1ebe0*/  STL.64 [R1+0x4b0], R58 ;  /* 0x0004b03a01007387 */ /* 0x0003e80000100a00 */
[----:B------:R2:W-:Y:S01]  /*1ebf0*/  STL.64 [R1+0x4a8], R52 ;  /* 0x0004a83401007387 */ /* 0x0005e20000100a00 */
[----:B0-----:R-:W-:-:S02]  /*1ec00*/  LEA R60, P1, R213, R2, 0x1 ;  /* 0x00000002d53c7211 */ /* 0x001fc400078208ff */
[-C--:B-1----:R-:W-:Y:S02]  /*1ec10*/  LEA R58, P3, R169, R2.reuse, 0x1 ;  /* 0x00000002a93a7211 */ /* 0x082fe400078608ff */
[-C--:B------:R-:W-:Y:S02]  /*1ec20*/  LEA.HI.X.SX32 R61, R213, R3.reuse, 0x1, P1 ;  /* 0x00000003d53d7211 */ /* 0x080fe400008f0eff */
[CC--:B--2---:R-:W-:Y:S02]  /*1ec30*/  LEA R52, P4, R168.reuse, R2.reuse, 0x1 ;  /* 0x00000002a8347211 */ /* 0x0c4fe400078808ff */
        /* <DEDUP_REMOVED lines=24> */
[CC--:B-1----:R-:W-:Y:S02]  /*1edc0*/  LEA R58, P3, R175.reuse, R2.reuse, 0x1 ;  /* 0x00000002af3a7211 */ /* 0x0c2fe400078608ff */
        /* <DEDUP_REMOVED lines=46> */
[-C--:B--2---:R-:W-:Y:S02]  /*1f0b0*/  LEA R52, P4, R100, R2.reuse, 0x1 ;  /* 0x0000000264347211 */ /* 0x084fe400078808ff */
        /* <DEDUP_REMOVED lines=20> */
[----:B------:R0:W-:Y:S01]  /*1f200*/  STL.64 [R1+0x360], R60 ;  /* 0x0003603c01007387 */ /* 0x0001e20000100a00 */
[----:B------:R-:W-:-:S03]  /*1f210*/  LEA R164, P2, R246, R2, 0x1 ;  /* 0x00000002f6a47211 */ /* 0x000fc600078408ff */
[----:B------:R1:W-:Y:S01]  /*1f220*/  STL.64 [R1+0x350], R58 ;  /* 0x0003503a01007387 */ /* 0x0003e20000100a00 */
[----:B------:R-:W-:Y:S01]  /*1f230*/  VIADD R107, R108, UR4 ;  /* 0x000000046c6b7c36 */ /* 0x000fe20008000000 */
[----:B------:R-:W-:Y:S02]  /*1f240*/  ULDC UR4, c[0x0][0x248] ;  /* 0x0000920000047ab9 */ /* 0x000fe40000000800 */
[----:B------:R2:W-:Y:S01]  /*1f250*/  STL.64 [R1+0x348], R52 ;  /* 0x0003483401007387 */ /* 0x0005e20000100a00 */
[CC--:B0-----:R-:W-:Y:S02]  /*1f260*/  LEA R60, P1, R190.reuse, R2.reuse, 0x1 ;  /* 0x00000002be3c7211 */ /* 0x0c1fe400078208ff */
[-C--:B-1----:R-:W-:Y:S02]  /*1f270*/  LEA R58, P3, R69, R2.reuse, 0x1 ;  /* 0x00000002453a7211 */ /* 0x082fe400078608ff */
[----:B------:R-:W-:Y:S02]  /*1f280*/  LEA.HI.X.SX32 R61, R190, R3, 0x1, P1 ;  /* 0x00000003be3d7211 */ /* 0x000fe400008f0eff */
[----:B--2---:R-:W-:-:S02]  /*1f290*/  LEA R52, P4, R68, R2, 0x1 ;  /* 0x0000000244347211 */ /* 0x004fc400078808ff */
[-C--:B------:R-:W-:Y:S01]  /*1f2a0*/  LEA.HI.X.SX32 R59, R69, R3.reuse, 0x1, P3 ;  /* 0x00000003453b7211 */ /* 0x080fe200018f0eff */
[----:B------:R-:W-:Y:S01]  /*1f2b0*/  VIADD R89, R107, UR4 ;  /* 0x000000046b597c36 */ /* 0x000fe20008000000 */
[-C--:B------:R-:W-:Y:S01]  /*1f2c0*/  LEA.HI.X.SX32 R165, R246, R3.reuse, 0x1, P2 ;  /* 0x00000003f6a57211 */ /* 0x080fe200010f0eff */
[----:B------:R-:W-:Y:S01]  /*1f2d0*/  ULDC UR4, c[0x0][0x248] ;  /* 0x0000920000047ab9 */ /* 0x000fe20000000800 */
[-C--:B------:R-:W-:Y:S02]  /*1f2e0*/  LEA.HI.X.SX32 R53, R68, R3.reuse, 0x1, P4 ;  /* 0x0000000344357211 */ /* 0x080fe400020f0eff */
[CC--:B------:R-:W-:Y:S01]  /*1f2f0*/  LEA R166, P2, R212.reuse, R2.reuse, 0x1 ;  /* 0x00000002d4a67211 */ /* 0x0c0fe200078408ff */
[----:B------:R0:W-:Y:S01]  /*1f300*/  STL.64 [R1+0x340], R60 ;  /* 0x0003403c01007387 */ /* 0x0001e20000100a00 */
[----:B------:R-:W-:Y:S01]  /*1f310*/  VIADD R109, R89, UR4 ;  /* 0x00000004596d7c36 */ /* 0x000fe20008000000 */
[----:B------:R-:W-:Y:S01]  /*1f320*/  ULDC UR4, c[0x0][0x248] ;  /* 0x0000920000047ab9 */ /* 0x000fe20000000800 */
[----:B------:R-:W-:Y:S01]  /*1f330*/  LEA.HI.X.SX32 R167, R212, R3, 0x1, P2 ;  /* 0x00000003d4a77211 */ /* 0x000fe200010f0eff */
[----:B------:R1:W-:Y:S01]  /*1f340*/  STL.64 [R1+0x330], R58 ;  /* 0x0003303a01007387 */ /* 0x0003e20000100a00 */
[----:B------:R-:W-:-:S03]  /*1f350*/  LEA R168, P2, R210, R2, 0x1 ;  /* 0x00000002d2a87211 */ /* 0x000fc600078408ff */
[----:B------:R2:W-:Y:S01]  /*1f360*/  STL.64 [R1+0x328], R52 ;  /* 0x0003283401007387 */ /* 0x0005e20000100a00 */
[-C--:B0-----:R-:W-:Y:S02]  /*1f370*/  LEA R60, P1, R102, R2.reuse, 0x1 ;  /* 0x00000002663c7211 */ /* 0x081fe400078208ff */
[-C--:B-1----:R-:W-:Y:S01]  /*1f380*/  LEA R58, P3, R72, R2.reuse, 0x1 ;  /* 0x00000002483a7211 */ /* 0x082fe200078608ff */
[----:B------:R-:W-:Y:S01]  /*1f390*/  VIADD R90, R109, UR4 ;  /* 0x000000046d5a7c36 */ /* 0x000fe20008000000 */
[-C--:B------:R-:W-:Y:S01]  /*1f3a0*/  LEA.HI.X.SX32 R61, R102, R3.reuse, 0x1, P1 ;  /* 0x00000003663d7211 */ /* 0x080fe200008f0eff */
[----:B------:R-:W-:Y:S01]  /*1f3b0*/  ULDC UR4, c[0x0][0x248] ;  /* 0x0000920000047ab9 */ /* 0x000fe20000000800 */
[----:B--2---:R-:W-:Y:S02]  /*1f3c0*/  LEA R52, P4, R71, R2, 0x1 ;  /* 0x0000000247347211 */ /* 0x004fe400078808ff */
[-C--:B------:R-:W-:Y:S02]  /*1f3d0*/  LEA.HI.X.SX32 R59, R72, R3.reuse, 0x1, P3 ;  /* 0x00000003483b7211 */ /* 0x080fe400018f0eff */
[----:B------:R-:W-:-:S02]  /*1f3e0*/  LEA.HI.X.SX32 R169, R210, R3, 0x1, P2 ;  /* 0x00000003d2a97211 */ /* 0x000fc400010f0eff */
[-C--:B------:R-:W-:Y:S02]  /*1f3f0*/  LEA.HI.X.SX32 R53, R71, R3.reuse, 0x1, P4 ;  /* 0x0000000347357211 */ /* 0x080fe400020f0eff */
[CC--:B------:R-:W-:Y:S01]  /*1f400*/  LEA R170, P2, R207.reuse, R2.reuse, 0x1 ;  /* 0x00000002cfaa7211 */ /* 0x0c0fe200078408ff */
[----:B------:R-:W-:Y:S01]  /*1f410*/  VIADD R4, R90, UR5 ;  /* 0x000000055a047c36 */ /* 0x000fe20008000000 */
[----:B------:R0:W-:Y:S01]  /*1f420*/  STL.64 [R1+0x320], R60 ;  /* 0x0003203c01007387 */ /* 0x0001e20000100a00 */
[----:B------:R-:W-:Y:S01]  /*1f430*/  ULDC UR5, c[0x0][0x248] ;  /* 0x0000920000057ab9 */ /* 0x000fe20000000800 */
[----:B------:R-:W-:Y:S02]  /*1f440*/  LEA.HI.X.SX32 R171, R207, R3, 0x1, P2 ;  /* 0x00000003cfab7211 */ /* 0x000fe400010f0eff */
[----:B------:R1:W-:Y:S01]  /*1f450*/  STL.64 [R1+0x310], R58 ;  /* 0x0003103a01007387 */ /* 0x0003e20000100a00 */
[-C--:B------:R-:W-:Y:S01]  /*1f460*/  LEA R172, P2, R205, R2.reuse, 0x1 ;  /* 0x00000002cdac7211 */ /* 0x080fe200078408ff */
[----:B------:R-:W-:Y:S01]  /*1f470*/  VIADD R111, R4, UR4 ;  /* 0x00000004046f7c36 */ /* 0x000fe20008000000 */
[----:B------:R-:W-:Y:S01]  /*1f480*/  ULDC UR4, c[0x0][0x248] ;  /* 0x0000920000047ab9 */ /* 0x000fe20000000800 */
[----:B------:R2:W-:Y:S01]  /*1f490*/  STL.64 [R1+0x308], R52 ;  /* 0x0003083401007387 */ /* 0x0005e20000100a00 */
[----:B0-----:R-:W-:-:S02]  /*1f4a0*/  LEA R60, P1, R194, R2, 0x1 ;  /* 0x00000002c23c7211 */ /* 0x001fc400078208ff */
[CC--:B-1----:R-:W-:Y:S02]  /*1f4b0*/  LEA R58, P3, R75.reuse, R2.reuse, 0x1 ;  /* 0x000000024b3a7211 */ /* 0x0c2fe400078608ff */
[-C--:B------:R-:W-:Y:S02]  /*1f4c0*/  LEA.HI.X.SX32 R61, R194, R3.reuse, 0x1, P1 ;  /* 0x00000003c23d7211 */ /* 0x080fe400008f0eff */
[C---:B--2---:R-:W-:Y:S01]  /*1f4d0*/  LEA R52, P4, R74.reuse, R2, 0x1 ;  /* 0x000000024a347211 */ /* 0x044fe200078808ff */
[----:B------:R0:W-:Y:S01]  /*1f4e0*/  @P5 STG.E.U16 desc[UR22][R64.64], R91 ;  /* 0x0000005b40005986 */ /* 0x0001e2000c101516 */
[-C--:B------:R-:W-:Y:S02]  /*1f4f0*/  LEA.HI.X.SX32 R59, R75, R3.reuse, 0x1, P3 ;  /* 0x000000034b3b7211 */ /* 0x080fe400018f0eff */
[-C--:B------:R-:W-:Y:S02]  /*1f500*/  LEA.HI.X.SX32 R173, R205, R3.reuse, 0x1, P2 ;  /* 0x00000003cdad7211 */ /* 0x080fe400010f0eff */
[----:B------:R-:W-:-:S02]  /*1f510*/  LEA.HI.X.SX32 R53, R74, R3, 0x1, P4 ;  /* 0x000000034a357211 */ /* 0x000fc400020f0eff */
[----:B------:R-:W-:Y:S01]  /*1f520*/  LEA R174, P2, R201, R2, 0x1 ;  /* 0x00000002c9ae7211 */ /* 0x000fe200078408ff */
[----:B------:R1:W-:Y:S01]  /*1f530*/  STL.64 [R1+0x300], R60 ;  /* 0x0003003c01007387 */ /* 0x0003e20000100a00 */
[----:B0-----:R-:W-:-:S03]  /*1f540*/  VIADD R65, R111, UR5 ;  /* 0x000000056f417c36 */ /* 0x001fc60008000000 */
[----:B------:R0:W-:Y:S01]  /*1f550*/  STL.64 [R1+0x2f0], R58 ;  /* 0x0002f03a01007387 */ /* 0x0001e20000100a00 */
[-C--:B------:R-:W-:Y:S01]  /*1f560*/  LEA.HI.X.SX32 R175, R201, R3.reuse, 0x1, P2 ;  /* 0x00000003c9af7211 */ /* 0x080fe200010f0eff */
[----:B------:R-:W-:Y:S01]  /*1f570*/  ULDC UR5, c[0x0][0x248] ;  /* 0x0000920000057ab9 */ /* 0x000fe20000000800 */
[----:B------:R-:W-:Y:S01]  /*1f580*/  VIADD R64, R65, UR4 ;  /* 0x0000000441407c36 */ /* 0x000fe20008000000 */
[----:B------:R2:W-:Y:S01]  /*1f590*/  STL.64 [R1+0x2e8], R52 ;  /* 0x0002e83401007387 */ /* 0x0005e20000100a00 */
[-C--:B------:R-:W-:Y:S01]  /*1f5a0*/  LEA R176, P2, R199, R2.reuse, 0x1 ;  /* 0x00000002c7b07211 */ /* 0x080fe200078408ff */
[----:B------:R-:W-:Y:S01]  /*1f5b0*/  ULDC UR4, c[0x0][0x248] ;  /* 0x0000920000047ab9 */ /* 0x000fe20000000800 */
[-C--:B-1----:R-:W-:Y:S01]  /*1f5c0*/  LEA R60, P1, R79, R2.reuse, 0x1 ;  /* 0x000000024f3c7211 */ /* 0x082fe200078208ff */
[----:B------:R-:W-:Y:S01]  /*1f5d0*/  VIADD R245, R64, UR6 ;  /* 0x0000000640f57c36 */ /* 0x000fe20008000000 */
[----:B0-----:R-:W-:Y:S01]  /*1f5e0*/  LEA R58, P3, R77, R2, 0x1 ;  /* 0x000000024d3a7211 */ /* 0x001fe200078608ff */
[----:B------:R-:W-:Y:S01]  /*1f5f0*/  ULDC UR6, c[0x0][0x248] ;  /* 0x0000920000067ab9 */ /* 0x000fe20000000800 */
[----:B------:R-:W-:-:S02]  /*1f600*/  LEA.HI.X.SX32 R61, R79, R3, 0x1, P1 ;  /* 0x000000034f3d7211 */ /* 0x000fc400008f0eff */
[CC--:B--2---:R-:W-:Y:S02]  /*1f610*/  LEA R52, P4, R76.reuse, R2.reuse, 0x1 ;  /* 0x000000024c347211 */ /* 0x0c4fe400078808ff */
[-C--:B------:R-:W-:Y:S02]  /*1f620*/  LEA.HI.X.SX32 R59, R77, R3.reuse, 0x1, P3 ;  /* 0x000000034d3b7211 */ /* 0x080fe400018f0eff */
[-C--:B------:R-:W-:Y:S02]  /*1f630*/  LEA.HI.X.SX32 R177, R199, R3.reuse, 0x1, P2 ;  /* 0x00000003c7b17211 */ /* 0x080fe400010f0eff */
[-C--:B------:R-:W-:Y:S02]  /*1f640*/  LEA.HI.X.SX32 R53, R76, R3.reuse, 0x1, P4 ;  /* 0x000000034c357211 */ /* 0x080fe400020f0eff */
[C---:B------:R-:W-:Y:S01]  /*1f650*/  LEA R178, P2, R196.reuse, R2, 0x1 ;  /* 0x00000002c4b27211 */ /* 0x040fe200078408ff */
[----:B------:R-:W-:Y:S01]  /*1f660*/  VIADD R215, R245, UR5 ;  /* 0x00000005f5d77c36 */ /* 0x000fe20008000000 */
[----:B------:R0:W-:Y:S01]  /*1f670*/  STL.64 [R1+0x2e0], R60 ;  /* 0x0002e03c01007387 */ /* 0x0001e20000100a00 */
[----:B------:R-:W-:Y:S01]  /*1f680*/  ULDC UR5, c[0x0][0x248] ;  /* 0x0000920000057ab9 */ /* 0x000fe20000000800 */
[----:B------:R-:W-:-:S02]  /*1f690*/  LEA.HI.X.SX32 R179, R196, R3, 0x1, P2 ;  /* 0x00000003c4b37211 */ /* 0x000fc400010f0eff */
[----:B------:R1:W-:Y:S01]  /*1f6a0*/  STL.64 [R1+0x2d0], R58 ;  /* 0x0002d03a01007387 */ /* 0x0003e20000100a00 */
[-C--:B------:R-:W-:Y:S01]  /*1f6b0*/  LEA R180, P2, R193, R2.reuse, 0x1 ;  /* 0x00000002c1b47211 */ /* 0x080fe200078408ff */
[----:B------:R-:W-:Y:S01]  /*1f6c0*/  VIADD R214, R215, UR7 ;  /* 0x00000007d7d67c36 */ /* 0x000fe20008000000 */
[----:B------:R-:W-:Y:S01]  /*1f6d0*/  ULDC UR7, c[0x0][0x248] ;  /* 0x0000920000077ab9 */ /* 0x000fe20000000800 */
        /* <DEDUP_REMOVED lines=8> */
[----:B------:R0:W-:Y:S01]  /*1f760*/  STL.64 [R1+0x2c0], R60 ;  /* 0x0002c03c01007387 */ /* 0x0001e20000100a00 */
[-C--:B------:R-:W-:Y:S01]  /*1f770*/  LEA.HI.X.SX32 R53, R80, R3.reuse, 0x1, P4 ;  /* 0x0000000350357211 */ /* 0x080fe200020f0eff */
[----:B------:R-:W-:Y:S01]  /*1f780*/  ULDC UR8, c[0x0][0x248] ;  /* 0x0000920000087ab9 */ /* 0x000fe20000000800 */
[CC--:B------:R-:W-:Y:S01]  /*1f790*/  LEA R182, P2, R185.reuse, R2.reuse, 0x1 ;  /* 0x00000002b9b67211 */ /* 0x0c0fe200078408ff */
[----:B------:R1:W-:Y:S01]  /*1f7a0*/  STL.64 [R1+0x2b0], R58 ;  /* 0x0002b03a01007387 */ /* 0x0003e20000100a00 */
[----:B------:R-:W-:Y:S01]  /*1f7b0*/  VIADD R217, R244, UR4 ;  /* 0x00000004f4d97c36 */ /* 0x000fe20008000000 */
[----:B------:R-:W-:Y:S01]  /*1f7c0*/  ULDC UR4, c[0x0][0x248] ;  /* 0x0000920000047ab9 */ /* 0x000fe20000000800 */
[----:B------:R-:W-:Y:S01]  /*1f7d0*/  LEA.HI.X.SX32 R183, R185, R3, 0x1, P2 ;  /* 0x00000003b9b77211 */ /* 0x000fe200010f0eff */
[----:B------:R2:W-:Y:S01]  /*1f7e0*/  STL.64 [R1+0x2a8], R52 ;  /* 0x0002a83401007387 */ /* 0x0005e20000100a00 */
[----:B------:R-:W-:-:S02]  /*1f7f0*/  LEA R184, P2, R189, R2, 0x1 ;  /* 0x00000002bdb87211 */ /* 0x000fc400078408ff */
        /* <DEDUP_REMOVED lines=20> */
[-C--:B-1----:R-:W-:Y:S02]  /*1f940*/  LEA R58, P3, R86, R2.reuse, 0x1 ;  /* 0x00000002563a7211 */ /* 0x082fe400078608ff */
[-C--:B------:R-:W-:Y:S02]  /*1f950*/  LEA.HI.X.SX32 R61, R202, R3.reuse, 0x1, P1 ;  /* 0x00000003ca3d7211 */ /* 0x080fe400008f0eff */
[-C--:B--2---:R-:W-:Y:S02]  /*1f960*/  LEA R52, P4, R85, R2.reuse, 0x1 ;  /* 0x0000000255347211 */ /* 0x084fe400078808ff */
        /* <DEDUP_REMOVED lines=14> */
[CC--:B-1----:R-:W-:Y:S01]  /*1fa50*/  LEA R58, P3, R95.reuse, R2.reuse, 0x1 ;  /* 0x000000025f3a7211 */ /* 0x0c2fe200078608ff */
        /* <DEDUP_REMOVED lines=43> */
[-C--:B------:R-:W-:Y:S01]  /*1fd10*/  LEA R202, P2, R96, R2.reuse, 0x1 ;  /* 0x0000000260ca7211 */ /* 0x080fe200078408ff */
        /* <DEDUP_REMOVED lines=16> */
[----:B------:R-:W-:Y:S01]  /*1fe20*/  STL.64 [R1+0x200], R60 ;  /* 0x0002003c01007387 */ /* 0x000fe20000100a00 */
        /* <DEDUP_REMOVED lines=8> */
[-C--:B------:R-:W-:Y:S01]  /*1feb0*/  LEA R208, P2, R108, R2.reuse, 0x1 ;  /* 0x000000026cd07211 */ /* 0x080fe200078408ff */
[----:B------:R-:W-:Y:S01]  /*1fec0*/  VIADD R224, R225, UR49 ;  /* 0x00000031e1e07c36 */ /* 0x000fe20008000000 */
[----:B------:R-:W-:Y:S01]  /*1fed0*/  ULDC UR49, c[0x0][0x248] ;  /* 0x0000920000317ab9 */ /* 0x000fe20000000800 */
[----:B0-----:R-:W-:-:S02]  /*1fee0*/  LEA R58, P1, R109, R2, 0x1 ;  /* 0x000000026d3a7211 */ /* 0x001fc400078208ff */
[-C--:B-1----:R-:W-:Y:S02]  /*1fef0*/  LEA R52, P3, R4, R2.reuse, 0x1 ;  /* 0x0000000204347211 */ /* 0x082fe400078608ff */
[-C--:B------:R-:W-:Y:S02]  /*1ff00*/  LEA.HI.X.SX32 R59, R109, R3.reuse, 0x1, P1 ;  /* 0x000000036d3b7211 */ /* 0x080fe400008f0eff */
[-C--:B------:R-:W-:Y:S02]  /*1ff10*/  LEA.HI.X.SX32 R209, R108, R3.reuse, 0x1, P2 ;  /* 0x000000036cd17211 */ /* 0x080fe400010f0eff */
[-C--:B------:R-:W-:Y:S02]  /*1ff20*/  LEA.HI.X.SX32 R53, R4, R3.reuse, 0x1, P3 ;  /* 0x0000000304357211 */ /* 0x080fe400018f0eff */
[-C--:B------:R-:W-:Y:S01]  /*1ff30*/  LEA R210, P2, R90, R2.reuse, 0x1 ;  /* 0x000000025ad27211 */ /* 0x080fe200078408ff */
[----:B------:R-:W-:Y:S01]  /*1ff40*/  VIADD R230, R224, UR52 ;  /* 0x00000034e0e67c36 */ /* 0x000fe20008000000 */
[----:B------:R0:W-:Y:S01]  /*1ff50*/  STL.64 [R1+0x1e0], R58 ;  /* 0x0001e03a01007387 */ /* 0x0001e20000100a00 */
[-C--:B------:R-:W-:Y:S01]  /*1ff60*/  LEA R212, P3, R64, R2.reuse, 0x1 ;  /* 0x0000000240d47211 */ /* 0x080fe200078608ff */
[----:B------:R-:W-:Y:S01]  /*1ff70*/  ULDC UR52, c[0x0][0x248] ;  /* 0x0000920000347ab9 */ /* 0x000fe20000000800 */
[----:B------:R-:W-:Y:S01]  /*1ff80*/  LEA.HI.X.SX32 R211, R90, R3, 0x1, P2 ;  /* 0x000000035ad37211 */ /* 0x000fe200010f0eff */
[----:B------:R1:W-:Y:S01]  /*1ff90*/  STL.64 [R1+0x1d0], R52 ;  /* 0x0001d03401007387 */ /* 0x0003e20000100a00 */
[----:B------:R-:W-:Y:S01]  /*1ffa0*/  VIADD R229, R230, UR56 ;  /* 0x00000038e6e57c36 */ /* 0x000fe20008000000 */
[----:B0-----:R-:W-:-:S02]  /*1ffb0*/  LEA R58, P1, R111, R2, 0x1 ;  /* 0x000000026f3a7211 */ /* 0x001fc400078208ff */
[-C--:B-1----:R-:W-:Y:S01]  /*1ffc0*/  LEA R52, P2, R65, R2.reuse, 0x1 ;  /* 0x0000000241347211 */ /* 0x082fe200078408ff */
[----:B------:R-:W-:Y:S01]  /*1ffd0*/  ULDC UR56, c[0x0][0x248] ;  /* 0x0000920000387ab9 */ /* 0x000fe20000000800 */
[-C--:B------:R-:W-:Y:S01]  /*1ffe0*/  LEA.HI.X.SX32 R59, R111, R3.reuse, 0x1, P1 ;  /* 0x000000036f3b7211 */ /* 0x080fe200008f0eff */
[----:B------:R-:W-:Y:S01]  /*1fff0*/  VIADD R228, R229, UR55 ;  /* 0x00000037e5e47c36 */ /* 0x000fe20008000000 */
[-C--:B------:R-:W-:Y:S01]  /*20000*/  LEA.HI.X.SX32 R53, R65, R3.reuse, 0x1, P2 ;  /* 0x0000000341357211 */ /* 0x080fe200010f0eff */
[----:B------:R-:W-:Y:S01]  /*20010*/  ULDC UR55, c[0x0][0x248] ;  /* 0x0000920000377ab9 */ /* 0x000fe20000000800 */
[CC--:B------:R-:W-:Y:S01]  /*20020*/  LEA R60, P1, R245.reuse, R2.reuse, 0x1 ;  /* 0x00000002f53c7211 */ /* 0x0c0fe200078208ff */
[----:B------:R0:W-:Y:S01]  /*20030*/  STL.64 [R1+0x1c8], R58 ;  /* 0x0001c83a01007387 */ /* 0x0001e20000100a00 */
[----:B------:R-:W-:Y:S01]  /*20040*/  VIADD R227, R228, UR4 ;  /* 0x00000004e4e37c36 */ /* 0x000fe20008000000 */
[-C--:B------:R-:W-:Y:S01]  /*20050*/  LEA.HI.X.SX32 R213, R64, R3.reuse, 0x1, P3 ;  /* 0x0000000340d57211 */ /* 0x080fe200018f0eff */
[----:B------:R-:W-:Y:S01]  /*20060*/  ULDC UR4, c[0x0][0x248] ;  /* 0x0000920000047ab9 */ /* 0x000fe20000000800 */
[----:B------:R1:W-:Y:S01]  /*20070*/  STL.64 [R1+0x1c0], R52 ;  /* 0x0001c03401007387 */ /* 0x0003e20000100a00 */
[----:B------:R-:W-:Y:S01]  /*20080*/  LEA.HI.X.SX32 R61, R245, R3, 0x1, P1 ;  /* 0x00000003f53d7211 */ /* 0x000fe200008f0eff */
[----:B------:R-:W-:Y:S01]  /*20090*/  VIADD R226, R227, UR5 ;  /* 0x00000005e3e27c36 */ /* 0x000fe20008000000 */
[----:B------:R-:W-:Y:S01]  /*200a0*/  ULDC UR5, c[0x0][0x248] ;  /* 0x0000920000057ab9 */ /* 0x000fe20000000800 */
[----:B0-----:R-:W-:-:S02]  /*200b0*/  LEA R58, P2, R215, R2, 0x1 ;  /* 0x00000002d73a7211 */ /* 0x001fc400078408ff */
[C---:B-1----:R-:W-:Y:S02]  /*200c0*/  LEA R52, P3, R214.reuse, R2, 0x1 ;  /* 0x00000002d6347211 */ /* 0x042fe400078608ff */
[-C--:B------:R-:W-:Y:S02]  /*200d0*/  LEA.HI.X.SX32 R59, R215, R3.reuse, 0x1, P2 ;  /* 0x00000003d73b7211 */ /* 0x080fe400010f0eff */
[----:B------:R-:W-:Y:S01]  /*200e0*/  LEA.HI.X.SX32 R53, R214, R3, 0x1, P3 ;  /* 0x00000003d6357211 */ /* 0x000fe200018f0eff */
[----:B------:R-:W-:Y:S01]  /*200f0*/  VIADD R0, R226, UR6 ;  /* 0x00000006e2007c36 */ /* 0x000fe20008000000 */
[----:B------:R-:W-:Y:S04]  /*20100*/  STL.64 [R1+0x1b0], R60 ;  /* 0x0001b03c01007387 */ /* 0x000fe80000100a00 */
[----:B------:R0:W-:Y:S01]  /*20110*/  STL.64 [R1+0x1a8], R58 ;  /* 0x0001a83a01007387 */ /* 0x0001e20000100a00 */
[----:B------:R-:W-:-:S03]  /*20120*/  VIADD R6, R0, UR7 ;  /* 0x0000000700067c36 */ /* 0x000fc60008000000 */
[----:B------:R1:W-:Y:S01]  /*20130*/  STL.64 [R1+0x1a0], R52 ;  /* 0x0001a03401007387 */ /* 0x0003e20000100a00 */
[-C--:B------:R-:W-:Y:S01]  /*20140*/  LEA R214, P1, R244, R2.reuse, 0x1 ;  /* 0x00000002f4d67211 */ /* 0x080fe200078208ff */
[----:B------:R-:W-:Y:S01]  /*20150*/  VIADD R5, R6, UR8 ;  /* 0x0000000806057c36 */ /* 0x000fe20008000000 */
[CC--:B0-----:R-:W-:Y:S02]  /*20160*/  LEA R58, P2, R217.reuse, R2.reuse, 0x1 ;  /* 0x00000002d93a7211 */ /* 0x0c1fe400078408ff */
[CC--:B-1----:R-:W-:Y:S02]  /*20170*/  LEA R52, P3, R216.reuse, R2.reuse, 0x1 ;  /* 0x00000002d8347211 */ /* 0x0c2fe400078608ff */
[-C--:B------:R-:W-:Y:S02]  /*20180*/  LEA.HI.X.SX32 R59, R217, R3.reuse, 0x1, P2 ;  /* 0x00000003d93b7211 */ /* 0x080fe400010f0eff */
[-C--:B------:R-:W-:Y:S01]  /*20190*/  LEA.HI.X.SX32 R53, R216, R3.reuse, 0x1, P3 ;  /* 0x00000003d8357211 */ /* 0x080fe200018f0eff */
[----:B------:R-:W-:Y:S01]  /*201a0*/  VIADD R4, R5, UR9 ;  /* 0x0000000905047c36 */ /* 0x000fe20008000000 */
[----:B------:R-:W-:Y:S01]  /*201b0*/  LEA.HI.X.SX32 R215, R244, R3, 0x1, P1 ;  /* 0x00000003f4d77211 */ /* 0x000fe200008f0eff */
[----:B------:R0:W-:Y:S04]  /*201c0*/  STL.64 [R1+0x190], R58 ;  /* 0x0001903a01007387 */ /* 0x0001e80000100a00 */
[----:B------:R1:W-:Y:S01]  /*201d0*/  STL.64 [R1+0x188], R52 ;  /* 0x0001883401007387 */ /* 0x0003e20000100a00 */
[----:B------:R-:W-:Y:S01]  /*201e0*/  VIADD R66, R4, UR10 ;  /* 0x0000000a04427c36 */ /* 0x000fe20008000000 */
[----:B------:R-:W-:-:S02]  /*201f0*/  LEA R216, P2, R219, R2, 0x1 ;  /* 0x00000002dbd87211 */ /* 0x000fc400078408ff */
[CC--:B0-----:R-:W-:Y:S02]  /*20200*/  LEA R58, P1, R237.reuse, R2.reuse, 0x1 ;  /* 0x00000002ed3a7211 */ /* 0x0c1fe400078208ff */
[C---:B-1----:R-:W-:Y:S02]  /*20210*/  LEA R52, P3, R218.reuse, R2, 0x1 ;  /* 0x00000002da347211 */ /* 0x042fe400078608ff */
[-C--:B------:R-:W-:Y:S02]  /*20220*/  LEA.HI.X.SX32 R59, R237, R3.reuse, 0x1, P1 ;  /* 0x00000003ed3b7211 */ /* 0x080fe400008f0eff */
[-C--:B------:R-:W-:Y:S01]  /*20230*/  LEA.HI.X.SX32 R53, R218, R3.reuse, 0x1, P3 ;  /* 0x00000003da357211 */ /* 0x080fe200018f0eff */
[----:B------:R-:W-:Y:S01]  /*20240*/  VIADD R65, R66, UR11 ;  /* 0x0000000b42417c36 */ /* 0x000fe20008000000 */
[----:B------:R-:W-:Y:S01]  /*20250*/  LEA.HI.X.SX32 R217, R219, R3, 0x1, P2 ;  /* 0x00000003dbd97211 */ /* 0x000fe200010f0eff */
[----:B------:R0:W-:Y:S02]  /*20260*/  STL.64 [R1+0x180], R58 ;  /* 0x0001803a01007387 */ /* 0x0001e40000100a00 */
[----:B------:R-:W-:-:S02]  /*20270*/  VIADD R64, R65, UR12 ;  /* 0x0000000c41407c36 */ /* 0x000fc40008000000 */
        /* <DEDUP_REMOVED lines=8> */
[----:B------:R-:W-:Y:S01]  /*20300*/  LEA R60, P1, R233, R2, 0x1 ;  /* 0x00000002e93c7211 */ /* 0x000fe200078208ff */
[----:B------:R0:W-:Y:S01]  /*20310*/  STL.64 [R1+0x168], R58 ;  /* 0x0001683a01007387 */ /* 0x0001e20000100a00 */
[----:B------:R-:W-:-:S03]  /*20320*/  LEA.HI.X.SX32 R219, R234, R3, 0x1, P3 ;  /* 0x00000003eadb7211 */ /* 0x000fc600018f0eff */
[----:B------:R1:W-:Y:S01]  /*20330*/  STL.64 [R1+0x160], R52 ;  /* 0x0001603401007387 */ /* 0x0003e20000100a00 */
[-C--:B------:R-:W-:Y:S01]  /*20340*/  LEA.HI.X.SX32 R61, R233, R3.reuse, 0x1, P1 ;  /* 0x00000003e93d7211 */ /* 0x080fe200008f0eff */
[----:B------:R-:W-:Y:S01]  /*20350*/  VIADD R67, R68, UR15 ;  /* 0x0000000f44437c36 */ /* 0x000fe20008000000 */
[CC--:B0-----:R-:W-:Y:S02]  /*20360*/  LEA R58, P2, R221.reuse, R2.reuse, 0x1 ;  /* 0x00000002dd3a7211 */ /* 0x0c1fe400078408ff */
        /* <DEDUP_REMOVED lines=42> */
[-C--:B0-----:R-:W-:Y:S02]  /*20610*/  LEA R58, P2, R226, R2.reuse, 0x1 ;  /* 0x00000002e23a7211 */ /* 0x081fe400078408ff */
[----:B-1----:R-:W-:Y:S02]  /*20620*/  LEA R52, P3, R0, R2, 0x1 ;  /* 0x0000000200347211 */ /* 0x002fe400078608ff */
        /* <DEDUP_REMOVED lines=10> */
[C---:B-1----:R-:W-:Y:S02]  /*206d0*/  LEA R52, P3, R4.reuse, R2, 0x1 ;  /* 0x0000000204347211 */ /* 0x042fe400078608ff */
[-C--:B------:R-:W-:Y:S02]  /*206e0*/  LEA.HI.X.SX32 R59, R5, R3.reuse, 0x1, P2 ;  /* 0x00000003053b7211 */ /* 0x080fe400010f0eff */
[-C--:B------:R-:W-:Y:S02]  /*206f0*/  LEA.HI.X.SX32 R53, R4, R3.reuse, 0x1, P3 ;  /* 0x0000000304357211 */ /* 0x080fe400018f0eff */
[----:B------:R-:W-:Y:S01]  /*20700*/  LEA.HI.X.SX32 R227, R6, R3, 0x1, P1 ;  /* 0x0000000306e37211 */ /* 0x000fe200008f0eff */
[----:B------:R0:W-:Y:S01]  /*20710*/  STL.64 [R1+0xd0], R58 ;  /* 0x0000d03a01007387 */ /* 0x0001e20000100a00 */
[----:B------:R-:W-:-:S03]  /*20720*/  VIADD R6, R82, UR31 ;  /* 0x0000001f52067c36 */ /* 0x000fc60008000000 */
[----:B------:R1:W-:Y:S01]  /*20730*/  STL.64 [R1+0xc8], R52 ;  /* 0x0000c83401007387 */ /* 0x0003e20000100a00 */
[----:B------:R-:W-:Y:S01]  /*20740*/  VIADD R5, R6, UR32 ;  /* 0x0000002006057c36 */ /* 0x000fe20008000000 */
[-C--:B------:R-:W-:Y:S02]  /*20750*/  LEA R228, P2, R65, R2.reuse, 0x1 ;  /* 0x0000000241e47211 */ /* 0x080fe400078408ff */
[-C--:B0-----:R-:W-:Y:S02]  /*20760*/  LEA R58, P1, R66, R2.reuse, 0x1 ;  /* 0x00000002423a7211 */ /* 0x081fe400078208ff */
[----:B-1----:R-:W-:Y:S02]  /*20770*/  LEA R52, P3, R64, R2, 0x1 ;  /* 0x0000000240347211 */ /* 0x002fe400078608ff */
        /* <DEDUP_REMOVED lines=24> */
[----:B------:R-:W-:Y:S01]  /*20900*/  STL.64 [R1+0x90], R60 ;  /* 0x0000903c01007387 */ /* 0x000fe20000100a00 */
[----:B------:R-:W-:-:S03]  /*20910*/  VIADD R65, R66, UR38 ;  /* 0x0000002642417c36 */ /* 0x000fc60008000000 */
        /* <DEDUP_REMOVED lines=24> */
[-C--:B------:R-:W-:Y:S02]  /*20aa0*/  LEA R236, P3, R0, R2.reuse, 0x1 ;  /* 0x0000000200ec7211 */ /* 0x080fe400078608ff */
[CC--:B0-----:R-:W-:Y:S02]  /*20ab0*/  LEA R58, P1, R80.reuse, R2.reuse, 0x1 ;  /* 0x00000002503a7211 */ /* 0x0c1fe400078208ff */
[C---:B-1----:R-:W-:Y:S02]  /*20ac0*/  LEA R52, P2, R79.reuse, R2, 0x1 ;  /* 0x000000024f347211 */ /* 0x042fe400078408ff */
[-C--:B------:R-:W-:Y:S02]  /*20ad0*/  LEA.HI.X.SX32 R59, R80, R3.reuse, 0x1, P1 ;  /* 0x00000003503b7211 */ /* 0x080fe400008f0eff */
[----:B------:R-:W-:Y:S01]  /*20ae0*/  LEA.HI.X.SX32 R53, R79, R3, 0x1, P2 ;  /* 0x000000034f357211 */ /* 0x000fe200010f0eff */
[----:B------:R-:W-:-:S02]  /*20af0*/  VIADD R79, R77, UR45 ;  /* 0x0000002d4d4f7c36 */ /* 0x000fc40008000000 */
[----:B------:R0:W-:Y:S02]  /*20b00*/  STL.64 [R1+0x48], R58 ;  /* 0x0000483a01007387 */ /* 0x0001e40000100a00 */
[----:B------:R-:W-:Y:S01]  /*20b10*/  VIADD R83, R79, UR46 ;  /* 0x0000002e4f537c36 */ /* 0x000fe20008000000 */
[-C--:B------:R-:W-:Y:S01]  /*20b20*/  LEA.HI.X.SX32 R237, R0, R3.reuse, 0x1, P3 ;  /* 0x0000000300ed7211 */ /* 0x080fe200018f0eff */
[----:B------:R1:W-:Y:S02]  /*20b30*/  STL.64 [R1+0x40], R52 ;  /* 0x0000403401007387 */ /* 0x0003e40000100a00 */
[----:B------:R-:W-:Y:S01]  /*20b40*/  VIADD R0, R83, UR47 ;  /* 0x0000002f53007c36 */ /* 0x000fe20008000000 */
[-C--:B0-----:R-:W-:Y:S02]  /*20b50*/  LEA R58, P1, R82, R2.reuse, 0x1 ;  /* 0x00000002523a7211 */ /* 0x081fe400078208ff */
[----:B-1----:R-:W-:Y:S02]  /*20b60*/  LEA R52, P2, R6, R2, 0x1 ;  /* 0x0000000206347211 */ /* 0x002fe400078408ff */
[-C--:B------:R-:W-:Y:S01]  /*20b70*/  LEA.HI.X.SX32 R59, R82, R3.reuse, 0x1, P1 ;  /* 0x00000003523b7211 */ /* 0x080fe200008f0eff */
[----:B------:R-:W-:Y:S01]  /*20b80*/  VIADD R85, R0, UR48 ;  /* 0x0000003000557c36 */ /* 0x000fe20008000000 */
[----:B------:R-:W-:-:S02]  /*20b90*/  LEA.HI.X.SX32 R53, R6, R3, 0x1, P2 ;  /* 0x0000000306357211 */ /* 0x000fc400010f0eff */
[-C--:B------:R-:W-:Y:S01]  /*20ba0*/  LEA R244, P3, R5, R2.reuse, 0x1 ;  /* 0x0000000205f47211 */ /* 0x080fe200078608ff */
[----:B------:R-:W-:Y:S01]  /*20bb0*/  STL.64 [R1+0x30], R58 ;  /* 0x0000303a01007387 */ /* 0x000fe20000100a00 */
[----:B------:R-:W-:Y:S01]  /*20bc0*/  VIADD R6, R85, UR49 ;  /* 0x0000003155067c36 */ /* 0x000fe20008000000 */
[-C--:B------:R-:W-:Y:S02]  /*20bd0*/  LEA R246, P2, R64, R2.reuse, 0x1 ;  /* 0x0000000240f67211 */ /* 0x080fe400078408ff */
[----:B------:R0:W-:Y:S01]  /*20be0*/  STL.64 [R1+0x28], R52 ;  /* 0x0000283401007387 */ /* 0x0001e20000100a00 */
[-C--:B------:R-:W-:Y:S01]  /*20bf0*/  LEA.HI.X.SX32 R245, R5, R3.reuse, 0x1, P3 ;  /* 0x0000000305f57211 */ /* 0x080fe200018f0eff */
[----:B------:R-:W-:Y:S01]  /*20c00*/  VIADD R5, R6, UR50 ;  /* 0x0000003206057c36 */ /* 0x000fe20008000000 */
[-C--:B------:R-:W-:Y:S01]  /*20c10*/  LEA.HI.X.SX32 R247, R64, R3.reuse, 0x1, P2 ;  /* 0x0000000340f77211 */ /* 0x080fe200010f0eff */
[----:B------:R-:W-:Y:S01]  /*20c20*/  IMAD.MOV.U32 R60, RZ, RZ, R240 ;  /* 0x000000ffff3c7224 */ /* 0x000fe200078e00f0 */
[-C--:B------:R-:W-:Y:S01]  /*20c30*/  LEA R240, P3, R4, R2.reuse, 0x1 ;  /* 0x0000000204f07211 */ /* 0x080fe200078608ff */
[----:B0-----:R-:W-:Y:S01]  /*20c40*/  IMAD.MOV.U32 R52, RZ, RZ, R238 ;  /* 0x000000ffff347224 */ /* 0x001fe200078e00ee */
[CC--:B------:R-:W-:Y:S01]  /*20c50*/  LEA R238, P1, R81.reuse, R2.reuse, 0x1 ;  /* 0x0000000251ee7211 */ /* 0x0c0fe200078208ff */
[----:B------:R-:W-:Y:S01]  /*20c60*/  IMAD.MOV.U32 R53, RZ, RZ, R239 ;  /* 0x000000ffff357224 */ /* 0x000fe200078e00ef */
[-C--:B------:R-:W-:Y:S01]  /*20c70*/  LEA R250, P2, R66, R2.reuse, 0x1 ;  /* 0x0000000242fa7211 */ /* 0x080fe200078408ff */
[----:B------:R-:W-:Y:S01]  /*20c80*/  IMAD.MOV.U32 R58, RZ, RZ, R242 ;  /* 0x000000ffff3a7224 */ /* 0x000fe200078e00f2 */
[-C--:B------:R-:W-:Y:S01]  /*20c90*/  LEA.HI.X.SX32 R239, R81, R3.reuse, 0x1, P1 ;  /* 0x0000000351ef7211 */ /* 0x080fe200008f0eff */
[----:B------:R-:W-:Y:S01]  /*20ca0*/  VIADD R93, R5, UR51 ;  /* 0x00000033055d7c36 */ /* 0x000fe20008000000 */
[-C--:B------:R-:W-:Y:S01]  /*20cb0*/  LEA R242, P1, R68, R2.reuse, 0x1 ;  /* 0x0000000244f27211 */ /* 0x080fe200078208ff */
[----:B------:R-:W-:Y:S01]  /*20cc0*/  IMAD.MOV.U32 R61, RZ, RZ, R241 ;  /* 0x000000ffff3d7224 */ /* 0x000fe200078e00f1 */
[-C--:B------:R-:W-:Y:S01]  /*20cd0*/  LEA.HI.X.SX32 R241, R4, R3.reuse, 0x1, P3 ;  /* 0x0000000304f17211 */ /* 0x080fe200018f0eff */
[----:B------:R-:W-:Y:S01]  /*20ce0*/  IMAD.MOV.U32 R59, RZ, RZ, R243 ;  /* 0x000000ffff3b7224 */ /* 0x000fe200078e00f3 */
[----:B------:R-:W-:Y:S01]  /*20cf0*/  LEA R64, P3, R65, R2, 0x1 ;  /* 0x0000000241407211 */ /* 0x000fe200078608ff */
[----:B------:R-:W-:Y:S01]  /*20d00*/  VIADD R90, R93, UR52 ;  /* 0x000000345d5a7c36 */ /* 0x000fe20008000000 */
[----:B------:R-:W-:-:S02]  /*20d10*/  LEA.HI.X.SX32 R243, R68, R3, 0x1, P1 ;  /* 0x0000000344f37211 */ /* 0x000fc400008f0eff */
[-C--:B------:R-:W-:Y:S02]  /*20d20*/  LEA.HI.X.SX32 R251, R66, R3.reuse, 0x1, P2 ;  /* 0x0000000342fb7211 */ /* 0x080fe400010f0eff */
[-C--:B------:R-:W-:Y:S01]  /*20d30*/  LEA R68, P2, R69, R2.reuse, 0x1 ;  /* 0x0000000245447211 */ /* 0x080fe200078408ff */
[----:B------:R-:W-:Y:S01]  /*20d40*/  VIADD R4, R90, UR53 ;  /* 0x000000355a047c36 */ /* 0x000fe20008000000 */
[-C--:B------:R-:W-:Y:S02]  /*20d50*/  LEA.HI.X.SX32 R65, R65, R3.reuse, 0x1, P3 ;  /* 0x0000000341417211 */ /* 0x080fe400018f0eff */
[-C--:B------:R-:W-:Y:S02]  /*20d60*/  LEA R70, P3, R71, R2.reuse, 0x1 ;  /* 0x0000000247467211 */ /* 0x080fe400078608ff */
[-C--:B------:R-:W-:Y:S02]  /*20d70*/  LEA.HI.X.SX32 R69, R69, R3.reuse, 0x1, P2 ;  /* 0x0000000345457211 */ /* 0x080fe400010f0eff */
[----:B------:R-:W-:Y:S01]  /*20d80*/  LEA R74, P2, R75, R2, 0x1 ;  /* 0x000000024b4a7211 */ /* 0x000fe200078408ff */
[----:B------:R-:W-:Y:S01]  /*20d90*/  VIADD R99, R4, UR54 ;  /* 0x0000003604637c36 */ /* 0x000fe20008000000 */
[----:B------:R-:W-:-:S02]  /*20da0*/  LEA.HI.X.SX32 R71, R71, R3, 0x1, P3 ;  /* 0x0000000347477211 */ /* 0x000fc400018f0eff */
[-C--:B------:R-:W-:Y:S02]  /*20db0*/  LEA R76, P3, R77, R2.reuse, 0x1 ;  /* 0x000000024d4c7211 */ /* 0x080fe400078608ff */
[-C--:B------:R-:W-:Y:S02]  /*20dc0*/  LEA.HI.X.SX32 R75, R75, R3.reuse, 0x1, P2 ;  /* 0x000000034b4b7211 */ /* 0x080fe400010f0eff */
[-C--:B------:R-:W-:Y:S01]  /*20dd0*/  LEA R80, P2, R83, R2.reuse, 0x1 ;  /* 0x0000000253507211 */ /* 0x080fe200078408ff */
[----:B------:R-:W-:Y:S01]  /*20de0*/  VIADD R101, R99, UR58 ;  /* 0x0000003a63657c36 */ /* 0x000fe20008000000 */
[-C--:B------:R-:W-:Y:S02]  /*20df0*/  LEA R66, P1, R67, R2.reuse, 0x1 ;  /* 0x0000000243427211 */ /* 0x080fe400078208ff */
[----:B------:R-:W-:Y:S02]  /*20e00*/  LEA.HI.X.SX32 R77, R77, R3, 0x1, P3 ;  /* 0x000000034d4d7211 */ /* 0x000fe400018f0eff */
[----:B------:R-:W-:-:S02]  /*20e10*/  LEA R82, P3, R0, R2, 0x1 ;  /* 0x0000000200527211 */ /* 0x000fc400078608ff */
[-C--:B------:R-:W-:Y:S01]  /*20e20*/  LEA.HI.X.SX32 R81, R83, R3.reuse, 0x1, P2 ;  /* 0x0000000353517211 */ /* 0x080fe200010f0eff */
[----:B------:R-:W-:Y:S01]  /*20e30*/  VIADD R103, R101, UR57 ;  /* 0x0000003965677c36 */ /* 0x000fe20008000000 */
[-C--:B------:R-:W-:Y:S02]  /*20e40*/  LEA R86, P2, R6, R2.reuse, 0x1 ;  /* 0x0000000206567211 */ /* 0x080fe400078408ff */
[-C--:B------:R-:W-:Y:S02]  /*20e50*/  LEA.HI.X.SX32 R67, R67, R3.reuse, 0x1, P1 ;  /* 0x0000000343437211 */ /* 0x080fe400008f0eff */
[-C--:B------:R-:W-:Y:S02]  /*20e60*/  LEA R72, P1, R73, R2.reuse, 0x1 ;  /* 0x0000000249487211 */ /* 0x080fe400078208ff */
[----:B------:R-:W-:Y:S02]  /*20e70*/  LEA.HI.X.SX32 R83, R0, R3, 0x1, P3 ;  /* 0x0000000300537211 */ /* 0x000fe400018f0eff */
[----:B------:R-:W-:-:S02]  /*20e80*/  LEA R88, P3, R5, R2, 0x1 ;  /* 0x0000000205587211 */ /* 0x000fc400078608ff */
[-C--:B------:R-:W-:Y:S01]  /*20e90*/  LEA.HI.X.SX32 R87, R6, R3.reuse, 0x1, P2 ;  /* 0x0000000306577211 */ /* 0x080fe200010f0eff */
[----:B------:R-:W-:Y:S01]  /*20ea0*/  VIADD R6, R103, UR56 ;  /* 0x0000003867067c36 */ /* 0x000fe20008000000 */
[-C--:B------:R-:W-:Y:S02]  /*20eb0*/  LEA.HI.X.SX32 R73, R73, R3.reuse, 0x1, P1 ;  /* 0x0000000349497211 */ /* 0x080fe400008f0eff */
[-C--:B------:R-:W-:Y:S02]  /*20ec0*/  LEA R78, P1, R79, R2.reuse, 0x1 ;  /* 0x000000024f4e7211 */ /* 0x080fe400078208ff */
[-C--:B------:R-:W-:Y:S01]  /*20ed0*/  LEA.HI.X.SX32 R89, R5, R3.reuse, 0x1, P3 ;  /* 0x0000000305597211 */ /* 0x080fe200018f0eff */
[----:B------:R-:W-:Y:S01]  /*20ee0*/  VIADD R5, R6, UR60 ;  /* 0x0000003c06057c36 */ /* 0x000fe20008000000 */
[----:B------:R-:W-:Y:S02]  /*20ef0*/  LEA.HI.X.SX32 R79, R79, R3, 0x1, P1 ;  /* 0x000000034f4f7211 */ /* 0x000fe400008f0eff */
[-C--:B------:R-:W-:Y:S01]  /*20f00*/  LEA R84, P1, R85, R2.reuse, 0x1 ;  /* 0x0000000255547211 */ /* 0x080fe200078208ff */
[----:B------:R-:W-:Y:S01]  /*20f10*/  VIADD R0, R5, UR59 ;  /* 0x0000003b05007c36 */ /* 0x000fe20008000000 */
[----:B------:R-:W-:-:S02]  /*20f20*/  LEA R96, P3, R4, R2, 0x1 ;  /* 0x0000000204607211 */ /* 0x000fc400078608ff */
[-C--:B------:R-:W-:Y:S01]  /*20f30*/  LEA.HI.X.SX32 R85, R85, R3.reuse, 0x1, P1 ;  /* 0x0000000355557211 */ /* 0x080fe200008f0eff */
[----:B------:R-:W-:Y:S01]  /*20f40*/  VIADD R111, R0, UR55 ;  /* 0x00000037006f7c36 */ /* 0x000fe20008000000 */
[-C--:B------:R-:W-:Y:S02]  /*20f50*/  LEA R92, P1, R93, R2.reuse, 0x1 ;  /* 0x000000025d5c7211 */ /* 0x080fe400078208ff */
[-C--:B------:R-:W-:Y:S02]  /*20f60*/  LEA R94, P2, R90, R2.reuse, 0x1 ;  /* 0x000000025a5e7211 */ /* 0x080fe400078408ff */
[-C--:B------:R-:W-:Y:S02]  /*20f70*/  LEA.HI.X.SX32 R97, R4, R3.reuse, 0x1, P3 ;  /* 0x0000000304617211 */ /* 0x080fe400018f0eff */
[----:B------:R-:W-:Y:S01]  /*20f80*/  LEA R102, P3, R103, R2, 0x1 ;  /* 0x0000000267667211 */ /* 0x000fe200078608ff */
[----:B------:R-:W-:Y:S01]  /*20f90*/  VIADD R249, R111, UR61 ;  /* 0x0000003d6ff97c36 */ /* 0x000fe20008000000 */
[----:B------:R-:W-:-:S02]  /*20fa0*/  LEA.HI.X.SX32 R93, R93, R3, 0x1, P1 ;  /* 0x000000035d5d7211 */ /* 0x000fc400008f0eff */
[-C--:B------:R-:W-:Y:S02]  /*20fb0*/  LEA.HI.X.SX32 R95, R90, R3.reuse, 0x1, P2 ;  /* 0x000000035a5f7211 */ /* 0x080fe400010f0eff */
[-C--:B------:R-:W-:Y:S02]  /*20fc0*/  LEA R98, P1, R99, R2.reuse, 0x1 ;  /* 0x0000000263627211 */ /* 0x080fe400078208ff */
[-C--:B------:R-:W-:Y:S02]  /*20fd0*/  LEA R100, P2, R101, R2.reuse, 0x1 ;  /* 0x0000000265647211 */ /* 0x080fe400078408ff */
[-C--:B------:R-:W-:Y:S01]  /*20fe0*/  LEA.HI.X.SX32 R103, R103, R3.reuse, 0x1, P3 ;  /* 0x0000000367677211 */ /* 0x080fe200018f0eff */
[----:B------:R-:W-:Y:S01]  /*20ff0*/  VIADD R90, R249, UR4 ;  /* 0x00000004f95a7c36 */ /* 0x000fe20008000000 */
[----:B------:R-:W-:Y:S01]  /*21000*/  LEA R108, P3, R0, R2, 0x1 ;  /* 0x00000002006c7211 */ /* 0x000fe200078608ff */
[----:B------:R-:W-:Y:S01]  /*21010*/  ULDC UR4, c[0x0][0x22c] ;  /* 0x00008b0000047ab9 */ /* 0x000fe20000000800 */
[----:B------:R-:W-:-:S02]  /*21020*/  LEA.HI.X.SX32 R99, R99, R3, 0x1, P1 ;  /* 0x0000000363637211 */ /* 0x000fc400008f0eff */
[-C--:B------:R-:W-:Y:S02]  /*21030*/  LEA.HI.X.SX32 R101, R101, R3.reuse, 0x1, P2 ;  /* 0x0000000365657211 */ /* 0x080fe400010f0eff */
[-C--:B------:R-:W-:Y:S02]  /*21040*/  LEA R104, P1, R6, R2.reuse, 0x1 ;  /* 0x0000000206687211 */ /* 0x080fe400078208ff */
[C---:B------:R-:W-:Y:S02]  /*21050*/  LEA R106, P2, R5.reuse, R2, 0x1 ;  /* 0x00000002056a7211 */ /* 0x040fe400078408ff */
[-C--:B------:R-:W-:Y:S01]  /*21060*/  LEA.HI.X.SX32 R109, R0, R3.reuse, 0x1, P3 ;  /* 0x00000003006d7211 */ /* 0x080fe200018f0eff */
[----:B------:R-:W-:Y:S01]  /*21070*/  VIADD R0, R90, UR5 ;  /* 0x000000055a007c36 */ /* 0x000fe20008000000 */
[-C--:B------:R-:W-:Y:S01]  /*21080*/  LEA.HI.X.SX32 R105, R6, R3.reuse, 0x1, P1 ;  /* 0x0000000306697211 */ /* 0x080fe200008f0eff */
[----:B------:R-:W-:Y:S01]  /*21090*/  ULDC UR5, c[0x0][0x22c] ;  /* 0x00008b0000057ab9 */ /* 0x000fe20000000800 */
[----:B------:R-:W-:-:S02]  /*210a0*/  LEA.HI.X.SX32 R107, R5, R3, 0x1, P2 ;  /* 0x00000003056b7211 */ /* 0x000fc400010f0eff */
[-C--:B------:R-:W-:Y:S02]  /*210b0*/  LEA R110, P1, R111, R2.reuse, 0x1 ;  /* 0x000000026f6e7211 */ /* 0x080fe400078208ff */
[-C--:B------:R-:W-:Y:S02]  /*210c0*/  LEA R248, P2, R249, R2.reuse, 0x1 ;  /* 0x00000002f9f87211 */ /* 0x080fe400078408ff */
[-C--:B------:R-:W-:Y:S02]  /*210d0*/  LEA R4, P3, R90, R2.reuse, 0x1 ;  /* 0x000000025a047211 */ /* 0x080fe400078608ff */
[----:B------:R-:W-:Y:S02]  /*210e0*/  LEA R2, P4, R0, R2, 0x1 ;  /* 0x0000000200027211 */ /* 0x000fe400078808ff */
[-C--:B------:R-:W-:Y:S02]  /*210f0*/  LEA.HI.X.SX32 R111, R111, R3.reuse, 0x1, P1 ;  /* 0x000000036f6f7211 */ /* 0x080fe400008f0eff */
[----:B------:R-:W-:-:S02]  /*21100*/  LEA.HI.X.SX32 R249, R249, R3, 0x1, P2 ;  /* 0x00000003f9f97211 */ /* 0x000fc400010f0eff */
[-C--:B------:R-:W-:Y:S02]  /*21110*/  LEA.HI.X.SX32 R5, R90, R3.reuse, 0x1, P3 ;  /* 0x000000035a057211 */ /* 0x080fe400018f0eff */
[----:B------:R-:W-:Y:S01]  /*21120*/  LEA.HI.X.SX32 R3, R0, R3, 0x1, P4 ;  /* 0x0000000300037211 */ /* 0x000fe200020f0eff */
[----:B------:R-:W-:-:S05]  /*21130*/  VIADD R0, R7, 0x77 ;  /* 0x0000007707007836 */ /* 0x000fca0000000000 */
[----:B------:R-:W-:Y:S01]  /*21140*/  ISETP.LT.AND P5, PT, R0, UR4, !P0 ;  /* 0x0000000400007c0c */ /* 0x000fe2000c7a1270 */
[----:B------:R-:W-:Y:S01]  /*21150*/  VIADD R0, R7, 0x78 ;  /* 0x0000007807007836 */ /* 0x000fe20000000000 */
[----:B------:R-:W-:-:S04]  /*21160*/  ULDC UR4, c[0x0][0x22c] ;  /* 0x00008b0000047ab9 */ /* 0x000fc80000000800 */
[----:B------:R-:W-:Y:S01]  /*21170*/  ISETP.LT.AND P1, PT, R0, UR4, !P0 ;  /* 0x0000000400007c0c */ /* 0x000fe2000c721270 */
[----:B------:R-:W-:Y:S01]  /*21180*/  VIADD R0, R7, 0x79 ;  /* 0x0000007907007836 */ /* 0x000fe20000000000 */
[----:B------:R-:W-:Y:S01]  /*21190*/  ULDC UR4, c[0x0][0x22c] ;  /* 0x00008b0000047ab9 */ /* 0x000fe20000000800 */
[----:B------:R-:W-:-:S03]  /*211a0*/  PRMT R91, R91, 0x7632, R91 ;  /* 0x000076325b5b7816 */ /* 0x000fc6000000005b */
[----:B------:R-:W-:Y:S02]  /*211b0*/  ISETP.LT.AND P2, PT, R0, UR4, !P0 ;  /* 0x0000000400007c0c */ /* 0x000fe4000c741270 */
[----:B------:R0:W-:Y:S01]  /*211c0*/  @P5 STG.E.U16 desc[UR22][R52.64], R91 ;  /* 0x0000005b34005986 */ /* 0x0001e2000c101516 */
[----:B------:R-:W-:Y:S01]  /*211d0*/  VIADD R0, R7, 0x7a ;  /* 0x0000007a07007836 */ /* 0x000fe20000000000 */
[----:B------:R-:W-:-:S03]  /*211e0*/  ULDC UR4, c[0x0][0x22c] ;  /* 0x00008b0000047ab9 */ /* 0x000fc60000000800 */
[----:B---3--:R1:W-:Y:S04]  /*211f0*/  @P1 STG.E.U16 desc[UR22][R60.64], R56 ;  /* 0x000000383c001986 */ /* 0x0083e8000c101516 */
[----:B0-----:R-:W2:Y:S04]  /*21200*/  LDL.LU.64 R90, [R1+0xb80] ;  /* 0x000b8000015a7983 */ /* 0x001ea80000300a00 */
[----:B------:R-:W3:Y:S01]  /*21210*/  LDL.LU.64 R52, [R1+0xb68] ;  /* 0x000b680001347983 */ /* 0x000ee20000300a00 */
[----:B-1----:R-:W-:-:S03]  /*21220*/  PRMT R56, R56, 0x7632, R56 ;  /* 0x0000763238387816 */ /* 0x002fc60000000038 */
[----:B------:R-:W4:Y:S04]  /*21230*/  LDL.LU.64 R60, [R1+0xb60] ;  /* 0x000b6000013c7983 */ /* 0x000f280000300a00 */
[----:B------:R0:W-:Y:S04]  /*21240*/  @P2 STG.E.U16 desc[UR22][R58.64], R56 ;  /* 0x000000383a002986 */ /* 0x0001e8000c101516 */
[----:B0-----:R-:W3:Y:S01]  /*21250*/  LDL.LU.64 R58, [R1+0xf08] ;  /* 0x000f0800013a7983 */ /* 0x001ee20000300a00 */
[----:B------:R-:W-:Y:S01]  /*21260*/  ISETP.LT.AND P3, PT, R0, UR4, !P0 ;  /* 0x0000000400007c0c */ /* 0x000fe2000c761270 */
[----:B------:R-:W-:Y:S01]  /*21270*/  VIADD R0, R7, 0x7b ;  /* 0x0000007b07007836 */ /* 0x000fe20000000000 */
[----:B------:R-:W-:-:S04]  /*21280*/  ULDC UR4, c[0x0][0x22c] ;  /* 0x00008b0000047ab9 */ /* 0x000fc80000000800 */
[----:B------:R-:W-:-:S07]  /*21290*/  ISETP.LT.AND P4, PT, R0, UR4, !P0 ;  /* 0x0000000400007c0c */ /* 0x000fce000c781270 */
[----:B--2---:R0:W-:Y:S01]  /*212a0*/  @P3 STG.E.U16 desc[UR22][R90.64], R57 ;  /* 0x000000395a003986 */ /* 0x0041e2000c101516 */
[----:B------:R-:W-:Y:S01]  /*212b0*/  VIADD R0, R7, 0x7c ;  /* 0x0000007c07007836 */ /* 0x000fe20000000000 */
[----:B------:R-:W-:Y:S01]  /*212c0*/  ULDC UR4, c[0x0][0x22c] ;  /* 0x00008b0000047ab9 */ /* 0x000fe20000000800 */
[----:B0-----:R-:W-:Y:S01]  /*212d0*/  PRMT R57, R57, 0x7632, R57 ;  /* 0x0000763239397816 */ /* 0x001fe20000000039 */
[----:B------:R-:W2:Y:S04]  /*212e0*/  LDL.LU.64 R90, [R1+0xb48] ;  /* 0x000b4800015a7983 */ /* 0x000ea80000300a00 */
[----:B---3--:R0:W-:Y:S04]  /*212f0*/  @P4 STG.E.U16 desc[UR22][R58.64], R57 ;  /* 0x000000393a004986 */ /* 0x0081e8000c101516 */
[----:B0-----:R-:W3:Y:S04]  /*21300*/  LDL.LU.64 R58, [R1+0xf00] ;  /* 0x000f0000013a7983 */ /* 0x001ee80000300a00 */
[----:B------:R-:W3:Y:S01]  /*21310*/  LDL.LU.64 R56, [R1+0xb70] ;  /* 0x000b700001387983 */ /* 0x000ee20000300a00 */
[----:B------:R-:W-:Y:S01]  /*21320*/  ISETP.LT.AND P5, PT, R0, UR4, !P0 ;  /* 0x0000000400007c0c */ /* 0x000fe2000c7a1270 */
[C---:B------:R-:W-:Y:S01]  /*21330*/  VIADD R6, R7.reuse, 0x7d ;  /* 0x0000007d07067836 */ /* 0x040fe20000000000 */
[----:B------:R-:W-:Y:S01]  /*21340*/  ULDC UR4, c[0x0][0x22c] ;  /* 0x00008b0000047ab9 */ /* 0x000fe20000000800 */
[----:B------:R-:W-:-:S03]  /*21350*/  VIADD R0, R7, 0x7e ;  /* 0x0000007e07007836 */ /* 0x000fc60000000000 */
[----:B------:R-:W-:Y:S01]  /*21360*/  ISETP.LT.AND P6, PT, R6, UR5, !P0 ;  /* 0x0000000506007c0c */ /* 0x000fe2000c7c1270 */
[----:B------:R-:W-:Y:S01]  /*21370*/  ULDC UR5, c[0x0][0x22c] ;  /* 0x00008b0000057ab9 */ /* 0x000fe20000000800 */
[----:B------:R-:W-:Y:S01]  /*21380*/  ISETP.LT.AND P1, PT, R0, UR4, !P0 ;  /* 0x0000000400007c0c */ /* 0x000fe2000c721270 */
[----:B------:R-:W-:Y:S01]  /*21390*/  VIADD R0, R7, 0x7f ;  /* 0x0000007f07007836 */ /* 0x000fe20000000000 */
[----:B------:R-:W-:-:S03]  /*213a0*/  ULDC UR4, c[0x0][0x22c] ;  /* 0x00008b0000047ab9 */ /* 0x000fc60000000800 */
[----:B---3--:R0:W-:Y:S02]  /*213b0*/  @P5 STG.E.U16 desc[UR22][R56.64], R58 ;  /* 0x0000003a38005986 */ /* 0x0081e4000c101516 */
[----:B0-----:R-:W-:Y:S02]  /*213c0*/  PRMT R58, R58, 0x7632, R58 ;  /* 0x000076323a3a7816 */ /* 0x001fe4000000003a */
[----:B------:R-:W3:Y:S04]  /*213d0*/  LDL.LU.64 R56, [R1+0xb38] ;  /* 0x000b380001387983 */ /* 0x000ee80000300a00 */
[----:B------:R0:W-:Y:S04]  /*213e0*/  @P6 STG.E.U16 desc[UR22][R52.64], R58 ;  /* 0x0000003a34006986 */ /* 0x0001e8000c101516 */
[----:B----4-:R1:W-:Y:S04]  /*213f0*/  @P1 STG.E.U16 desc[UR22][R60.64], R59 ;  /* 0x0000003b3c001986 */ /* 0x0103e8000c101516 */
[----:B0-----:R-:W4:Y:S04]  /*21400*/  LDL.LU.64 R52, [R1+0xb28] ;  /* 0x000b280001347983 */ /* 0x001f280000300a00 */
[----:B-1----:R-:W2:Y:S01]  /*21410*/  LDL.LU.64 R60, [R1+0xef8] ;  /* 0x000ef800013c7983 */ /* 0x002ea20000300a00 */
[----:B------:R-:W-:-:S02]  /*21420*/  ISETP.LT.AND P2, PT, R0, UR4, !P0 ;  /* 0x0000000400007c0c */ /* 0x000fc4000c741270 */
[----:B------:R-:W-:Y:S01]  /*21430*/  PRMT R6, R59, 0x7632, R6 ;  /* 0x000076323b067816 */ /* 0x000fe20000000006 */
[----:B------:R-:W-:Y:S01]  /*21440*/  VIADD R0, R7, 0x80 ;  /* 0x0000008007007836 */ /* 0x000fe20000000000 */
[----:B------:R-:W3:Y:S01]  /*21450*/  LDL.LU.64 R58, [R1+0xb50] ;  /* 0x000b5000013a7983 */ /* 0x000ee20000300a00 */
[----:B------:R-:W-:-:S03]  /*21460*/  ULDC UR4, c[0x0][0x22c] ;  /* 0x00008b0000047ab9 */ /* 0x000fc60000000800 */
[----:B------:R-:W-:Y:S01]  /*21470*/  ISETP.LT.AND P3, PT, R0, UR4, !P0 ;  /* 0x0000000400007c0c */ /* 0x000fe2000c761270 */
[----:B------:R-:W-:Y:S01]  /*21480*/  VIADD R0, R7, 0x81 ;  /* 0x0000008107007836 */ /* 0x000fe20000000000 */
[----:B------:R-:W-:-:S03]  /*21490*/  ULDC UR4, c[0x0][0x22c] ;  /* 0x00008b0000047ab9 */ /* 0x000fc60000000800 */
[----:B--2---:R0:W-:Y:S04]  /*214a0*/  @P2 STG.E.U16 desc[UR22][R60.64], R6 ;  /* 0x000000063c002986 */ /* 0x0041e8000c101516 */
[----:B0-----:R-:W3:Y:S01]  /*214b0*/  LDL.LU.64 R60, [R1+0xef0] ;  /* 0x000ef000013c7983 */ /* 0x001ee20000300a00 */
[----:B------:R-:W-:Y:S01]  /*214c0*/  ISETP.LT.AND P4, PT, R0, UR4, !P0 ;  /* 0x0000000400007c0c */ /* 0x000fe2000c781270 */
[----:B------:R-:W-:Y:S01]  /*214d0*/  VIADD R0, R7, 0x82 ;  /* 0x0000008207007836 */ /* 0x000fe20000000000 */
[----:B------:R-:W-:-:S04]  /*214e0*/  ULDC UR4, c[0x0][0x22c] ;  /* 0x00008b0000047ab9 */ /* 0x000fc80000000800 */
[----:B------:R-:W-:Y:S01]  /*214f0*/  ISETP.LT.AND P5, PT, R0, UR4, !P0 ;  /* 0x0000000400007c0c */ /* 0x000fe2000c7a1270 */
[C---:B------:R-:W-:Y:S01]  /*21500*/  VIADD R0, R7.reuse, 0x83 ;  /* 0x0000008307007836 */ /* 0x040fe20000000000 */
[----:B------:R-:W-:Y:S01]  /*21510*/  ULDC UR4, c[0x0][0x22c] ;  /* 0x00008b0000047ab9 */ /* 0x000fe20000000800 */
[----:B---3--:R0:W-:Y:S02]  /*21520*/  @P3 STG.E.U16 desc[UR22][R58.64], R60 ;  /* 0x0000003c3a003986 */ /* 0x0081e4000c101516 */
[----:B0-----:R-:W-:Y:S02]  /*21530*/  PRMT R60, R60, 0x7632, R60 ;  /* 0x000076323c3c7816 */ /* 0x001fe4000000003c */
[----:B------:R-:W2:Y:S04]  /*21540*/  LDL.LU.64 R58, [R1+0xb18] ;  /* 0x000b1800013a7983 */ /* 0x000ea80000300a00 */
[----:B------:R-:W-:Y:S04]  /*21550*/  @P4 STG.E.U16 desc[UR22][R90.64], R60 ;  /* 0x0000003c5a004986 */ /* 0x000fe8000c101516 */
[----:B------:R0:W-:Y:S04]  /*21560*/  @P5 STG.E.U16 desc[UR22][R62.64], R61 ;  /* 0x0000003d3e005986 */ /* 0x0001e8000c101516 */
[----:B0-----:R-:W4:Y:S01]  /*21570*/  LDL.LU.64 R62, [R1+0xee8] ;  /* 0x000ee800013e7983 */ /* 0x001f220000300a00 */
[----:B------:R-:W-:Y:S01]  /*21580*/  ISETP.LT.AND P6, PT, R0, UR4, !P0 ;  /* 0x0000000400007c0c */ /* 0x000fe2000c7c1270 */
[----:B------:R-:W-:Y:S01]  /*21590*/  VIADD R0, R7, 0x84 ;  /* 0x0000008407007836 */ /* 0x000fe20000000000 */
[----:B------:R-:W-:Y:S01]  /*215a0*/  ULDC UR4, c[0x0][0x22c] ;  /* 0x00008b0000047ab9 */ /* 0x000fe20000000800 */
[----:B------:R-:W-:Y:S01]  /*215b0*/  PRMT R61, R61, 0x7632, R61 ;  /* 0x000076323d3d7816 */ /* 0x000fe2000000003d */
[----:B------:R-:W3:Y:S02]  /*215c0*/  LDL.LU.64 R90, [R1+0xb00] ;  /* 0x000b0000015a7983 */ /* 0x000ee40000300a00 */
[----:B------:R-:W-:-:S07]  /*215d0*/  ISETP.LT.AND P1, PT, R0, UR4, !P0 ;  /* 0x0000000400007c0c */ /* 0x000fce000c721270 */
[----:B------:R0:W-:Y:S01]  /*215e0*/  @P6 STG.E.U16 desc[UR22][R56.64], R61 ;  /* 0x0000003d38006986 */ /* 0x0001e2000c101516 */
[C---:B------:R-:W-:Y:S01]  /*215f0*/  VIADD R0, R7.reuse, 0x85 ;  /* 0x0000008507007836 */ /* 0x040fe20000000000 */
[----:B------:R-:W-:Y:S02]  /*21600*/  ULDC UR4, c[0x0][0x22c] ;  /* 0x00008b0000047ab9 */ /* 0x000fe40000000800 */
[----:B0-----:R-:W2:Y:S04]  /*21610*/  LDL.LU.64 R60, [R1+0xb20] ;  /* 0x000b2000013c7983 */ /* 0x001ea80000300a00 */
[----:B------:R-:W3:Y:S04]  /*21620*/  LDL.LU.64 R56, [R1+0xaf8] ;  /* 0x000af80001387983 */ /* 0x000ee80000300a00 */
[----:B----4-:R0:W-:Y:S04]  /*21630*/  @P1 STG.E.U16 desc[UR22][R52.64], R62 ;  /* 0x0000003e34001986 */ /* 0x0101e8000c101516 */
[----:B0-----:R-:W4:Y:S01]  /*21640*/  LDL.LU.64 R52, [R1+0xee0] ;  /* 0x000ee00001347983 */ /* 0x001f220000300a00 */
[----:B------:R-:W-:Y:S01]  /*21650*/  ISETP.LT.AND P2, PT, R0, UR4, !P0 ;  /* 0x0000000400007c0c */ /* 0x000fe2000c741270 */
[----:B------:R-:W-:Y:S01]  /*21660*/  VIADD R0, R7, 0x86 ;  /* 0x0000008607007836 */ /* 0x000fe20000000000 */
[----:B------:R-:W-:-:S04]  /*21670*/  ULDC UR4, c[0x0][0x22c] ;  /* 0x00008b0000047ab9 */ /* 0x000fc80000000800 */
[----:B------:R-:W-:Y:S01]  /*21680*/  ISETP.LT.AND P3, PT, R0, UR4, !P0 ;  /* 0x0000000400007c0c */ /* 0x000fe2000c761270 */
[----:B------:R-:W-:Y:S01]  /*21690*/  VIADD R0, R7, 0x87 ;  /* 0x0000008707007836 */ /* 0x000fe20000000000 */
[----:B------:R-:W-:-:S04]  /*216a0*/  ULDC UR4, c[0x0][0x22c] ;  /* 0x00008b0000047ab9 */ /* 0x000fc80000000800 */
[----:B------:R-:W-:Y:S02]  /*216b0*/  ISETP.LT.AND P4, PT, R0, UR4, !P0 ;  /* 0x0000000400007c0c */ /* 0x000fe4000c781270 */
[----:B------:R-:W-:Y:S02]  /*216c0*/  PRMT R62, R62, 0x7632, R62 ;  /* 0x000076323e3e7816 */ /* 0x000fe4000000003e */
[----:B------:R-:W-:Y:S01]  /*216d0*/  PRMT R6, R63, 0x7632, R6 ;  /* 0x000076323f067816 */ /* 0x000fe20000000006 */
[C---:B------:R-:W-:Y:S01]  /*216e0*/  VIADD R0, R7.reuse, 0x88 ;  /* 0x0000008807007836 */ /* 0x040fe20000000000 */
[----:B------:R-:W-:Y:S01]  /*216f0*/  ULDC UR4, c[0x0][0x22c] ;  /* 0x00008b0000047ab9 */ /* 0x000fe20000000800 */
[----:B--2---:R0:W-:Y:S04]  /*21700*/  @P2 STG.E.U16 desc[UR22][R60.64], R62 ;  /* 0x0000003e3c002986 */ /* 0x0041e8000c101516 */
[----:B------:R1:W-:Y:S04]  /*21710*/  @P3 STG.E.U16 desc[UR22][R58.64], R63 ;  /* 0x0000003f3a003986 */ /* 0x0003e8000c101516 */
[----:B0-----:R-:W2:Y:S04]  /*21720*/  LDL.LU.64 R60, [R1+0xae8] ;  /* 0x000ae800013c7983 */ /* 0x001ea80000300a00 */
[----:B-1----:R-:W3:Y:S04]  /*21730*/  LDL.LU.64 R62, [R1+0xb08] ;  /* 0x000b0800013e7983 */ /* 0x002ee80000300a00 */
[----:B------:R-:W2:Y:S04]  /*21740*/  LDL.LU.64 R58, [R1+0xae0] ;  /* 0x000ae000013a7983 */ /* 0x000ea80000300a00 */
[----:B----4-:R0:W-:Y:S04]  /*21750*/  @P4 STG.E.U16 desc[UR22][R52.64], R6 ;  /* 0x0000000634004986 */ /* 0x0101e8000c101516 */
[----:B0-----:R-:W3:Y:S01]  /*21760*/  LDL.LU.64 R52, [R1+0xed8] ;  /* 0x000ed80001347983 */ /* 0x001ee20000300a00 */
[----:B------:R-:W-:Y:S01]  /*21770*/  ISETP.LT.AND P5, PT, R0, UR4, !P0 ;  /* 0x0000000400007c0c */ /* 0x000fe2000c7a1270 */
[----:B------:R-:W-:Y:S01]  /*21780*/  VIADD R0, R7, 0x89 ;  /* 0x0000008907007836 */ /* 0x000fe20000000000 */
[----:B------:R-:W-:-:S04]  /*21790*/  ULDC UR4, c[0x0][0x22c] ;  /* 0x00008b0000047ab9 */ /* 0x000fc80000000800 */
[----:B------:R-:W-:Y:S01]  /*217a0*/  ISETP.LT.AND P6, PT, R0, UR4, !P0 ;  /* 0x0000000400007c0c */ /* 0x000fe2000c7c1270 */
[----:B------:R-:W-:Y:S01]  /*217b0*/  VIADD R0, R7, 0x8a ;  /* 0x0000008a07007836 */ /* 0x000fe20000000000 */
[----:B------:R-:W-:-:S04]  /*217c0*/  ULDC UR4, c[0x0][0x22c] ;  /* 0x00008b0000047ab9 */ /* 0x000fc80000000800 */
[----:B------:R-:W-:Y:S01]  /*217d0*/  ISETP.LT.AND P1, PT, R0, UR4, !P0 ;  /* 0x0000000400007c0c */ /* 0x000fe2000c721270 */
[----:B------:R-:W-:Y:S01]  /*217e0*/  VIADD R0, R7, 0x8b ;  /* 0x0000008b07007836 */ /* 0x000fe20000000000 */
[----:B------:R-:W-:-:S04]  /*217f0*/  ULDC UR4, c[0x0][0x22c] ;  /* 0x00008b0000047ab9 */ /* 0x000fc80000000800 */
[----:B------:R-:W-:Y:S01]  /*21800*/  ISETP.LT.AND P2, PT, R0, UR4, !P0 ;  /* 0x0000000400007c0c */ /* 0x000fe2000c741270 */
[----:B---3--:R0:W-:Y:S01]  /*21810*/  @P5 STG.E.U16 desc[UR22][R62.64], R52 ;  /* 0x000000343e005986 */ /* 0x0081e2000c101516 */
[----:B------:R-:W-:Y:S01]  /*21820*/  VIADD R0, R7, 0x8c ;  /* 0x0000008c07007836 */ /* 0x000fe20000000000 */
[----:B------:R-:W-:Y:S01]  /*21830*/  ULDC UR4, c[0x0][0x22c] ;  /* 0x00008b0000047ab9 */ /* 0x000fe20000000800 */
[----:B0-----:R-:W-:-:S05]  /*21840*/  PRMT R52, R52, 0x7632, R52 ;  /* 0x0000763234347816 */ /* 0x001fca0000000034 */
[----:B------:R0:W-:Y:S04]  /*21850*/  @P6 STG.E.U16 desc[UR22][R90.64], R52 ;  /* 0x000000345a006986 */ /* 0x0001e8000c101516 */
[----:B------:R1:W-:Y:S04]  /*21860*/  @P1 STG.E.U16 desc[UR22][R56.64], R53 ;  /* 0x0000003538001986 */ /* 0x0003e8000c101516 */
[----:B0-----:R-:W3:Y:S01]  /*21870*/  LDL.LU.64 R90, [R1+0xad0] ;  /* 0x000ad000015a7983 */ /* 0x001ee20000300a00 */
[----:B-1----:R-:W-:-:S03]  /*21880*/  PRMT R53, R53, 0x7632, R53 ;  /* 0x0000763235357816 */ /* 0x002fc60000000035 */
[----:B------:R-:W4:Y:S04]  /*21890*/  LDL.LU.64 R62, [R1+0xac0] ;  /* 0x000ac000013e7983 */ /* 0x000f280000300a00 */
[----:B------:R-:W4:Y:S04]  /*218a0*/  LDL.LU.64 R56, [R1+0xab8] ;  /* 0x000ab80001387983 */ /* 0x000f280000300a00 */
[----:B------:R0:W-:Y:S04]  /*218b0*/  @P2 STG.E.U16 desc[UR22][R54.64], R53 ;  /* 0x0000003536002986 */ /* 0x0001e8000c101516 */
[----:B0-----:R-:W2:Y:S01]  /*218c0*/  LDL.LU.64 R54, [R1+0xed0] ;  /* 0x000ed00001367983 */ /* 0x001ea20000300a00 */
[----:B------:R-:W-:Y:S01]  /*218d0*/  ISETP.LT.AND P3, PT, R0, UR4, !P0 ;  /* 0x0000000400007c0c */ /* 0x000fe2000c761270 */
[----:B------:R-:W-:Y:S01]  /*218e0*/  VIADD R0, R7, 0x8d ;  /* 0x0000008d07007836 */ /* 0x000fe20000000000 */
[----:B------:R-:W-:-:S04]  /*218f0*/  ULDC UR4, c[0x0][0x22c] ;  /* 0x00008b0000047ab9 */ /* 0x000fc80000000800 */
[----:B------:R-:W-:Y:S01]  /*21900*/  ISETP.LT.AND P4, PT, R0, UR4, !P0 ;  /* 0x0000000400007c0c */ /* 0x000fe2000c781270 */
[----:B------:R-:W-:Y:S01]  /*21910*/  VIADD R0, R7, 0x8e ;  /* 0x0000008e07007836 */ /* 0x000fe20000000000 */
[----:B------:R-:W-:-:S04]  /*21920*/  ULDC UR4, c[0x0][0x22c] ;  /* 0x00008b0000047ab9 */ /* 0x000fc80000000800 */
[----:B------:R-:W-:Y:S01]  /*21930*/  ISETP.LT.AND P5, PT, R0, UR4, !P0 ;  /* 0x0000000400007c0c */ /* 0x000fe2000c7a1270 */
[C---:B------:R-:W-:Y:S01]  /*21940*/  VIADD R0, R7.reuse, 0x8f ;  /* 0x0000008f07007836 */ /* 0x040fe20000000000 */
[----:B------:R-:W-:Y:S01]  /*21950*/  ULDC UR4, c[0x0][0x22c] ;  /* 0x00008b0000047ab9 */ /* 0x000fe20000000800 */
[----:B--2---:R0:W-:Y:S02]  /*21960*/  @P3 STG.E.U16 desc[UR22][R60.64], R54 ;  /* 0x000000363c003986 */ /* 0x0041e4000c101516 */
[----:B0-----:R-:W-:Y:S02]  /*21970*/  PRMT R54, R54, 0x7632, R54 ;  /* 0x0000763236367816 */ /* 0x001fe40000000036 */
[----:B------:R-:W2:Y:S04]  /*21980*/  LDL.LU.64 R60, [R1+0xaa8] ;  /* 0x000aa800013c7983 */ /* 0x000ea80000300a00 */
[----:B------:R0:W-:Y:S04]  /*21990*/  @P4 STG.E.U16 desc[UR22][R58.64], R54 ;  /* 0x000000363a004986 */ /* 0x0001e8000c101516 */
[----:B------:R1:W-:Y:S04]  /*219a0*/  @P5 STG.E.U16 desc[UR22][R48.64], R55 ;  /* 0x0000003730005986 */ /* 0x0003e8000c101516 */
[----:B0-----:R-:W2:Y:S04]  /*219b0*/  LDL.LU.64 R58, [R1+0xaa0] ;  /* 0x000aa000013a7983 */ /* 0x001ea80000300a00 */
[----:B-1----:R-:W4:Y:S01]  /*219c0*/  LDL.LU.64 R48, [R1+0xec8] ;  /* 0x000ec80001307983 */ /* 0x002f220000300a00 */
        /* <DEDUP_REMOVED lines=11> */
[----:B---3--:R0:W-:Y:S01]  /*21a80*/  @P6 STG.E.U16 desc[UR22][R90.64], R6 ;  /* 0x000000065a006986 */ /* 0x0081e2000c101516 */
[----:B------:R-:W-:Y:S01]  /*21a90*/  VIADD R0, R7, 0x93 ;  /* 0x0000009307007836 */ /* 0x000fe20000000000 */
[----:B------:R-:W-:Y:S02]  /*21aa0*/  ULDC UR4, c[0x0][0x22c] ;  /* 0x00008b0000047ab9 */ /* 0x000fe40000000800 */
[----:B0-----:R-:W3:Y:S04]  /*21ab0*/  LDL.LU.64 R90, [R1+0xa98] ;  /* 0x000a9800015a7983 */ /* 0x001ee80000300a00 */
[----:B----4-:R0:W-:Y:S02]  /*21ac0*/  @P1 STG.E.U16 desc[UR22][R62.64], R48 ;  /* 0x000000303e001986 */ /* 0x0101e4000c101516 */
[----:B0-----:R-:W-:-:S02]  /*21ad0*/  PRMT R48, R48, 0x7632, R48 ;  /* 0x0000763230307816 */ /* 0x001fc40000000030 */
[----:B------:R-:W4:Y:S04]  /*21ae0*/  LDL.LU.64 R62, [R1+0xa88] ;  /* 0x000a8800013e7983 */ /* 0x000f280000300a00 */
[----:B------:R0:W-:Y:S04]  /*21af0*/  @P2 STG.E.U16 desc[UR22][R56.64], R48 ;  /* 0x0000003038002986 */ /* 0x0001e8000c101516 */
[----:B------:R1:W-:Y:S04]  /*21b00*/  @P3 STG.E.U16 desc[UR22][R50.64], R49 ;  /* 0x0000003132003986 */ /* 0x0003e8000c101516 */
[----:B0-----:R-:W4:Y:S04]  /*21b10*/  LDL.LU.64 R56, [R1+0xa78] ;  /* 0x000a780001387983 */ /* 0x001f280000300a00 */
[----:B-1----:R-:W3:Y:S01]  /*21b20*/  LDL.LU.64 R50, [R1+0xec0] ;  /* 0x000ec00001327983 */ /* 0x002ee20000300a00 */
        /* <DEDUP_REMOVED lines=11> */
[----:B--2---:R0:W-:Y:S01]  /*21be0*/  @P4 STG.E.U16 desc[UR22][R60.64], R49 ;  /* 0x000000313c004986 */ /* 0x0041e2000c101516 */
[----:B------:R-:W-:Y:S01]  /*21bf0*/  VIADD R0, R7, 0x97 ;  /* 0x0000009707007836 */ /* 0x000fe20000000000 */
[----:B------:R-:W-:Y:S02]  /*21c00*/  ULDC UR4, c[0x0][0x22c] ;  /* 0x00008b0000047ab9 */ /* 0x000fe40000000800 */
[----:B0-----:R-:W2:Y:S04]  /*21c10*/  LDL.LU.64 R60, [R1+0xa68] ;  /* 0x000a6800013c7983 */ /* 0x001ea80000300a00 */
[----:B---3--:R0:W-:Y:S02]  /*21c20*/  @P5 STG.E.U16 desc[UR22][R58.64], R50 ;  /* 0x000000323a005986 */ /* 0x0081e4000c101516 */
[----:B0-----:R-:W-:-:S02]  /*21c30*/  PRMT R50, R50, 0x7632, R50 ;  /* 0x0000763232327816 */ /* 0x001fc40000000032 */
[----:B------:R-:W3:Y:S04]  /*21c40*/  LDL.LU.64 R58, [R1+0xa60] ;  /* 0x000a6000013a7983 */ /* 0x000ee80000300a00 */
[----:B------:R0:W-:Y:S04]  /*21c50*/  @P6 STG.E.U16 desc[UR22][R90.64], R50 ;  /* 0x000000325a006986 */ /* 0x0001e8000c101516 */
[----:B------:R1:W-:Y:S04]  /*21c60*/  @P1 STG.E.U16 desc[UR22][R44.64], R51 ;  /* 0x000000332c001986 */ /* 0x0003e8000c101516 */
[----:B0-----:R-:W3:Y:S04]  /*21c70*/  LDL.LU.64 R90, [R1+0xa58] ;  /* 0x000a5800015a7983 */ /* 0x001ee80000300a00 */
[----:B-1----:R-:W2:Y:S01]  /*21c80*/  LDL.LU.64 R44, [R1+0xeb8] ;  /* 0x000eb800012c7983 */ /* 0x002ea20000300a00 */
        /* <DEDUP_REMOVED lines=8> */
[----:B----4-:R-:W-:Y:S01]  /*21d10*/  @P2 STG.E.U16 desc[UR22][R62.64], R6 ;  /* 0x000000063e002986 */ /* 0x010fe2000c101516 */
[----:B------:R-:W-:Y:S01]  /*21d20*/  VIADD R0, R7, 0x9a ;  /* 0x0000009a07007836 */ /* 0x000fe20000000000 */
[----:B------:R-:W-:-:S03]  /*21d30*/  ULDC UR4, c[0x0][0x22c] ;  /* 0x00008b0000047ab9 */ /* 0x000fc60000000800 */
[----:B--2---:R0:W-:Y:S02]  /*21d40*/  @P3 STG.E.U16 desc[UR22][R56.64], R44 ;  /* 0x0000002c38003986 */ /* 0x0041e4000c101516 */
[----:B0-----:R-:W-:-:S05]  /*21d50*/  PRMT R44, R44, 0x7632, R44 ;  /* 0x000076322c2c7816 */ /* 0x001fca000000002c */
[----:B------:R0:W-:Y:S04]  /*21d60*/  @P4 STG.E.U16 desc[UR22][R46.64], R44 ;  /* 0x0000002c2e004986 */ /* 0x0001e8000c101516 */
[----:B0-----:R-:W2:Y:S01]  /*21d70*/  LDL.LU.64 R46, [R1+0xeb0] ;  /* 0x000eb000012e7983 */ /* 0x001ea20000300a00 */
[----:B------:R-:W-:Y:S01]  /*21d80*/  ISETP.LT.AND P5, PT, R0, UR4, !P0 ;  /* 0x0000000400007c0c */ /* 0x000fe2000c7a1270 */
[C---:B------:R-:W-:Y:S01]  /*21d90*/  VIADD R0, R7.reuse, 0x9b ;  /* 0x0000009b07007836 */ /* 0x040fe20000000000 */
[----:B------:R-:W-:Y:S01]  /*21da0*/  ULDC UR4, c[0x0][0x22c] ;  /* 0x00008b0000047ab9 */ /* 0x000fe20000000800 */
[----:B------:R-:W4:Y:S03]  /*21db0*/  LDL.LU.64 R62, [R1+0xa40] ;  /* 0x000a4000013e7983 */ /* 0x000f260000300a00 */
[----:B------:R-:W-:Y:S01]  /*21dc0*/  ISETP.LT.AND P6, PT, R0, UR4, !P0 ;  /* 0x0000000400007c0c */ /* 0x000fe2000c7c1270 */
[C---:B------:R-:W-:Y:S01]  /*21dd0*/  VIADD R0, R7.reuse, 0x9c ;  /* 0x0000009c07007836 */ /* 0x040fe20000000000 */
[----:B------:R-:W-:Y:S01]  /*21de0*/  ULDC UR4, c[0x0][0x22c] ;  /* 0x00008b0000047ab9 */ /* 0x000fe20000000800 */
[----:B------:R-:W4:Y:S03]  /*21df0*/  LDL.LU.64 R56, [R1+0xa38] ;  /* 0x000a380001387983 */ /* 0x000f260000300a00 */
[----:B------:R-:W-:Y:S01]  /*21e00*/  ISETP.LT.AND P1, PT, R0, UR4, !P0 ;  /* 0x0000000400007c0c */ /* 0x000fe2000c721270 */
[----:B------:R-:W-:Y:S01]  /*21e10*/  VIADD R0, R7, 0x9d ;  /* 0x0000009d07007836 */ /* 0x000fe20000000000 */
[----:B------:R-:W-:Y:S01]  /*21e20*/  ULDC UR4, c[0x0][0x22c] ;  /* 0x00008b0000047ab9 */ /* 0x000fe20000000800 */
[----:B------:R0:W-:Y:S03]  /*21e30*/  @P5 STG.E.U16 desc[UR22][R60.64], R45 ;  /* 0x0000002d3c005986 */ /* 0x0001e6000c101516 */
[----:B------:R-:W-:-:S02]  /*21e40*/  ISETP.LT.AND P2, PT, R0, UR4, !P0 ;  /* 0x0000000400007c0c */ /* 0x000fc4000c741270 */
[----:B0-----:R-:W-:Y:S01]  /*21e50*/  PRMT R45, R45, 0x7632, R45 ;  /* 0x000076322d2d7816 */ /* 0x001fe2000000002d */
[----:B------:R-:W-:Y:S01]  /*21e60*/  VIADD R0, R7, 0x9e ;  /* 0x0000009e07007836 */ /* 0x000fe20000000000 */
[----:B------:R-:W-:-:S03]  /*21e70*/  ULDC UR4, c[0x0][0x22c] ;  /* 0x00008b0000047ab9 */ /* 0x000fc60000000800 */
[----:B---3--:R0:W-:Y:S04]  /*21e80*/  @P6 STG.E.U16 desc[UR22][R58.64], R45 ;  /* 0x0000002d3a006986 */ /* 0x0081e8000c101516 */
[----:B0-----:R-:W3:Y:S04]  /*21e90*/  LDL.LU.64 R44, [R1+0xa48] ;  /* 0x000a4800012c7983 */ /* 0x001ee80000300a00 */
[----:B------:R-:W4:Y:S04]  /*21ea0*/  LDL.LU.64 R60, [R1+0xa28] ;  /* 0x000a2800013c7983 */ /* 0x000f280000300a00 */
[----:B--2---:R0:W-:Y:S02]  /*21eb0*/  @P1 STG.E.U16 desc[UR22][R90.64], R46 ;  /* 0x0000002e5a001986 */ /* 0x0041e4000c101516 */
[----:B0-----:R-:W-:-:S05]  /*21ec0*/  PRMT R46, R46, 0x7632, R46 ;  /* 0x000076322e2e7816 */ /* 0x001fca000000002e */
[----:B------:R0:W-:Y:S04]  /*21ed0*/  @P2 STG.E.U16 desc[UR22][R40.64], R46 ;  /* 0x0000002e28002986 */ /* 0x0001e8000c101516 */
[----:B0-----:R-:W2:Y:S01]  /*21ee0*/  LDL.LU.64 R40, [R1+0xea8] ;  /* 0x000ea80001287983 */ /* 0x001ea20000300a00 */
[----:B------:R-:W-:Y:S01]  /*21ef0*/  ISETP.LT.AND P3, PT, R0, UR4, !P0 ;  /* 0x0000000400007c0c */ /* 0x000fe2000c761270 */
[----:B------:R-:W-:Y:S01]  /*21f00*/  VIADD R0, R7, 0x9f ;  /* 0x0000009f07007836 */ /* 0x000fe20000000000 */
[----:B------:R-:W-:Y:S01]  /*21f10*/  ULDC UR4, c[0x0][0x22c] ;  /* 0x00008b0000047ab9 */ /* 0x000fe20000000800 */
[----:B------:R-:W-:Y:S01]  /*21f20*/  PRMT R6, R47, 0x7632, R6 ;  /* 0x000076322f067816 */ /* 0x000fe20000000006 */
[----:B------:R-:W2:Y:S02]  /*21f30*/  LDL.LU.64 R58, [R1+0xa20] ;  /* 0x000a2000013a7983 */ /* 0x000ea40000300a00 */
[----:B------:R-:W-:Y:S01]  /*21f40*/  ISETP.LT.AND P4, PT, R0, UR4, !P0 ;  /* 0x0000000400007c0c */ /* 0x000fe2000c781270 */
[C---:B------:R-:W-:Y:S01]  /*21f50*/  VIADD R0, R7.reuse, 0xa0 ;  /* 0x000000a007007836 */ /* 0x040fe20000000000 */
[----:B------:R-:W-:Y:S01]  /*21f60*/  ULDC UR4, c[0x0][0x22c] ;  /* 0x00008b0000047ab9 */ /* 0x000fe20000000800 */
[----:B------:R-:W2:Y:S03]  /*21f70*/  LDL.LU.64 R90, [R1+0xa18] ;  /* 0x000a1800015a7983 */ /* 0x000ea60000300a00 */
[----:B------:R-:W-:Y:S01]  /*21f80*/  ISETP.LT.AND P5, PT, R0, UR4, !P0 ;  /* 0x0000000400007c0c */ /* 0x000fe2000c7a1270 */
[----:B------:R-:W-:Y:S01]  /*21f90*/  VIADD R0, R7, 0xa1 ;  /* 0x000000a107007836 */ /* 0x000fe20000000000 */
[----:B------:R-:W-:-:S04]  /*21fa0*/  ULDC UR4, c[0x0][0x22c] ;  /* 0x00008b0000047ab9 */ /* 0x000fc80000000800 */
[----:B------:R-:W-:Y:S01]  /*21fb0*/  ISETP.LT.AND P6, PT, R0, UR4, !P0 ;  /* 0x0000000400007c0c */ /* 0x000fe2000c7c1270 */
[----:B---3--:R0:W-:Y:S01]  /*21fc0*/  @P3 STG.E.U16 desc[UR22][R44.64], R47 ;  /* 0x0000002f2c003986 */ /* 0x0081e2000c101516 */
[----:B------:R-:W-:Y:S01]  /*21fd0*/  VIADD R0, R7, 0xa2 ;  /* 0x000000a207007836 */ /* 0x000fe20000000000 */
[----:B------:R-:W-:Y:S02]  /*21fe0*/  ULDC UR4, c[0x0][0x22c] ;  /* 0x00008b0000047ab9 */ /* 0x000fe40000000800 */
[----:B----4-:R-:W-:Y:S04]  /*21ff0*/  @P4 STG.E.U16 desc[UR22][R62.64], R6 ;  /* 0x000000063e004986 */ /* 0x010fe8000c101516 */
[----:B0-----:R-:W3:Y:S04]  /*22000*/  LDL.LU.64 R44, [R1+0xa08] ;  /* 0x000a0800012c7983 */ /* 0x001ee80000300a00 */
        /* <DEDUP_REMOVED lines=18> */
[----:B------:R-:W4:Y:S01]  /*22130*/  LDL.LU.64 R60, [R1+0x9e8] ;  /* 0x0009e800013c7983 */ /* 0x000f220000300a00 */
[----:B------:R-:W-:Y:S01]  /*22140*/  VIADD R0, R7, 0xa6 ;  /* 0x000000a607007836 */ /* 0x000fe20000000000 */
[----:B------:R-:W-:Y:S02]  /*22150*/  ULDC UR4, c[0x0][0x22c] ;  /* 0x00008b0000047ab9 */ /* 0x000fe40000000800 */
[----:B------:R-:W-:Y:S04]  /*22160*/  @P2 STG.E.U16 desc[UR22][R58.64], R41 ;  /* 0x000000293a002986 */ /* 0x000fe8000c101516 */
        /* <DEDUP_REMOVED lines=1356> */
[----:B------:R-:W-:-:S04]  /*27630*/  ULDC UR4, c[0x0][0x22c] ;  /* 0x00008b0000047ab9 */ /* 0x000fc80000000800 */
[----:B------:R-:W-:Y:S01]  /*27640*/  ISETP.LT.AND P6, PT, R0, UR4, !P0 ;  /* 0x0000000400007c0c */ /* 0x000fe2000c7c1270 */
[----:B------:R0:W-:Y:S01]  /*27650*/  @P3 STG.E.U16 desc[UR22][R60.64], R201 ;  /* 0x000000c93c003986 */ /* 0x0001e2000c101516 */
[----:B------:R-:W-:Y:S01]  /*27660*/  VIADD R0, R7, 0x19e ;  /* 0x0000019e07007836 */ /* 0x000fe20000000000 */
[----:B------:R-:W-:Y:S01]  /*27670*/  ULDC UR4, c[0x0][0x22c] ;  /* 0x00008b0000047ab9 */ /* 0x000fe20000000800 */
[----:B0-----:R-:W-:Y:S01]  /*27680*/  PRMT R201, R201, 0x7632, R201 ;  /* 0x00007632c9c97816 */ /* 0x001fe200000000c9 */
[----:B------:R-:W4:Y:S04]  /*27690*/  LDL.LU.64 R60, [R1+0x210] ;  /* 0x00021000013c7983 */ /* 0x000f280000300a00 */
[----:B------:R-:W-:Y:S01]  /*276a0*/  @P4 STG.E.U16 desc[UR22][R58.64], R201 ;  /* 0x000000c93a004986 */ /* 0x000fe2000c101516 */
[----:B--2---:R-:W-:-:S03]  /*276b0*/  PRMT R6, R202, 0x7632, R6 ;  /* 0x00007632ca067816 */ /* 0x004fc60000000006 */
[----:B------:R-:W-:Y:S04]  /*276c0*/  @P5 STG.E.U16 desc[UR22][R90.64], R202 ;  /* 0x000000ca5a005986 */ /* 0x000fe8000c101516 */
        /* <DEDUP_REMOVED lines=19> */
[----:B0-----:R-:W3:Y:S01]  /*27800*/  LDL.LU.64 R44, [R1+0x1f0] ;  /* 0x0001f000012c7983 */ /* 0x001ee20000300a00 */
        /* <DEDUP_REMOVED lines=8> */
[----:B------:R-:W4:Y:S02]  /*27890*/  LDL.LU.64 R62, [R1+0x1e8] ;  /* 0x0001e800013e7983 */ /* 0x000f240000300a00 */
        /* <DEDUP_REMOVED lines=10> */
[----:B------:R-:W-:Y:S02]  /*27940*/  ULDC UR4, c[0x0][0x22c] ;  /* 0x00008b0000047ab9 */ /* 0x000fe40000000800 */
[----:B------:R-:W-:Y:S04]  /*27950*/  @P6 STG.E.U16 desc[UR22][R58.64], R8 ;  /* 0x000000083a006986 */ /* 0x000fe8000c101516 */
[----:B0-----:R-:W4:Y:S01]  /*27960*/  LDL.LU.64 R60, [R1+0x1d0] ;  /* 0x0001d000013c7983 */ /* 0x001f220000300a00 */
        /* <DEDUP_REMOVED lines=215> */
[----:B------:R-:W-:Y:S01]  /*286e0*/  @P3 STG.E.U16 desc[UR22][R60.64], R225 ;  /* 0x000000e13c003986 */ /* 0x000fe2000c101516 */
[----:B------:R-:W-:Y:S01]  /*286f0*/  VIADD R0, R7, 0x1ce ;  /* 0x000001ce07007836 */ /* 0x000fe20000000000 */
[----:B------:R-:W-:Y:S02]  /*28700*/  ULDC UR4, c[0x0][0x22c] ;  /* 0x00008b0000047ab9 */ /* 0x000fe40000000800 */
[----:B------:R-:W-:Y:S01]  /*28710*/  @P4 STG.E.U16 desc[UR22][R58.64], R8 ;  /* 0x000000083a004986 */ /* 0x000fe2000c101516 */
[----:B--2---:R-:W-:-:S03]  /*28720*/  PRMT R6, R226, 0x7632, R6 ;  /* 0x00007632e2067816 */ /* 0x004fc60000000006 */
[----:B------:R0:W-:Y:S04]  /*28730*/  @P5 STG.E.U16 desc[UR22][R90.64], R226 ;  /* 0x000000e25a005986 */ /* 0x0001e8000c101516 */
[----:B------:R1:W-:Y:S04]  /*28740*/  @P6 STG.E.U16 desc[UR22][R228.64], R6 ;  /* 0x00000006e4006986 */ /* 0x0003e8000c101516 */
[----:B0-----:R-:W2:Y:S04]  /*28750*/  LDL.LU.64 R90, [R1+0x90] ;  /* 0x00009000015a7983 */ /* 0x001ea80000300a00 */
[----:B-1----:R-:W2:Y:S01]  /*28760*/  LDL.LU.64 R228, [R1+0xc48] ;  /* 0x000c480001e47983 */ /* 0x002ea20000300a00 */
        /* <DEDUP_REMOVED lines=28> */
[----:B------:R-:W-:Y:S01]  /*28930*/  VIADD R0, R7, 0x1d4 ;  /* 0x000001d407007836 */ /* 0x000fe20000000000 */
[----:B------:R-:W-:-:S04]  /*28940*/  ULDC UR4, c[0x0][0x22c] ;  /* 0x00008b0000047ab9 */ /* 0x000fc80000000800 */
[----:B------:R-:W-:Y:S01]  /*28950*/  ISETP.LT.AND P1, PT, R0, UR4, !P0 ;  /* 0x0000000400007c0c */ /* 0x000fe2000c721270 */
[----:B------:R-:W-:Y:S01]  /*28960*/  VIADD R0, R7, 0x1d5 ;  /* 0x000001d507007836 */ /* 0x000fe20000000000 */
[----:B------:R-:W-:-:S04]  /*28970*/  ULDC UR4, c[0x0][0x22c] ;  /* 0x00008b0000047ab9 */ /* 0x000fc80000000800 */
[----:B------:R-:W-:Y:S01]  /*28980*/  ISETP.LT.AND P2, PT, R0, UR4, !P0 ;  /* 0x0000000400007c0c */ /* 0x000fe2000c741270 */
[----:B------:R0:W-:Y:S01]  /*28990*/  @P5 STG.E.U16 desc[UR22][R90.64], R229 ;  /* 0x000000e55a005986 */ /* 0x0001e2000c101516 */
[----:B------:R-:W-:Y:S01]  /*289a0*/  VIADD R0, R7, 0x1d6 ;  /* 0x000001d607007836 */ /* 0x000fe20000000000 */
[----:B------:R-:W-:Y:S02]  /*289b0*/  ULDC UR4, c[0x0][0x22c] ;  /* 0x00008b0000047ab9 */ /* 0x000fe40000000800 */
[----:B------:R1:W-:Y:S04]  /*289c0*/  @P6 STG.E.U16 desc[UR22][R60.64], R8 ;  /* 0x000000083c006986 */ /* 0x0003e8000c101516 */
[----:B0-----:R-:W4:Y:S04]  /*289d0*/  LDL.LU.64 R90, [R1+0x60] ;  /* 0x00006000015a7983 */ /* 0x001f280000300a00 */
[----:B------:R-:W4:Y:S04]  /*289e0*/  LDL.LU.64 R62, [R1+0x50] ;  /* 0x00005000013e7983 */ /* 0x000f280000300a00 */
[----:B-1----:R-:W4:Y:S01]  /*289f0*/  LDL.LU.64 R60, [R1+0x48] ;  /* 0x00004800013c7983 */ /* 0x002f220000300a00 */
        /* <DEDUP_REMOVED lines=10> */
[----:B------:R-:W-:Y:S01]  /*28aa0*/  VIADD R0, R7, 0x1d8 ;  /* 0x000001d807007836 */ /* 0x000fe20000000000 */
[----:B------:R-:W-:-:S04]  /*28ab0*/  ULDC UR4, c[0x0][0x22c] ;  /* 0x00008b0000047ab9 */ /* 0x000fc80000000800 */
[----:B------:R-:W-:Y:S01]  /*28ac0*/  ISETP.LT.AND P5, PT, R0, UR4, !P0 ;  /* 0x0000000400007c0c */ /* 0x000fe2000c7a1270 */
[----:B------:R-:W-:Y:S01]  /*28ad0*/  VIADD R0, R7, 0x1d9 ;  /* 0x000001d907007836 */ /* 0x000fe20000000000 */
[----:B------:R-:W-:-:S04]  /*28ae0*/  ULDC UR4, c[0x0][0x22c] ;  /* 0x00008b0000047ab9 */ /* 0x000fc80000000800 */
[----:B------:R-:W-:Y:S01]  /*28af0*/  ISETP.LT.AND P6, PT, R0, UR4, !P0 ;  /* 0x0000000400007c0c */ /* 0x000fe2000c7c1270 */
[----:B---3--:R-:W-:Y:S01]  /*28b00*/  @P3 STG.E.U16 desc[UR22][R44.64], R231 ;  /* 0x000000e72c003986 */ /* 0x008fe2000c101516 */
[----:B------:R-:W-:Y:S01]  /*28b10*/  VIADD R0, R7, 0x1da ;  /* 0x000001da07007836 */ /* 0x000fe20000000000 */
[----:B------:R-:W-:Y:S02]  /*28b20*/  ULDC UR4, c[0x0][0x22c] ;  /* 0x00008b0000047ab9 */ /* 0x000fe40000000800 */
[----:B----4-:R0:W-:Y:S04]  /*28b30*/  @P4 STG.E.U16 desc[UR22][R56.64], R8 ;  /* 0x0000000838004986 */ /* 0x0101e8000c101516 */
[----:B0-----:R-:W3:Y:S01]  /*28b40*/  LDL.LU.64 R56, [R1+0x30] ;  /* 0x0000300001387983 */ /* 0x001ee20000300a00 */
[----:B--2---:R-:W-:-:S03]  /*28b50*/  PRMT R6, R232, 0x7632, R6 ;  /* 0x00007632e8067816 */ /* 0x004fc60000000006 */
        /* <DEDUP_REMOVED lines=13> */
[----:B------:R-:W-:Y:S02]  /*28c30*/  ISETP.LT.AND P4, PT, R0, UR4, !P0 ;  /* 0x0000000400007c0c */ /* 0x000fe4000c781270 */
[----:B------:R-:W-:Y:S01]  /*28c40*/  PRMT R8, R233, 0x7632, R8 ;  /* 0x00007632e9087816 */ /* 0x000fe20000000008 */
[----:B------:R-:W-:Y:S01]  /*28c50*/  @P1 STG.E.U16 desc[UR22][R62.64], R233 ;  /* 0x000000e93e001986 */ /* 0x000fe2000c101516 */
[----:B------:R-:W-:Y:S01]  /*28c60*/  VIADD R0, R7, 0x1de ;  /* 0x000001de07007836 */ /* 0x000fe20000000000 */
[----:B------:R-:W-:Y:S02]  /*28c70*/  ULDC UR4, c[0x0][0x22c] ;  /* 0x00008b0000047ab9 */ /* 0x000fe40000000800 */
[----:B------:R-:W-:Y:S01]  /*28c80*/  @P2 STG.E.U16 desc[UR22][R60.64], R8 ;  /* 0x000000083c002986 */ /* 0x000fe2000c101516 */
[----:B----4-:R-:W-:-:S03]  /*28c90*/  PRMT R6, R234, 0x7632, R6 ;  /* 0x00007632ea067816 */ /* 0x010fc60000000006 */
[----:B------:R-:W-:Y:S04]  /*28ca0*/  @P3 STG.E.U16 desc[UR22][R58.64], R234 ;  /* 0x000000ea3a003986 */ /* 0x000fe8000c101516 */
[----:B------:R0:W-:Y:S04]  /*28cb0*/  @P4 STG.E.U16 desc[UR22][R236.64], R6 ;  /* 0x00000006ec004986 */ /* 0x0001e8000c101516 */
[----:B0-----:R-:W4:Y:S01]  /*28cc0*/  LDL.LU.64 R236, [R1+0xc28] ;  /* 0x000c280001ec7983 */ /* 0x001f220000300a00 */
        /* <DEDUP_REMOVED lines=11> */
[----:B---3--:R-:W-:Y:S01]  /*28d80*/  @P5 STG.E.U16 desc[UR22][R56.64], R235 ;  /* 0x000000eb38005986 */ /* 0x008fe2000c101516 */
[C---:B------:R-:W-:Y:S01]  /*28d90*/  VIADD R0, R7.reuse, 0x1e2 ;  /* 0x000001e207007836 */ /* 0x040fe20000000000 */
[----:B------:R-:W-:Y:S02]  /*28da0*/  ULDC UR4, c[0x0][0x22c] ;  /* 0x00008b0000047ab9 */ /* 0x000fe40000000800 */
[----:B--2---:R-:W-:Y:S02]  /*28db0*/  @P6 STG.E.U16 desc[UR22][R90.64], R8 ;  /* 0x000000085a006986 */ /* 0x004fe4000c101516 */
[----:B------:R-:W-:Y:S01]  /*28dc0*/  ISETP.LT.AND P3, PT, R0, UR4, !P0 ;  /* 0x0000000400007c0c */ /* 0x000fe2000c761270 */
[----:B------:R-:W-:Y:S01]  /*28dd0*/  VIADD R0, R7, 0x1e3 ;  /* 0x000001e307007836 */ /* 0x000fe20000000000 */
[----:B------:R-:W-:Y:S01]  /*28de0*/  ULDC UR4, c[0x0][0x22c] ;  /* 0x00008b0000047ab9 */ /* 0x000fe20000000800 */
[----:B----4-:R-:W-:Y:S01]  /*28df0*/  PRMT R6, R236, 0x7632, R6 ;  /* 0x00007632ec067816 */ /* 0x010fe20000000006 */
[----:B------:R0:W-:Y:S04]  /*28e00*/  @P1 STG.E.U16 desc[UR22][R244.64], R236 ;  /* 0x000000ecf4001986 */ /* 0x0001e8000c101516 */
[----:B------:R1:W-:Y:S04]  /*28e10*/  @P2 STG.E.U16 desc[UR22][R238.64], R6 ;  /* 0x00000006ee002986 */ /* 0x0003e8000c101516 */
[----:B0-----:R-:W2:Y:S04]  /*28e20*/  LDL.LU.64 R244, [R1+0xc20] ;  /* 0x000c200001f47983 */ /* 0x001ea80000300a00 */
[----:B-1----:R-:W3:Y:S01]  /*28e30*/  LDL.LU.64 R238, [R1+0xc18] ;  /* 0x000c180001ee7983 */ /* 0x002ee20000300a00 */
[----:B------:R-:W-:-:S02]  /*28e40*/  ISETP.LT.AND P4, PT, R0, UR4, !P0 ;  /* 0x0000000400007c0c */ /* 0x000fc4000c781270 */
[----:B------:R-:W-:Y:S01]  /*28e50*/  PRMT R8, R237, 0x7632, R8 ;  /* 0x00007632ed087816 */ /* 0x000fe20000000008 */
[----:B------:R0:W-:Y:S01]  /*28e60*/  @P3 STG.E.U16 desc[UR22][R246.64], R237 ;  /* 0x000000edf6003986 */ /* 0x0001e2000c101516 */
[----:B------:R-:W-:Y:S01]  /*28e70*/  VIADD R0, R7, 0x1e4 ;  /* 0x000001e407007836 */ /* 0x000fe20000000000 */
[----:B------:R-:W-:-:S08]  /*28e80*/  ULDC UR4, c[0x0][0x22c] ;  /* 0x00008b0000047ab9 */ /* 0x000fd00000000800 */
[----:B------:R1:W-:Y:S04]  /*28e90*/  @P4 STG.E.U16 desc[UR22][R240.64], R8 ;  /* 0x00000008f0004986 */ /* 0x0003e8000c101516 */
[----:B0-----:R-:W4:Y:S04]  /*28ea0*/  LDL.LU.64 R246, [R1+0xc10] ;  /* 0x000c100001f67983 */ /* 0x001f280000300a00 */
[----:B-1----:R-:W2:Y:S01]  /*28eb0*/  LDL.LU.64 R240, [R1+0xc08] ;  /* 0x000c080001f07983 */ /* 0x002ea20000300a00 */
        /* <DEDUP_REMOVED lines=15> */
[----:B---3--:R0:W-:Y:S04]  /*28fb0*/  @P5 STG.E.U16 desc[UR22][R242.64], R238 ;  /* 0x000000eef2005986 */ /* 0x0081e8000c101516 */
[----:B0-----:R-:W3:Y:S04]  /*28fc0*/  LDL.LU.64 R242, [R1+0xc00] ;  /* 0x000c000001f27983 */ /* 0x001ee80000300a00 */
[----:B------:R-:W3:Y:S01]  /*28fd0*/  LDL.LU R252, [R1+0xbfc] ;  /* 0x000bfc0001fc7983 */ /* 0x000ee20000300800 */
[----:B------:R-:W-:Y:S01]  /*28fe0*/  ISETP.LT.AND P4, PT, R0, UR4, !P0 ;  /* 0x0000000400007c0c */ /* 0x000fe2000c781270 */
[----:B------:R-:W-:Y:S01]  /*28ff0*/  VIADD R0, R7, 0x1ea ;  /* 0x000001ea07007836 */ /* 0x000fe20000000000 */
[----:B------:R-:W-:Y:S01]  /*29000*/  ULDC UR4, c[0x0][0x22c] ;  /* 0x00008b0000047ab9 */ /* 0x000fe20000000800 */
[----:B------:R-:W-:-:S03]  /*29010*/  PRMT R125, R238, 0x7632, R125 ;  /* 0x00007632ee7d7816 */ /* 0x000fc6000000007d */
[----:B------:R-:W-:Y:S01]  /*29020*/  ISETP.LT.AND P5, PT, R0, UR4, !P0 ;  /* 0x0000000400007c0c */ /* 0x000fe2000c7a1270 */
[C---:B------:R-:W-:Y:S01]  /*29030*/  VIADD R0, R7.reuse, 0x1eb ;  /* 0x000001eb07007836 */ /* 0x040fe20000000000 */
[----:B------:R-:W-:Y:S01]  /*29040*/  ULDC UR4, c[0x0][0x22c] ;  /* 0x00008b0000047ab9 */ /* 0x000fe20000000800 */
[----:B------:R-:W-:Y:S03]  /*29050*/  @P6 STG.E.U16 desc[UR22][R250.64], R125 ;  /* 0x0000007dfa006986 */ /* 0x000fe6000c101516 */
[----:B------:R-:W-:Y:S01]  /*29060*/  ISETP.LT.AND P6, PT, R0, UR4, !P0 ;  /* 0x0000000400007c0c */ /* 0x000fe2000c7c1270 */
[----:B------:R-:W-:Y:S01]  /*29070*/  VIADD R0, R7, 0x1ec ;  /* 0x000001ec07007836 */ /* 0x000fe20000000000 */
[----:B------:R-:W-:Y:S01]  /*29080*/  ULDC UR4, c[0x0][0x22c] ;  /* 0x00008b0000047ab9 */ /* 0x000fe20000000800 */
[----:B------:R-:W-:Y:S01]  /*29090*/  @P1 STG.E.U16 desc[UR22][R64.64], R239 ;  /* 0x000000ef40001986 */ /* 0x000fe2000c101516 */
[----:B------:R-:W-:-:S02]  /*290a0*/  PRMT R33, R239, 0x7632, R33 ;  /* 0x00007632ef217816 */ /* 0x000fc40000000021 */
[----:B------:R-:W-:Y:S01]  /*290b0*/  ISETP.LT.AND P1, PT, R0, UR4, !P0 ;  /* 0x0000000400007c0c */ /* 0x000fe2000c721270 */
[C---:B------:R-:W-:Y:S01]  /*290c0*/  VIADD R0, R7.reuse, 0x1ed ;  /* 0x000001ed07007836 */ /* 0x040fe20000000000 */
[----:B------:R-:W-:Y:S01]  /*290d0*/  ULDC UR4, c[0x0][0x22c] ;  /* 0x00008b0000047ab9 */ /* 0x000fe20000000800 */
[----:B------:R-:W-:Y:S03]  /*290e0*/  @P2 STG.E.U16 desc[UR22][R66.64], R33 ;  /* 0x0000002142002986 */ /* 0x000fe6000c101516 */
[----:B------:R-:W-:Y:S01]  /*290f0*/  ISETP.LT.AND P2, PT, R0, UR4, !P0 ;  /* 0x0000000400007c0c */ /* 0x000fe2000c741270 */
[----:B------:R-:W-:Y:S01]  /*29100*/  VIADD R0, R7, 0x1ee ;  /* 0x000001ee07007836 */ /* 0x000fe20000000000 */
[----:B------:R-:W-:Y:S01]  /*29110*/  ULDC UR4, c[0x0][0x22c] ;  /* 0x00008b0000047ab9 */ /* 0x000fe20000000800 */
[----:B--2---:R-:W-:Y:S01]  /*29120*/  @P3 STG.E.U16 desc[UR22][R68.64], R240 ;  /* 0x000000f044003986 */ /* 0x004fe2000c101516 */
        /* <DEDUP_REMOVED lines=17> */
[----:B------:R-:W-:Y:S02]  /*29240*/  PRMT R43, R244, 0x7632, R43 ;  /* 0x00007632f42b7816 */ /* 0x000fe4000000002b */
[----:B------:R-:W-:-:S02]  /*29250*/  PRMT R46, R245, 0x7632, R46 ;  /* 0x00007632f52e7816 */ /* 0x000fc4000000002e */
[----:B----4-:R-:W-:Y:S02]  /*29260*/  PRMT R48, R246, 0x7632, R48 ;  /* 0x00007632f6307816 */ /* 0x010fe40000000030 */
[----:B------:R-:W-:Y:S01]  /*29270*/  PRMT R50, R247, 0x7632, R50 ;  /* 0x00007632f7327816 */ /* 0x000fe20000000032 */
[----:B---3--:R-:W-:Y:S01]  /*29280*/  @P1 STG.E.U16 desc[UR22][R76.64], R242 ;  /* 0x000000f24c001986 */ /* 0x008fe2000c101516 */
[----:B------:R-:W-:Y:S02]  /*29290*/  PRMT R39, R242, 0x7632, R39 ;  /* 0x00007632f2277816 */ /* 0x000fe40000000027 */
        /* <DEDUP_REMOVED lines=22> */
[----:B------:R-:W0:Y:S01]  /*29400*/  LDS.128 R8, [R252] ;  /* 0x00000000fc087984 */ /* 0x000e220000000c00 */
[----:B------:R-:W-:Y:S01]  /*29410*/  VIADD R0, R7, 0x1f8 ;  /* 0x000001f807007836 */ /* 0x000fe20000000000 */
[----:B------:R-:W-:-:S02]  /*29420*/  ULDC UR4, c[0x0][0x22c] ;  /* 0x00008b0000047ab9 */ /* 0x000fc40000000800 */
[----:B------:R1:W-:Y:S02]  /*29430*/  @P1 STG.E.U16 desc[UR22][R88.64], R245 ;  /* 0x000000f558001986 */ /* 0x0003e4000c101516 */
[----:B------:R-:W-:Y:S01]  /*29440*/  ISETP.LT.AND P1, PT, R0, UR4, !P0 ;  /* 0x0000000400007c0c */ /* 0x000fe2000c721270 */
[C---:B------:R-:W-:Y:S01]  /*29450*/  VIADD R0, R7.reuse, 0x1f9 ;  /* 0x000001f907007836 */ /* 0x040fe20000000000 */
[----:B------:R-:W-:Y:S01]  /*29460*/  ULDC UR4, c[0x0][0x22c] ;  /* 0x00008b0000047ab9 */ /* 0x000fe20000000800 */
[----:B------:R1:W-:Y:S03]  /*29470*/  @P2 STG.E.U16 desc[UR22][R92.64], R46 ;  /* 0x0000002e5c002986 */ /* 0x0003e6000c101516 */
        /* <DEDUP_REMOVED lines=13> */
[----:B------:R-:W-:Y:S01]  /*29550*/  VIADD R0, R7, 0x1fd ;  /* 0x000001fd07007836 */ /* 0x000fe20000000000 */
[----:B------:R-:W-:Y:S01]  /*29560*/  ULDC UR4, c[0x0][0x22c] ;  /* 0x00008b0000047ab9 */ /* 0x000fe20000000800 */
[----:B------:R1:W-:Y:S03]  /*29570*/  @P6 STG.E.U16 desc[UR22][R100.64], R50 ;  /* 0x0000003264006986 */ /* 0x0003e6000c101516 */
[----:B------:R-:W-:-:S02]  /*29580*/  ISETP.LT.AND P6, PT, R0, UR4, !P0 ;  /* 0x0000000400007c0c */ /* 0x000fc4000c7c1270 */
[----:B0-----:R-:W-:Y:S02]  /*29590*/  PRMT R52, R8, 0x7632, R52 ;  /* 0x0000763208347816 */ /* 0x001fe40000000034 */
[----:B------:R-:W-:Y:S01]  /*295a0*/  PRMT R54, R9, 0x7632, R54 ;  /* 0x0000763209367816 */ /* 0x000fe20000000036 */
[----:B------:R1:W-:Y:S01]  /*295b0*/  @P1 STG.E.U16 desc[UR22][R102.64], R8 ;  /* 0x0000000866001986 */ /* 0x0003e2000c101516 */
[----:B------:R-:W-:Y:S01]  /*295c0*/  PRMT R124, R10, 0x7632, R124 ;  /* 0x000076320a7c7816 */ /* 0x000fe2000000007c */
[C---:B------:R-:W-:Y:S01]  /*295d0*/  VIADD R0, R7.reuse, 0x1ff ;  /* 0x000001ff07007836 */ /* 0x040fe20000000000 */
[----:B------:R-:W-:Y:S01]  /*295e0*/  ULDC UR4, c[0x0][0x22c] ;  /* 0x00008b0000047ab9 */ /* 0x000fe20000000800 */
[----:B------:R1:W-:Y:S04]  /*295f0*/  @P2 STG.E.U16 desc[UR22][R104.64], R52 ;  /* 0x0000003468002986 */ /* 0x0003e8000c101516 */
[----:B------:R1:W-:Y:S04]  /*29600*/  @P3 STG.E.U16 desc[UR22][R106.64], R9 ;  /* 0x000000096a003986 */ /* 0x0003e8000c101516 */
[----:B------:R1:W-:Y:S04]  /*29610*/  @P4 STG.E.U16 desc[UR22][R108.64], R54 ;  /* 0x000000366c004986 */ /* 0x0003e8000c101516 */
[----:B------:R1:W-:Y:S04]  /*29620*/  @P5 STG.E.U16 desc[UR22][R110.64], R10 ;  /* 0x0000000a6e005986 */ /* 0x0003e8000c101516 */
[----:B------:R1:W-:Y:S01]  /*29630*/  @P6 STG.E.U16 desc[UR22][R248.64], R124 ;  /* 0x0000007cf8006986 */ /* 0x0003e2000c101516 */
[----:B------:R-:W-:Y:S01]  /*29640*/  VIADD R7, R7, 0x1fe ;  /* 0x000001fe07077836 */ /* 0x000fe20000000000 */
[----:B------:R-:W-:-:S04]  /*29650*/  ISETP.LT.AND P1, PT, R0, UR5, !P0 ;  /* 0x0000000500007c0c */ /* 0x000fc8000c721270 */
[----:B------:R-:W-:-:S13]  /*29660*/  ISETP.LT.AND P0, PT, R7, UR4, !P0 ;  /* 0x0000000407007c0c */ /* 0x000fda000c701270 */
[----:B------:R1:W-:Y:S01]  /*29670*/  @P0 STG.E.U16 desc[UR22][R4.64], R11 ;  /* 0x0000000b04000986 */ /* 0x0003e2000c101516 */
[----:B------:R-:W-:Y:S05]  /*29680*/  @!P1 EXIT ;  /* 0x000000000000994d */ /* 0x000fea0003800000 */
[----:B-1----:R-:W-:-:S05]  /*29690*/  PRMT R11, R11, 0x7632, R11 ;  /* 0x000076320b0b7816 */ /* 0x002fca000000000b */
[----:B------:R-:W-:Y:S01]  /*296a0*/  STG.E.U16 desc[UR22][R2.64], R11 ;  /* 0x0000000b02007986 */ /* 0x000fe2000c101516 */
[----:B------:R-:W-:Y:S05]  /*296b0*/  EXIT ;  /* 0x000000000000794d */ /* 0x000fea0003800000 */
.L_x_2:
[----:B------:R-:W-:-:S00]  /*296c0*/  BRA `(.L_x_2) ;  /* 0xfffffffc00fc7947 */ /* 0x000fc0000383ffff */
[----:B------:R-:W-:-:S00]  /*296d0*/  NOP ;  /* 0x0000000000007918 */ /* 0x000fc00000000000 */
        /* <DEDUP_REMOVED lines=10> */
.L_x_3:


//--------------------- .nv.shared.matmul_kernel  --------------------------
	.section	.nv.shared.matmul_kernel,"aw",@nobits
	.sectionflags	@""
	.align	16
	.zero		1024


//--------------------- .nv.shared.reserved.0     --------------------------
	.section	.nv.shared.reserved.0,"aw",@nobits
	.weak		__nv_reservedSMEM_offset_0_alias
	.size		__nv_reservedSMEM_offset_0_alias, 0, 0
	.other		__nv_reservedSMEM_offset_0_alias,@"STO_CUDA_RESERVED_SHARED STV_DEFAULT"
__nv_reservedSMEM_offset_0_alias:
	.zero		0


//--------------------- .nv.constant0.matmul_kernel --------------------------
	.section	.nv.constant0.matmul_kernel,"a",@progbits
	.sectionflags	@""
	.align	4
.nv.constant0.matmul_kernel:
	.zero		608


//--------------------- SYMBOLS --------------------------

	.type		.nv.reservedSmem.offset0,@object
	.size		.nv.reservedSmem.offset0,0x4
